	.target	sm_100a

	.elftype	@"ET_EXEC"


//--------------------- .note.nv.tkinfo           --------------------------
	.section	.note.nv.tkinfo,"",@"SHT_NOTE"
	.sectionflags	@"SHF_NOTE_NV_TKINFO"
	.tkinfo
        /*0018*/ 	.word	0x00000002
        /*0030*/ 	.string	""
        /*0030*/ 	.string	"ptxas"
        /*0030*/ 	.string	"Cuda compilation tools, release 13.0, V13.0.88"
        /*0030*/ 	.string	"Build cuda_13.0.r13.0/compiler.36424714_0"
        /*0030*/ 	.string	"-arch sm_100a -m 64 "



//--------------------- .note.nv.cuinfo           --------------------------
	.section	.note.nv.cuinfo,"",@"SHT_NOTE"
	.sectionflags	@"SHF_NOTE_NV_CUINFO"
        /*0018*/ 	.short	0x0002
        /*001a*/ 	.short	0x0064
        /*001c*/ 	.short	0x0082
	.zero		2


//--------------------- .nv.info                  --------------------------
	.section	.nv.info,"",@"SHT_CUDA_INFO"
	.align	4


	//----- nvinfo : EIATTR_REGCOUNT
	.align		4
        /*0000*/ 	.byte	0x04, 0x2f
        /*0002*/ 	.short	(.L_19 - .L_18)
	.align		4
.L_18:
        /*0004*/ 	.word	index@(_ZN7cutlass13device_kernelINS_4gemm6kernel13GemmUniversalIN4cute5tupleIJiiiiEEENS1_10collective13CollectiveMmaINS1_46MainloopSm100TmaUmmaWarpSpecializedBlockScaledILi7ELi2ELi2ENS5_IJNS4_1CILi8EEENSA_ILi1EEESC_EEEEENS5_IJNSA_ILi256EEENSA_ILi128EEESG_EEENS5_IJNS_12float_e4m3_tENS_13float_ue8m0_tEEEENS5_IJNS5_IJlSC_lEEENS4_6LayoutINS5_IJNS5_IJNS5_IJNSA_ILi32EEENSA_ILi4EEEEEEiEEESQ_NS5_IJSC_iEEEEEENS5_IJNS5_IJNS5_IJNSA_ILi16EEESO_EEEiEEENS5_IJNS5_IJNSA_ILi0EEESC_EEENSA_ILi512EEEEEENS5_IJSW_iEEEEEEEEEEESK_S13_NS4_8TiledMMAINS4_8MMA_AtomIJNS4_27SM100_MMA_MXF8F6F4_2x1SM_SSISI_SI_fSJ_Li256ELi128ELNS4_4UMMA5MajorE0ELS18_0ELNS17_7ScaleInE0ELS19_0EEEEEENSM_INS5_IJSC_SC_SC_EEENS5_IJSW_SW_SW_EEEEENS5_IJNS4_10UnderscoreES1F_S1F_EEEEENS5_IJNS4_18SM100_TMA_2SM_LOADES1I_EEENS5_IJNS4_14ComposedLayoutINS4_7SwizzleILi3ELi4ELi3EEENS4_18smem_ptr_flag_bitsILi8EEENSM_INS5_IJSB_SG_EEENS5_IJSG_SC_EEEEEEENSM_INS5_IJNS5_IJNS5_IJSP_SC_EEENS5_IJSN_SC_EEEEEESC_NS5_IJSO_SC_EEEEEENS5_IJNS5_IJNS5_IJSU_SY_EEESX_EEESW_NS5_IJSC_SY_EEEEEEEEEEEvNS4_8identityENS5_IJNS4_28SM100_TMA_2SM_LOAD_MULTICASTES25_EEES23_vS24_EENS_8epilogue10collective18CollectiveEpilogueINS28_23Sm100TmaWarpSpecializedILi4ELi2ELi32ELb1ELb0EEEJNS5_IJSG_SG_SG_EEENS5_IJNSM_ISG_SC_EENSM_ISN_SC_EEEEENS_10bfloat16_tESL_S2H_SL_NS28_6fusion15FusionCallbacksIS2C_NS2I_17LinearCombinationIS2H_fS2H_fLNS_15FloatRoundStyleE2EEES2D_S2G_JEEENS4_5SM1004TMEM4LOAD26SM100_TMEM_LOAD_32dp32b32xENS4_13SM90_TMA_LOADENS1K_INS1L_ILi2ELi4ELi3EEENS1N_ILi16EEENSM_INS5_IJSB_SN_EEES1U_EEEENS4_39AutoVectorizingCopyWithAssumedAlignmentILi128EEENS4_14SM90_TMA_STOREES2X_S2Z_S2Z_EEEvvEEEEvNT_6ParamsE)
        /*0008*/ 	.word	0x00000076


	//----- nvinfo : EIATTR_FRAME_SIZE
	.align		4
.L_19:
        /*000c*/ 	.byte	0x04, 0x11
        /*000e*/ 	.short	(.L_21 - .L_20)
	.align		4
.L_20:
        /*0010*/ 	.word	index@($__internal_2_$__cuda_sm10x_tcgen05_guardrail_trap_unallocated_columns_being_dealloced)
        /*0014*/ 	.word	0x00000000


	//----- nvinfo : EIATTR_FRAME_SIZE
	.align		4
.L_21:
        /*0018*/ 	.byte	0x04, 0x11
        /*001a*/ 	.short	(.L_23 - .L_22)
	.align		4
.L_22:
        /*001c*/ 	.word	index@($__internal_1_$__cuda_sm10x_tcgen05_guardrail_trap_phase_invalid_during_alloc)
        /*0020*/ 	.word	0x00000000


	//----- nvinfo : EIATTR_FRAME_SIZE
	.align		4
.L_23:
        /*0024*/ 	.byte	0x04, 0x11
        /*0026*/ 	.short	(.L_25 - .L_24)
	.align		4
.L_24:
        /*0028*/ 	.word	index@($__internal_0_$__cuda_sm10x_tcgen05_guardrail_trap_col_being_dealloced_not_returned_by_alloc)
        /*002c*/ 	.word	0x00000000


	//----- nvinfo : EIATTR_FRAME_SIZE
	.align		4
.L_25:
        /*0030*/ 	.byte	0x04, 0x11
        /*0032*/ 	.short	(.L_27 - .L_26)
	.align		4
.L_26:
        /*0034*/ 	.word	index@(_ZN7cutlass13device_kernelINS_4gemm6kernel13GemmUniversalIN4cute5tupleIJiiiiEEENS1_10collective13CollectiveMmaINS1_46MainloopSm100TmaUmmaWarpSpecializedBlockScaledILi7ELi2ELi2ENS5_IJNS4_1CILi8EEENSA_ILi1EEESC_EEEEENS5_IJNSA_ILi256EEENSA_ILi128EEESG_EEENS5_IJNS_12float_e4m3_tENS_13float_ue8m0_tEEEENS5_IJNS5_IJlSC_lEEENS4_6LayoutINS5_IJNS5_IJNS5_IJNSA_ILi32EEENSA_ILi4EEEEEEiEEESQ_NS5_IJSC_iEEEEEENS5_IJNS5_IJNS5_IJNSA_ILi16EEESO_EEEiEEENS5_IJNS5_IJNSA_ILi0EEESC_EEENSA_ILi512EEEEEENS5_IJSW_iEEEEEEEEEEESK_S13_NS4_8TiledMMAINS4_8MMA_AtomIJNS4_27SM100_MMA_MXF8F6F4_2x1SM_SSISI_SI_fSJ_Li256ELi128ELNS4_4UMMA5MajorE0ELS18_0ELNS17_7ScaleInE0ELS19_0EEEEEENSM_INS5_IJSC_SC_SC_EEENS5_IJSW_SW_SW_EEEEENS5_IJNS4_10UnderscoreES1F_S1F_EEEEENS5_IJNS4_18SM100_TMA_2SM_LOADES1I_EEENS5_IJNS4_14ComposedLayoutINS4_7SwizzleILi3ELi4ELi3EEENS4_18smem_ptr_flag_bitsILi8EEENSM_INS5_IJSB_SG_EEENS5_IJSG_SC_EEEEEEENSM_INS5_IJNS5_IJNS5_IJSP_SC_EEENS5_IJSN_SC_EEEEEESC_NS5_IJSO_SC_EEEEEENS5_IJNS5_IJNS5_IJSU_SY_EEESX_EEESW_NS5_IJSC_SY_EEEEEEEEEEEvNS4_8identityENS5_IJNS4_28SM100_TMA_2SM_LOAD_MULTICASTES25_EEES23_vS24_EENS_8epilogue10collective18CollectiveEpilogueINS28_23Sm100TmaWarpSpecializedILi4ELi2ELi32ELb1ELb0EEEJNS5_IJSG_SG_SG_EEENS5_IJNSM_ISG_SC_EENSM_ISN_SC_EEEEENS_10bfloat16_tESL_S2H_SL_NS28_6fusion15FusionCallbacksIS2C_NS2I_17LinearCombinationIS2H_fS2H_fLNS_15FloatRoundStyleE2EEES2D_S2G_JEEENS4_5SM1004TMEM4LOAD26SM100_TMEM_LOAD_32dp32b32xENS4_13SM90_TMA_LOADENS1K_INS1L_ILi2ELi4ELi3EEENS1N_ILi16EEENSM_INS5_IJSB_SN_EEES1U_EEEENS4_39AutoVectorizingCopyWithAssumedAlignmentILi128EEENS4_14SM90_TMA_STOREES2X_S2Z_S2Z_EEEvvEEEEvNT_6ParamsE)
        /*0038*/ 	.word	0x00000000


	//----- nvinfo : EIATTR_MIN_STACK_SIZE
	.align		4
.L_27:
        /*003c*/ 	.byte	0x04, 0x12
        /*003e*/ 	.short	(.L_29 - .L_28)
	.align		4
.L_28:
        /*0040*/ 	.word	index@(_ZN7cutlass13device_kernelINS_4gemm6kernel13GemmUniversalIN4cute5tupleIJiiiiEEENS1_10collective13CollectiveMmaINS1_46MainloopSm100TmaUmmaWarpSpecializedBlockScaledILi7ELi2ELi2ENS5_IJNS4_1CILi8EEENSA_ILi1EEESC_EEEEENS5_IJNSA_ILi256EEENSA_ILi128EEESG_EEENS5_IJNS_12float_e4m3_tENS_13float_ue8m0_tEEEENS5_IJNS5_IJlSC_lEEENS4_6LayoutINS5_IJNS5_IJNS5_IJNSA_ILi32EEENSA_ILi4EEEEEEiEEESQ_NS5_IJSC_iEEEEEENS5_IJNS5_IJNS5_IJNSA_ILi16EEESO_EEEiEEENS5_IJNS5_IJNSA_ILi0EEESC_EEENSA_ILi512EEEEEENS5_IJSW_iEEEEEEEEEEESK_S13_NS4_8TiledMMAINS4_8MMA_AtomIJNS4_27SM100_MMA_MXF8F6F4_2x1SM_SSISI_SI_fSJ_Li256ELi128ELNS4_4UMMA5MajorE0ELS18_0ELNS17_7ScaleInE0ELS19_0EEEEEENSM_INS5_IJSC_SC_SC_EEENS5_IJSW_SW_SW_EEEEENS5_IJNS4_10UnderscoreES1F_S1F_EEEEENS5_IJNS4_18SM100_TMA_2SM_LOADES1I_EEENS5_IJNS4_14ComposedLayoutINS4_7SwizzleILi3ELi4ELi3EEENS4_18smem_ptr_flag_bitsILi8EEENSM_INS5_IJSB_SG_EEENS5_IJSG_SC_EEEEEEENSM_INS5_IJNS5_IJNS5_IJSP_SC_EEENS5_IJSN_SC_EEEEEESC_NS5_IJSO_SC_EEEEEENS5_IJNS5_IJNS5_IJSU_SY_EEESX_EEESW_NS5_IJSC_SY_EEEEEEEEEEEvNS4_8identityENS5_IJNS4_28SM100_TMA_2SM_LOAD_MULTICASTES25_EEES23_vS24_EENS_8epilogue10collective18CollectiveEpilogueINS28_23Sm100TmaWarpSpecializedILi4ELi2ELi32ELb1ELb0EEEJNS5_IJSG_SG_SG_EEENS5_IJNSM_ISG_SC_EENSM_ISN_SC_EEEEENS_10bfloat16_tESL_S2H_SL_NS28_6fusion15FusionCallbacksIS2C_NS2I_17LinearCombinationIS2H_fS2H_fLNS_15FloatRoundStyleE2EEES2D_S2G_JEEENS4_5SM1004TMEM4LOAD26SM100_TMEM_LOAD_32dp32b32xENS4_13SM90_TMA_LOADENS1K_INS1L_ILi2ELi4ELi3EEENS1N_ILi16EEENSM_INS5_IJSB_SN_EEES1U_EEEENS4_39AutoVectorizingCopyWithAssumedAlignmentILi128EEENS4_14SM90_TMA_STOREES2X_S2Z_S2Z_EEEvvEEEEvNT_6ParamsE)
        /*0044*/ 	.word	0x00000000
.L_29:


//--------------------- .nv.compat                --------------------------
	.section	.nv.compat,"",@"SHT_CUDA_COMPAT_INFO"
	.align	4
        /*0000*/ 	.byte	0x02, 0x09, 0x01, 0x00, 0x02, 0x02, 0x02, 0x00, 0x02, 0x05, 0x05, 0x00, 0x03, 0x07, 0x01, 0x01
        /*0010*/ 	.byte	0x02, 0x03, 0x01, 0x00, 0x02, 0x06, 0x01, 0x00, 0x04, 0x0b, 0x08, 0x00, 0x09, 0x00, 0x00, 0x00
        /*0020*/ 	.byte	0x00, 0x00, 0x00, 0x00


//--------------------- .nv.info._ZN7cutlass13device_kernelINS_4gemm6kernel13GemmUniversalIN4cute5tupleIJiiiiEEENS1_10collective13CollectiveMmaINS1_46MainloopSm100TmaUmmaWarpSpecializedBlockScaledILi7ELi2ELi2ENS5_IJNS4_1CILi8EEENSA_ILi1EEESC_EEEEENS5_IJNSA_ILi256EEENSA_ILi128EEESG_EEENS5_IJNS_12float_e4m3_tENS_13float_ue8m0_tEEEENS5_IJNS5_IJlSC_lEEENS4_6LayoutINS5_IJNS5_IJNS5_IJNSA_ILi32EEENSA_ILi4EEEEEEiEEESQ_NS5_IJSC_iEEEEEENS5_IJNS5_IJNS5_IJNSA_ILi16EEESO_EEEiEEENS5_IJNS5_IJNSA_ILi0EEESC_EEENSA_ILi512EEEEEENS5_IJSW_iEEEEEEEEEEESK_S13_NS4_8TiledMMAINS4_8MMA_AtomIJNS4_27SM100_MMA_MXF8F6F4_2x1SM_SSISI_SI_fSJ_Li256ELi128ELNS4_4UMMA5MajorE0ELS18_0ELNS17_7ScaleInE0ELS19_0EEEEEENSM_INS5_IJSC_SC_SC_EEENS5_IJSW_SW_SW_EEEEENS5_IJNS4_10UnderscoreES1F_S1F_EEEEENS5_IJNS4_18SM100_TMA_2SM_LOADES1I_EEENS5_IJNS4_14ComposedLayoutINS4_7SwizzleILi3ELi4ELi3EEENS4_18smem_ptr_flag_bitsILi8EEENSM_INS5_IJSB_SG_EEENS5_IJSG_SC_EEEEEEENSM_INS5_IJNS5_IJNS5_IJSP_SC_EEENS5_IJSN_SC_EEEEEESC_NS5_IJSO_SC_EEEEEENS5_IJNS5_IJNS5_IJSU_SY_EEESX_EEESW_NS5_IJSC_SY_EEEEEEEEEEEvNS4_8identityENS5_IJNS4_28SM100_TMA_2SM_LOAD_MULTICASTES25_EEES23_vS24_EENS_8epilogue10collective18CollectiveEpilogueINS28_23Sm100TmaWarpSpecializedILi4ELi2ELi32ELb1ELb0EEEJNS5_IJSG_SG_SG_EEENS5_IJNSM_ISG_SC_EENSM_ISN_SC_EEEEENS_10bfloat16_tESL_S2H_SL_NS28_6fusion15FusionCallbacksIS2C_NS2I_17LinearCombinationIS2H_fS2H_fLNS_15FloatRoundStyleE2EEES2D_S2G_JEEENS4_5SM1004TMEM4LOAD26SM100_TMEM_LOAD_32dp32b32xENS4_13SM90_TMA_LOADENS1K_INS1L_ILi2ELi4ELi3EEENS1N_ILi16EEENSM_INS5_IJSB_SN_EEES1U_EEEENS4_39AutoVectorizingCopyWithAssumedAlignmentILi128EEENS4_14SM90_TMA_STOREES2X_S2Z_S2Z_EEEvvEEEEvNT_6ParamsE --------------------------
	.section	.nv.info._ZN7cutlass13device_kernelINS_4gemm6kernel13GemmUniversalIN4cute5tupleIJiiiiEEENS1_10collective13CollectiveMmaINS1_46MainloopSm100TmaUmmaWarpSpecializedBlockScaledILi7ELi2ELi2ENS5_IJNS4_1CILi8EEENSA_ILi1EEESC_EEEEENS5_IJNSA_ILi256EEENSA_ILi128EEESG_EEENS5_IJNS_12float_e4m3_tENS_13float_ue8m0_tEEEENS5_IJNS5_IJlSC_lEEENS4_6LayoutINS5_IJNS5_IJNS5_IJNSA_ILi32EEENSA_ILi4EEEEEEiEEESQ_NS5_IJSC_iEEEEEENS5_IJNS5_IJNS5_IJNSA_ILi16EEESO_EEEiEEENS5_IJNS5_IJNSA_ILi0EEESC_EEENSA_ILi512EEEEEENS5_IJSW_iEEEEEEEEEEESK_S13_NS4_8TiledMMAINS4_8MMA_AtomIJNS4_27SM100_MMA_MXF8F6F4_2x1SM_SSISI_SI_fSJ_Li256ELi128ELNS4_4UMMA5MajorE0ELS18_0ELNS17_7ScaleInE0ELS19_0EEEEEENSM_INS5_IJSC_SC_SC_EEENS5_IJSW_SW_SW_EEEEENS5_IJNS4_10UnderscoreES1F_S1F_EEEEENS5_IJNS4_18SM100_TMA_2SM_LOADES1I_EEENS5_IJNS4_14ComposedLayoutINS4_7SwizzleILi3ELi4ELi3EEENS4_18smem_ptr_flag_bitsILi8EEENSM_INS5_IJSB_SG_EEENS5_IJSG_SC_EEEEEEENSM_INS5_IJNS5_IJNS5_IJSP_SC_EEENS5_IJSN_SC_EEEEEESC_NS5_IJSO_SC_EEEEEENS5_IJNS5_IJNS5_IJSU_SY_EEESX_EEESW_NS5_IJSC_SY_EEEEEEEEEEEvNS4_8identityENS5_IJNS4_28SM100_TMA_2SM_LOAD_MULTICASTES25_EEES23_vS24_EENS_8epilogue10collective18CollectiveEpilogueINS28_23Sm100TmaWarpSpecializedILi4ELi2ELi32ELb1ELb0EEEJNS5_IJSG_SG_SG_EEENS5_IJNSM_ISG_SC_EENSM_ISN_SC_EEEEENS_10bfloat16_tESL_S2H_SL_NS28_6fusion15FusionCallbacksIS2C_NS2I_17LinearCombinationIS2H_fS2H_fLNS_15FloatRoundStyleE2EEES2D_S2G_JEEENS4_5SM1004TMEM4LOAD26SM100_TMEM_LOAD_32dp32b32xENS4_13SM90_TMA_LOADENS1K_INS1L_ILi2ELi4ELi3EEENS1N_ILi16EEENSM_INS5_IJSB_SN_EEES1U_EEEENS4_39AutoVectorizingCopyWithAssumedAlignmentILi128EEENS4_14SM90_TMA_STOREES2X_S2Z_S2Z_EEEvvEEEEvNT_6ParamsE,"",@"SHT_CUDA_INFO"
	.sectionflags	@""
	.align	4


	//----- nvinfo : EIATTR_CUDA_API_VERSION
	.align		4
        /*0000*/ 	.byte	0x04, 0x37
        /*0002*/ 	.short	(.L_31 - .L_30)
.L_30:
        /*0004*/ 	.word	0x00000082


	//----- nvinfo : EIATTR_KPARAM_INFO
	.align		4
.L_31:
        /*0008*/ 	.byte	0x04, 0x17
        /*000a*/ 	.short	(.L_33 - .L_32)
.L_32:
        /*000c*/ 	.word	0x00000000
        /*0010*/ 	.short	0x0000
        /*0012*/ 	.short	0x0000
        /*0014*/ 	.byte	0x00, 0xf0, 0x01, 0x30


	//----- nvinfo : EIATTR_AT_ENTRY_FRAGMENTS
	.align		4
.L_33:
        /*0018*/ 	.byte	0x04, 0x4f
        /*001a*/ 	.short	(.L_35 - .L_34)


	//   ....[0]....
.L_34:
        /*001c*/ 	.word	0x00000007


	//----- nvinfo : EIATTR_RESERVED_SMEM_USED
	.align		4
.L_35:
        /*0020*/ 	.byte	0x01, 0x41
	.zero		2


	//----- nvinfo : EIATTR_SPARSE_MMA_MASK
	.align		4
        /*0024*/ 	.byte	0x03, 0x50
        /*0026*/ 	.short	0x0000


	//----- nvinfo : EIATTR_TCGEN05_2CTA_USED
	.align		4
        /*0028*/ 	.byte	0x01, 0x52
	.zero		2


	//----- nvinfo : EIATTR_MAXREG_COUNT
	.align		4
        /*002c*/ 	.byte	0x03, 0x1b
        /*002e*/ 	.short	0x00ff


	//----- nvinfo : EIATTR_NUM_BARRIERS
	.align		4
        /*0030*/ 	.byte	0x02, 0x4c
        /*0032*/ 	.byte	0x07
	.zero		1


	//----- nvinfo : EIATTR_EXTERNS
	.align		4
        /*0034*/ 	.byte	0x04, 0x0f
        /*0036*/ 	.short	(.L_37 - .L_36)


	//   ....[0]....
	.align		4
.L_36:
        /*0038*/ 	.word	index@(__assertfail)


	//----- nvinfo : EIATTR_MERCURY_ISA_VERSION
	.align		4
.L_37:
        /*003c*/ 	.byte	0x03, 0x5f
        /*003e*/ 	.short	0x0101


	//----- nvinfo : EIATTR_INT_WARP_WIDE_INSTR_OFFSETS
	.align		4
        /*0040*/ 	.byte	0x04, 0x31
        /*0042*/ 	.short	(.L_39 - .L_38)


	//   ....[0]....
.L_38:
        /*0044*/ 	.word	0x00000e60


	//   ....[1]....
        /*0048*/ 	.word	0x00000f10


	//   ....[2]....
        /*004c*/ 	.word	0x00004ae0


	//   ....[3]....
        /*0050*/ 	.word	0x00004b00


	//   ....[4]....
        /*0054*/ 	.word	0x00004b30


	//   ....[5]....
        /*0058*/ 	.word	0x00005730


	//   ....[6]....
        /*005c*/ 	.word	0x00005790


	//   ....[7]....
        /*0060*/ 	.word	0x00005870


	//   ....[8]....
        /*0064*/ 	.word	0x000058f0


	//   ....[9]....
        /*0068*/ 	.word	0x000059e0


	//   ....[10]....
        /*006c*/ 	.word	0x00005a70


	//   ....[11]....
        /*0070*/ 	.word	0x00005b60


	//   ....[12]....
        /*0074*/ 	.word	0x00005c10


	//----- nvinfo : EIATTR_COOP_GROUP_MASK_REGIDS
	.align		4
.L_39:
        /*0078*/ 	.byte	0x04, 0x29
        /*007a*/ 	.short	(.L_41 - .L_40)


	//   ....[0]....
.L_40:
        /*007c*/ 	.word	0xffffffff


	//   ....[1]....
        /*0080*/ 	.word	0xffffffff


	//   ....[2]....
        /*0084*/ 	.word	0xffffffff


	//   ....[3]....
        /*0088*/ 	.word	0xffffffff


	//   ....[4]....
        /*008c*/ 	.word	0xffffffff


	//   ....[5]....
        /*0090*/ 	.word	0xffffffff


	//   ....[6]....
        /*0094*/ 	.word	0xffffffff


	//   ....[7]....
        /*0098*/ 	.word	0xffffffff


	//   ....[8]....
        /*009c*/ 	.word	0xffffffff


	//   ....[9]....
        /*00a0*/ 	.word	0xffffffff


	//   ....[10]....
        /*00a4*/ 	.word	0xffffffff


	//   ....[11]....
        /*00a8*/ 	.word	0xffffffff


	//   ....[12]....
        /*00ac*/ 	.word	0xffffffff


	//   ....[13]....
        /*00b0*/ 	.word	0xffffffff


	//----- nvinfo : EIATTR_COOP_GROUP_INSTR_OFFSETS
	.align		4
.L_41:
        /*00b4*/ 	.byte	0x04, 0x28
        /*00b6*/ 	.short	(.L_43 - .L_42)


	//   ....[0]....
.L_42:
        /*00b8*/ 	.word	0x000000b0


	//   ....[1]....
        /*00bc*/ 	.word	0x00000580


	//   ....[2]....
        /*00c0*/ 	.word	0x000007b0


	//   ....[3]....
        /*00c4*/ 	.word	0x00000950


	//   ....[4]....
        /*00c8*/ 	.word	0x00000a50


	//   ....[5]....
        /*00cc*/ 	.word	0x00000bc0


	//   ....[6]....
        /*00d0*/ 	.word	0x00000d20


	//   ....[7]....
        /*00d4*/ 	.word	0x00000f80


	//   ....[8]....
        /*00d8*/ 	.word	0x00002690


	//   ....[9]....
        /*00dc*/ 	.word	0x00003730


	//   ....[10]....
        /*00e0*/ 	.word	0x00003c00


	//   ....[11]....
        /*00e4*/ 	.word	0x00003c30


	//   ....[12]....
        /*00e8*/ 	.word	0x000049e0


	//   ....[13]....
        /*00ec*/ 	.word	0x00004bf0


	//----- nvinfo : EIATTR_VRC_CTA_INIT_COUNT
	.align		4
.L_43:
        /*00f0*/ 	.byte	0x02, 0x4a
        /*00f2*/ 	.byte	0x80
	.zero		1


	//----- nvinfo : EIATTR_SYSCALL_OFFSETS
	.align		4
        /*00f4*/ 	.byte	0x04, 0x46
        /*00f6*/ 	.short	(.L_45 - .L_44)


	//   ....[0]....
.L_44:
        /*00f8*/ 	.word	0x00006870


	//   ....[1]....
        /*00fc*/ 	.word	0x00006960


	//   ....[2]....
        /*0100*/ 	.word	0x00007100


	//   ....[3]....
        /*0104*/ 	.word	0x00007d80


	//   ....[4]....
        /*0108*/ 	.word	0x000089e0


	//   ....[5]....
        /*010c*/ 	.word	0x00009630


	//----- nvinfo : EIATTR_MBARRIER_INSTR_OFFSETS
	.align		4
.L_45:
        /*0110*/ 	.byte	0x04, 0x39
        /*0112*/ 	.short	(.L_47 - .L_46)


	//   ....[0]....
.L_46:
        /*0114*/ 	.word	0x000006c0
        /*0118*/ 	.word	0x000000ff
        /*011c*/ 	.word	0x00000000
        /*0120*/ 	.short	0x0100
        /*0122*/ 	.byte	0x04
	.zero		1


	//   ....[1]....
        /*0124*/ 	.word	0x000006d0
        /*0128*/ 	.word	0x000000ff
        /*012c*/ 	.word	0x00000038
        /*0130*/ 	.short	0x0100
        /*0132*/ 	.byte	0x04
	.zero		1


	//   ....[2]....
        /*0134*/ 	.word	0x000006e0
        /*0138*/ 	.word	0x000000ff
        /*013c*/ 	.word	0x00000008
        /*0140*/ 	.short	0x0100
        /*0142*/ 	.byte	0x04
	.zero		1


	//   ....[3]....
        /*0144*/ 	.word	0x000006f0
        /*0148*/ 	.word	0x000000ff
        /*014c*/ 	.word	0x00000040
        /*0150*/ 	.short	0x0100
        /*0152*/ 	.byte	0x04
	.zero		1


	//   ....[4]....
        /*0154*/ 	.word	0x00000700
        /*0158*/ 	.word	0x000000ff
        /*015c*/ 	.word	0x00000010
        /*0160*/ 	.short	0x0100
        /*0162*/ 	.byte	0x04
	.zero		1


	//   ....[5]....
        /*0164*/ 	.word	0x00000710
        /*0168*/ 	.word	0x000000ff
        /*016c*/ 	.word	0x00000048
        /*0170*/ 	.short	0x0100
        /*0172*/ 	.byte	0x04
	.zero		1


	//   ....[6]....
        /*0174*/ 	.word	0x00000720
        /*0178*/ 	.word	0x000000ff
        /*017c*/ 	.word	0x00000018
        /*0180*/ 	.short	0x0100
        /*0182*/ 	.byte	0x04
	.zero		1


	//   ....[7]....
        /*0184*/ 	.word	0x00000730
        /*0188*/ 	.word	0x000000ff
        /*018c*/ 	.word	0x00000050
        /*0190*/ 	.short	0x0100
        /*0192*/ 	.byte	0x04
	.zero		1


	//   ....[8]....
        /*0194*/ 	.word	0x00000740
        /*0198*/ 	.word	0x000000ff
        /*019c*/ 	.word	0x00000020
        /*01a0*/ 	.short	0x0100
        /*01a2*/ 	.byte	0x04
	.zero		1


	//   ....[9]....
        /*01a4*/ 	.word	0x00000750
        /*01a8*/ 	.word	0x000000ff
        /*01ac*/ 	.word	0x00000058
        /*01b0*/ 	.short	0x0100
        /*01b2*/ 	.byte	0x04
	.zero		1


	//   ....[10]....
        /*01b4*/ 	.word	0x00000760
        /*01b8*/ 	.word	0x000000ff
        /*01bc*/ 	.word	0x00000028
        /*01c0*/ 	.short	0x0100
        /*01c2*/ 	.byte	0x04
	.zero		1


	//   ....[11]....
        /*01c4*/ 	.word	0x00000770
        /*01c8*/ 	.word	0x000000ff
        /*01cc*/ 	.word	0x00000060
        /*01d0*/ 	.short	0x0100
        /*01d2*/ 	.byte	0x04
	.zero		1


	//   ....[12]....
        /*01d4*/ 	.word	0x00000780
        /*01d8*/ 	.word	0x000000ff
        /*01dc*/ 	.word	0x00000030
        /*01e0*/ 	.short	0x0100
        /*01e2*/ 	.byte	0x04
	.zero		1


	//   ....[13]....
        /*01e4*/ 	.word	0x00000790
        /*01e8*/ 	.word	0x000000ff
        /*01ec*/ 	.word	0x00000068
        /*01f0*/ 	.short	0x0100
        /*01f2*/ 	.byte	0x04
	.zero		1


	//   ....[14]....
        /*01f4*/ 	.word	0x000008c0
        /*01f8*/ 	.word	0x000000ff
        /*01fc*/ 	.word	0x00000070
        /*0200*/ 	.short	0x0100
        /*0202*/ 	.byte	0x04
	.zero		1


	//   ....[15]....
        /*0204*/ 	.word	0x000008d0
        /*0208*/ 	.word	0x000000ff
        /*020c*/ 	.word	0x00000090
        /*0210*/ 	.short	0x0100
        /*0212*/ 	.byte	0x04
	.zero		1


	//   ....[16]....
        /*0214*/ 	.word	0x000008e0
        /*0218*/ 	.word	0x000000ff
        /*021c*/ 	.word	0x00000078
        /*0220*/ 	.short	0x0100
        /*0222*/ 	.byte	0x04
	.zero		1


	//   ....[17]....
        /*0224*/ 	.word	0x000008f0
        /*0228*/ 	.word	0x000000ff
        /*022c*/ 	.word	0x00000098
        /*0230*/ 	.short	0x0100
        /*0232*/ 	.byte	0x04
	.zero		1


	//   ....[18]....
        /*0234*/ 	.word	0x00000900
        /*0238*/ 	.word	0x000000ff
        /*023c*/ 	.word	0x00000080
        /*0240*/ 	.short	0x0100
        /*0242*/ 	.byte	0x04
	.zero		1


	//   ....[19]....
        /*0244*/ 	.word	0x00000910
        /*0248*/ 	.word	0x000000ff
        /*024c*/ 	.word	0x000000a0
        /*0250*/ 	.short	0x0100
        /*0252*/ 	.byte	0x04
	.zero		1


	//   ....[20]....
        /*0254*/ 	.word	0x00000920
        /*0258*/ 	.word	0x000000ff
        /*025c*/ 	.word	0x00000088
        /*0260*/ 	.short	0x0100
        /*0262*/ 	.byte	0x04
	.zero		1


	//   ....[21]....
        /*0264*/ 	.word	0x00000930
        /*0268*/ 	.word	0x000000ff
        /*026c*/ 	.word	0x000000a8
        /*0270*/ 	.short	0x0100
        /*0272*/ 	.byte	0x04
	.zero		1


	//   ....[22]....
        /*0274*/ 	.word	0x00000a20
        /*0278*/ 	.word	0x000000ff
        /*027c*/ 	.word	0x000000b0
        /*0280*/ 	.short	0x0100
        /*0282*/ 	.byte	0x06
	.zero		1


	//   ....[23]....
        /*0284*/ 	.word	0x00000a30
        /*0288*/ 	.word	0x000000ff
        /*028c*/ 	.word	0x000000b8
        /*0290*/ 	.short	0x0100
        /*0292*/ 	.byte	0x06
	.zero		1


	//   ....[24]....
        /*0294*/ 	.word	0x00000b70
        /*0298*/ 	.word	0x000000ff
        /*029c*/ 	.word	0x000000c0
        /*02a0*/ 	.short	0x0100
        /*02a2*/ 	.byte	0x06
	.zero		1


	//   ....[25]....
        /*02a4*/ 	.word	0x00000b80
        /*02a8*/ 	.word	0x000000ff
        /*02ac*/ 	.word	0x000000d0
        /*02b0*/ 	.short	0x0100
        /*02b2*/ 	.byte	0x06
	.zero		1


	//   ....[26]....
        /*02b4*/ 	.word	0x00000b90
        /*02b8*/ 	.word	0x000000ff
        /*02bc*/ 	.word	0x000000c8
        /*02c0*/ 	.short	0x0100
        /*02c2*/ 	.byte	0x06
	.zero		1


	//   ....[27]....
        /*02c4*/ 	.word	0x00000ba0
        /*02c8*/ 	.word	0x000000ff
        /*02cc*/ 	.word	0x000000d8
        /*02d0*/ 	.short	0x0100
        /*02d2*/ 	.byte	0x06
	.zero		1


	//   ....[28]....
        /*02d4*/ 	.word	0x00000cd0
        /*02d8*/ 	.word	0x000000ff
        /*02dc*/ 	.word	0x000000e0
        /*02e0*/ 	.short	0x0100
        /*02e2*/ 	.byte	0x04
	.zero		1


	//   ....[29]....
        /*02e4*/ 	.word	0x00000ce0
        /*02e8*/ 	.word	0x000000ff
        /*02ec*/ 	.word	0x000000f0
        /*02f0*/ 	.short	0x0100
        /*02f2*/ 	.byte	0x04
	.zero		1


	//   ....[30]....
        /*02f4*/ 	.word	0x00000cf0
        /*02f8*/ 	.word	0x000000ff
        /*02fc*/ 	.word	0x000000e8
        /*0300*/ 	.short	0x0100
        /*0302*/ 	.byte	0x04
	.zero		1


	//   ....[31]....
        /*0304*/ 	.word	0x00000d00
        /*0308*/ 	.word	0x000000ff
        /*030c*/ 	.word	0x000000f8
        /*0310*/ 	.short	0x0100
        /*0312*/ 	.byte	0x04
	.zero		1


	//   ....[32]....
        /*0314*/ 	.word	0x00000e00
        /*0318*/ 	.word	0x000000ff
        /*031c*/ 	.word	0x00000100
        /*0320*/ 	.short	0x0100
        /*0322*/ 	.byte	0x04
	.zero		1


	//   ....[33]....
        /*0324*/ 	.word	0x00000e10
        /*0328*/ 	.word	0x000000ff
        /*032c*/ 	.word	0x00000110
        /*0330*/ 	.short	0x0100
        /*0332*/ 	.byte	0x04
	.zero		1


	//   ....[34]....
        /*0334*/ 	.word	0x00000e20
        /*0338*/ 	.word	0x000000ff
        /*033c*/ 	.word	0x00000108
        /*0340*/ 	.short	0x0100
        /*0342*/ 	.byte	0x04
	.zero		1


	//   ....[35]....
        /*0344*/ 	.word	0x00000e30
        /*0348*/ 	.word	0x000000ff
        /*034c*/ 	.word	0x00000118
        /*0350*/ 	.short	0x0100
        /*0352*/ 	.byte	0x04
	.zero		1


	//   ....[36]....
        /*0354*/ 	.word	0x00000f30
        /*0358*/ 	.word	0x000000ff
        /*035c*/ 	.word	0x00000120
        /*0360*/ 	.short	0x0100
        /*0362*/ 	.byte	0x06
	.zero		1


	//   ....[37]....
        /*0364*/ 	.word	0x00001bf0
        /*0368*/ 	.word	0x00000000
        /*036c*/ 	.word	0x00000110
        /*0370*/ 	.short	0x010a
        /*0372*/ 	.byte	0xff
	.zero		1


	//   ....[38]....
        /*0374*/ 	.word	0x00001c10
        /*0378*/ 	.word	0x00000000
        /*037c*/ 	.word	0x00000100
        /*0380*/ 	.short	0x0101
        /*0382*/ 	.byte	0xff
	.zero		1


	//   ....[39]....
        /*0384*/ 	.word	0x00001cb0
        /*0388*/ 	.word	0x000000ff
        /*038c*/ 	.word	0x00000038
        /*0390*/ 	.short	0x010a
        /*0392*/ 	.byte	0x04
	.zero		1


	//   ....[40]....
        /*0394*/ 	.word	0x00001dc0
        /*0398*/ 	.word	0x000000ff
        /*039c*/ 	.word	0x00000038
        /*03a0*/ 	.short	0x010a
        /*03a2*/ 	.byte	0x05
	.zero		1


	//   ....[41]....
        /*03a4*/ 	.word	0x00001f30
        /*03a8*/ 	.word	0x000000ff
        /*03ac*/ 	.word	0x00000038
        /*03b0*/ 	.short	0x010a
        /*03b2*/ 	.byte	0x06
	.zero		1


	//   ....[42]....
        /*03b4*/ 	.word	0x000021f0
        /*03b8*/ 	.word	0x000000ff
        /*03bc*/ 	.word	0x000000b8
        /*03c0*/ 	.short	0x0101
        /*03c2*/ 	.byte	0x07
	.zero		1


	//   ....[43]....
        /*03c4*/ 	.word	0x00002210
        /*03c8*/ 	.word	0x000000ff
        /*03cc*/ 	.word	0x00000038
        /*03d0*/ 	.short	0x010a
        /*03d2*/ 	.byte	0x04
	.zero		1


	//   ....[44]....
        /*03d4*/ 	.word	0x00002290
        /*03d8*/ 	.word	0x000000ff
        /*03dc*/ 	.word	0x00000038
        /*03e0*/ 	.short	0x010a
        /*03e2*/ 	.byte	0x06
	.zero		1


	//   ....[45]....
        /*03e4*/ 	.word	0x000023d0
        /*03e8*/ 	.word	0x000000ff
        /*03ec*/ 	.word	0x00000038
        /*03f0*/ 	.short	0x010a
        /*03f2*/ 	.byte	0x04
	.zero		1


	//   ....[46]....
        /*03f4*/ 	.word	0x000026c0
        /*03f8*/ 	.word	0x00000003
        /*03fc*/ 	.word	0x000000c0
        /*0400*/ 	.short	0x010a
        /*0402*/ 	.byte	0xff
	.zero		1


	//   ....[47]....
        /*0404*/ 	.word	0x00002810
        /*0408*/ 	.word	0x00000000
        /*040c*/ 	.word	0x00000000
        /*0410*/ 	.short	0x0101
        /*0412*/ 	.byte	0xff
	.zero		1


	//   ....[48]....
        /*0414*/ 	.word	0x00002dd0
        /*0418*/ 	.word	0x000000ff
        /*041c*/ 	.word	0x00000000
        /*0420*/ 	.short	0x010a
        /*0422*/ 	.byte	0x04
	.zero		1


	//   ....[49]....
        /*0424*/ 	.word	0x00002e60
        /*0428*/ 	.word	0x000000ff
        /*042c*/ 	.word	0x00000000
        /*0430*/ 	.short	0x010a
        /*0432*/ 	.byte	0x05
	.zero		1


	//   ....[50]....
        /*0434*/ 	.word	0x00002ef0
        /*0438*/ 	.word	0x000000ff
        /*043c*/ 	.word	0x00000000
        /*0440*/ 	.short	0x010a
        /*0442*/ 	.byte	0x05
	.zero		1


	//   ....[51]....
        /*0444*/ 	.word	0x00002f80
        /*0448*/ 	.word	0x000000ff
        /*044c*/ 	.word	0x00000000
        /*0450*/ 	.short	0x010a
        /*0452*/ 	.byte	0x05
	.zero		1


	//   ....[52]....
        /*0454*/ 	.word	0x00003010
        /*0458*/ 	.word	0x000000ff
        /*045c*/ 	.word	0x00000000
        /*0460*/ 	.short	0x010a
        /*0462*/ 	.byte	0x05
	.zero		1


	//   ....[53]....
        /*0464*/ 	.word	0x000030a0
        /*0468*/ 	.word	0x000000ff
        /*046c*/ 	.word	0x00000000
        /*0470*/ 	.short	0x010a
        /*0472*/ 	.byte	0x05
	.zero		1


	//   ....[54]....
        /*0474*/ 	.word	0x00003140
        /*0478*/ 	.word	0x00000000
        /*047c*/ 	.word	0x00000000
        /*0480*/ 	.short	0x010a
        /*0482*/ 	.byte	0xff
	.zero		1


	//   ....[55]....
        /*0484*/ 	.word	0x00003280
        /*0488*/ 	.word	0x00000000
        /*048c*/ 	.word	0x00000100
        /*0490*/ 	.short	0x010a
        /*0492*/ 	.byte	0xff
	.zero		1


	//   ....[56]....
        /*0494*/ 	.word	0x000032f0
        /*0498*/ 	.word	0x00000004
        /*049c*/ 	.word	0x00000000
        /*04a0*/ 	.short	0x0101
        /*04a2*/ 	.byte	0xff
	.zero		1


	//   ....[57]....
        /*04a4*/ 	.word	0x00003310
        /*04a8*/ 	.word	0x000000ff
        /*04ac*/ 	.word	0x000000d0
        /*04b0*/ 	.short	0x010a
        /*04b2*/ 	.byte	0x04
	.zero		1


	//   ....[58]....
        /*04b4*/ 	.word	0x00003430
        /*04b8*/ 	.word	0x00000000
        /*04bc*/ 	.word	0x000000c0
        /*04c0*/ 	.short	0x010a
        /*04c2*/ 	.byte	0xff
	.zero		1


	//   ....[59]....
        /*04c4*/ 	.word	0x00003530
        /*04c8*/ 	.word	0x00000000
        /*04cc*/ 	.word	0x00000000
        /*04d0*/ 	.short	0x0101
        /*04d2*/ 	.byte	0xff
	.zero		1


	//   ....[60]....
        /*04d4*/ 	.word	0x000035c0
        /*04d8*/ 	.word	0x000000ff
        /*04dc*/ 	.word	0x000000d0
        /*04e0*/ 	.short	0x0106
        /*04e2*/ 	.byte	0x04
	.zero		1


	//   ....[61]....
        /*04e4*/ 	.word	0x000035e0
        /*04e8*/ 	.word	0x000000ff
        /*04ec*/ 	.word	0x000000d0
        /*04f0*/ 	.short	0x010a
        /*04f2*/ 	.byte	0x04
	.zero		1


	//   ....[62]....
        /*04f4*/ 	.word	0x00003670
        /*04f8*/ 	.word	0x000000ff
        /*04fc*/ 	.word	0x000000d0
        /*0500*/ 	.short	0x0106
        /*0502*/ 	.byte	0x07
	.zero		1


	//   ....[63]....
        /*0504*/ 	.word	0x000036b0
        /*0508*/ 	.word	0x00000000
        /*050c*/ 	.word	0x000000d0
        /*0510*/ 	.short	0x010a
        /*0512*/ 	.byte	0xff
	.zero		1


	//   ....[64]....
        /*0514*/ 	.word	0x00003900
        /*0518*/ 	.word	0x000000ff
        /*051c*/ 	.word	0x00000008
        /*0520*/ 	.short	0x010a
        /*0522*/ 	.byte	0x05
	.zero		1


	//   ....[65]....
        /*0524*/ 	.word	0x00003920
        /*0528*/ 	.word	0x000000ff
        /*052c*/ 	.word	0x00000008
        /*0530*/ 	.short	0x010a
        /*0532*/ 	.byte	0x05
	.zero		1


	//   ....[66]....
        /*0534*/ 	.word	0x00003ab0
        /*0538*/ 	.word	0x000000ff
        /*053c*/ 	.word	0x00000008
        /*0540*/ 	.short	0x010a
        /*0542*/ 	.byte	0x05
	.zero		1


	//   ....[67]....
        /*0544*/ 	.word	0x00003ad0
        /*0548*/ 	.word	0x000000ff
        /*054c*/ 	.word	0x00000008
        /*0550*/ 	.short	0x010a
        /*0552*/ 	.byte	0x05
	.zero		1


	//   ....[68]....
        /*0554*/ 	.word	0x00003b90
        /*0558*/ 	.word	0x000000ff
        /*055c*/ 	.word	0x00000000
        /*0560*/ 	.short	0x0101
        /*0562*/ 	.byte	0x04
	.zero		1


	//   ....[69]....
        /*0564*/ 	.word	0x00004110
        /*0568*/ 	.word	0x00000000
        /*056c*/ 	.word	0x000000c0
        /*0570*/ 	.short	0x010a
        /*0572*/ 	.byte	0xff
	.zero		1


	//   ....[70]....
        /*0574*/ 	.word	0x000041d0
        /*0578*/ 	.word	0x00000000
        /*057c*/ 	.word	0x00000000
        /*0580*/ 	.short	0x0101
        /*0582*/ 	.byte	0xff
	.zero		1


	//   ....[71]....
        /*0584*/ 	.word	0x00004290
        /*0588*/ 	.word	0x000000ff
        /*058c*/ 	.word	0x00000000
        /*0590*/ 	.short	0x010a
        /*0592*/ 	.byte	0x04
	.zero		1


	//   ....[72]....
        /*0594*/ 	.word	0x000042a0
        /*0598*/ 	.word	0x000000ff
        /*059c*/ 	.word	0x000000f0
        /*05a0*/ 	.short	0x010a
        /*05a2*/ 	.byte	0x38
	.zero		1


	//   ....[73]....
        /*05a4*/ 	.word	0x00004350
        /*05a8*/ 	.word	0x000000ff
        /*05ac*/ 	.word	0x00000000
        /*05b0*/ 	.short	0x010a
        /*05b2*/ 	.byte	0x07
	.zero		1


	//   ....[74]....
        /*05b4*/ 	.word	0x00004480
        /*05b8*/ 	.word	0x000000ff
        /*05bc*/ 	.word	0x00000000
        /*05c0*/ 	.short	0x010a
        /*05c2*/ 	.byte	0x04
	.zero		1


	//   ....[75]....
        /*05c4*/ 	.word	0x000047f0
        /*05c8*/ 	.word	0x000000ff
        /*05cc*/ 	.word	0x00000000
        /*05d0*/ 	.short	0x010a
        /*05d2*/ 	.byte	0x04
	.zero		1


	//   ....[76]....
        /*05d4*/ 	.word	0x00004890
        /*05d8*/ 	.word	0x00000000
        /*05dc*/ 	.word	0x00000000
        /*05e0*/ 	.short	0x010a
        /*05e2*/ 	.byte	0xff
	.zero		1


	//   ....[77]....
        /*05e4*/ 	.word	0x000048d0
        /*05e8*/ 	.word	0x00000000
        /*05ec*/ 	.word	0x00000000
        /*05f0*/ 	.short	0x010a
        /*05f2*/ 	.byte	0xff
	.zero		1


	//   ....[78]....
        /*05f4*/ 	.word	0x00004940
        /*05f8*/ 	.word	0x000000ff
        /*05fc*/ 	.word	0x00000000
        /*0600*/ 	.short	0x0101
        /*0602*/ 	.byte	0x04
	.zero		1


	//   ....[79]....
        /*0604*/ 	.word	0x00004980
        /*0608*/ 	.word	0x000000ff
        /*060c*/ 	.word	0x00000120
        /*0610*/ 	.short	0x010a
        /*0612*/ 	.byte	0x1f
	.zero		1


	//   ....[80]....
        /*0614*/ 	.word	0x000049d0
        /*0618*/ 	.word	0x000000ff
        /*061c*/ 	.word	0x00000000
        /*0620*/ 	.short	0x0101
        /*0622*/ 	.byte	0x04
	.zero		1


	//   ....[81]....
        /*0624*/ 	.word	0x00004ef0
        /*0628*/ 	.word	0x00000008
        /*062c*/ 	.word	0x000000c0
        /*0630*/ 	.short	0x010a
        /*0632*/ 	.byte	0xff
	.zero		1


	//   ....[82]....
        /*0634*/ 	.word	0x00005060
        /*0638*/ 	.word	0x00000000
        /*063c*/ 	.word	0x00000000
        /*0640*/ 	.short	0x0101
        /*0642*/ 	.byte	0xff
	.zero		1


	//   ....[83]....
        /*0644*/ 	.word	0x00005540
        /*0648*/ 	.word	0x000000ff
        /*064c*/ 	.word	0x000000b8
        /*0650*/ 	.short	0x010a
        /*0652*/ 	.byte	0x15
	.zero		1


	//   ....[84]....
        /*0654*/ 	.word	0x000056d0
        /*0658*/ 	.word	0x000000ff
        /*065c*/ 	.word	0x00000090
        /*0660*/ 	.short	0x010a
        /*0662*/ 	.byte	0x15
	.zero		1


	//   ....[85]....
        /*0664*/ 	.word	0x00005820
        /*0668*/ 	.word	0x000000ff
        /*066c*/ 	.word	0x00000070
        /*0670*/ 	.short	0x010b
        /*0672*/ 	.byte	0x15
	.zero		1


	//   ....[86]....
        /*0674*/ 	.word	0x00005830
        /*0678*/ 	.word	0x000000ff
        /*067c*/ 	.word	0x00000000
        /*0680*/ 	.short	0x0101
        /*0682*/ 	.byte	0x32
	.zero		1


	//   ....[87]....
        /*0684*/ 	.word	0x00005840
        /*0688*/ 	.word	0x000000ff
        /*068c*/ 	.word	0x00000098
        /*0690*/ 	.short	0x010a
        /*0692*/ 	.byte	0x15
	.zero		1


	//   ....[88]....
        /*0694*/ 	.word	0x00005990
        /*0698*/ 	.word	0x000000ff
        /*069c*/ 	.word	0x00000078
        /*06a0*/ 	.short	0x010b
        /*06a2*/ 	.byte	0x15
	.zero		1


	//   ....[89]....
        /*06a4*/ 	.word	0x000059a0
        /*06a8*/ 	.word	0x000000ff
        /*06ac*/ 	.word	0x00000000
        /*06b0*/ 	.short	0x0101
        /*06b2*/ 	.byte	0x31
	.zero		1


	//   ....[90]....
        /*06b4*/ 	.word	0x000059b0
        /*06b8*/ 	.word	0x000000ff
        /*06bc*/ 	.word	0x000000a0
        /*06c0*/ 	.short	0x010a
        /*06c2*/ 	.byte	0x15
	.zero		1


	//   ....[91]....
        /*06c4*/ 	.word	0x00005b10
        /*06c8*/ 	.word	0x000000ff
        /*06cc*/ 	.word	0x00000080
        /*06d0*/ 	.short	0x010b
        /*06d2*/ 	.byte	0x15
	.zero		1


	//   ....[92]....
        /*06d4*/ 	.word	0x00005b20
        /*06d8*/ 	.word	0x000000ff
        /*06dc*/ 	.word	0x00000000
        /*06e0*/ 	.short	0x0101
        /*06e2*/ 	.byte	0x30
	.zero		1


	//   ....[93]....
        /*06e4*/ 	.word	0x00005b30
        /*06e8*/ 	.word	0x000000ff
        /*06ec*/ 	.word	0x000000a8
        /*06f0*/ 	.short	0x010a
        /*06f2*/ 	.byte	0x15
	.zero		1


	//   ....[94]....
        /*06f4*/ 	.word	0x00005d20
        /*06f8*/ 	.word	0x000000ff
        /*06fc*/ 	.word	0x00000088
        /*0700*/ 	.short	0x010b
        /*0702*/ 	.byte	0x15
	.zero		1


	//   ....[95]....
        /*0704*/ 	.word	0x00005d30
        /*0708*/ 	.word	0x000000ff
        /*070c*/ 	.word	0x00000000
        /*0710*/ 	.short	0x0101
        /*0712*/ 	.byte	0x2f
	.zero		1


	//   ....[96]....
        /*0714*/ 	.word	0x00005d70
        /*0718*/ 	.word	0x000000ff
        /*071c*/ 	.word	0x00000090
        /*0720*/ 	.short	0x010a
        /*0722*/ 	.byte	0x15
	.zero		1


	//   ....[97]....
        /*0724*/ 	.word	0x00005d90
        /*0728*/ 	.word	0x000000ff
        /*072c*/ 	.word	0x00000098
        /*0730*/ 	.short	0x010a
        /*0732*/ 	.byte	0x15
	.zero		1


	//   ....[98]....
        /*0734*/ 	.word	0x00005db0
        /*0738*/ 	.word	0x000000ff
        /*073c*/ 	.word	0x000000a0
        /*0740*/ 	.short	0x010a
        /*0742*/ 	.byte	0x15
	.zero		1


	//   ....[99]....
        /*0744*/ 	.word	0x00005df0
        /*0748*/ 	.word	0x00000000
        /*074c*/ 	.word	0x000000a8
        /*0750*/ 	.short	0x010a
        /*0752*/ 	.byte	0xff
	.zero		1


	//   ....[100]....
        /*0754*/ 	.word	0x00006100
        /*0758*/ 	.word	0x00000003
        /*075c*/ 	.word	0x000000c0
        /*0760*/ 	.short	0x010a
        /*0762*/ 	.byte	0xff
	.zero		1


	//   ....[101]....
        /*0764*/ 	.word	0x00006280
        /*0768*/ 	.word	0x00000000
        /*076c*/ 	.word	0x00000000
        /*0770*/ 	.short	0x0101
        /*0772*/ 	.byte	0xff
	.zero		1


	//   ....[102]....
        /*0774*/ 	.word	0x00006dc0
        /*0778*/ 	.word	0x000000ff
        /*077c*/ 	.word	0x00000070
        /*0780*/ 	.short	0x010a
        /*0782*/ 	.byte	0x2b
	.zero		1


	//   ....[103]....
        /*0784*/ 	.word	0x00006e00
        /*0788*/ 	.word	0x00000062
        /*078c*/ 	.word	0x000000e0
        /*0790*/ 	.short	0x010a
        /*0792*/ 	.byte	0xff
	.zero		1


	//   ....[104]....
        /*0794*/ 	.word	0x00006ef0
        /*0798*/ 	.word	0x000000ff
        /*079c*/ 	.word	0x00000070
        /*07a0*/ 	.short	0x010a
        /*07a2*/ 	.byte	0x2b
	.zero		1


	//   ....[105]....
        /*07a4*/ 	.word	0x00006fe0
        /*07a8*/ 	.word	0x00000062
        /*07ac*/ 	.word	0x000000e0
        /*07b0*/ 	.short	0x010a
        /*07b2*/ 	.byte	0xff
	.zero		1


	//   ....[106]....
        /*07b4*/ 	.word	0x00007ab0
        /*07b8*/ 	.word	0x00000000
        /*07bc*/ 	.word	0x00000000
        /*07c0*/ 	.short	0x0101
        /*07c2*/ 	.byte	0xff
	.zero		1


	//   ....[107]....
        /*07c4*/ 	.word	0x00007ac0
        /*07c8*/ 	.word	0x00000003
        /*07cc*/ 	.word	0x00000070
        /*07d0*/ 	.short	0x010a
        /*07d2*/ 	.byte	0xff
	.zero		1


	//   ....[108]....
        /*07d4*/ 	.word	0x00007ba0
        /*07d8*/ 	.word	0x00000003
        /*07dc*/ 	.word	0x00000070
        /*07e0*/ 	.short	0x010a
        /*07e2*/ 	.byte	0xff
	.zero		1


	//   ....[109]....
        /*07e4*/ 	.word	0x00008710
        /*07e8*/ 	.word	0x00000068
        /*07ec*/ 	.word	0x00000000
        /*07f0*/ 	.short	0x0101
        /*07f2*/ 	.byte	0xff
	.zero		1


	//   ....[110]....
        /*07f4*/ 	.word	0x00008730
        /*07f8*/ 	.word	0x0000003e
        /*07fc*/ 	.word	0x00000070
        /*0800*/ 	.short	0x010a
        /*0802*/ 	.byte	0xff
	.zero		1


	//   ....[111]....
        /*0804*/ 	.word	0x00008800
        /*0808*/ 	.word	0x0000003e
        /*080c*/ 	.word	0x00000070
        /*0810*/ 	.short	0x010a
        /*0812*/ 	.byte	0xff
	.zero		1


	//   ....[112]....
        /*0814*/ 	.word	0x00009360
        /*0818*/ 	.word	0x0000003e
        /*081c*/ 	.word	0x00000000
        /*0820*/ 	.short	0x0101
        /*0822*/ 	.byte	0xff
	.zero		1


	//   ....[113]....
        /*0824*/ 	.word	0x00009380
        /*0828*/ 	.word	0x0000003d
        /*082c*/ 	.word	0x00000070
        /*0830*/ 	.short	0x010a
        /*0832*/ 	.byte	0xff
	.zero		1


	//   ....[114]....
        /*0834*/ 	.word	0x00009450
        /*0838*/ 	.word	0x0000003d
        /*083c*/ 	.word	0x00000070
        /*0840*/ 	.short	0x010a
        /*0842*/ 	.byte	0xff
	.zero		1


	//   ....[115]....
        /*0844*/ 	.word	0x00009840
        /*0848*/ 	.word	0x00000062
        /*084c*/ 	.word	0x00000000
        /*0850*/ 	.short	0x0101
        /*0852*/ 	.byte	0xff
	.zero		1


	//   ....[116]....
        /*0854*/ 	.word	0x0000a000
        /*0858*/ 	.word	0x00000002
        /*085c*/ 	.word	0x00000000
        /*0860*/ 	.short	0x0101
        /*0862*/ 	.byte	0xff
	.zero		1


	//   ....[117]....
        /*0864*/ 	.word	0x0000a2b0
        /*0868*/ 	.word	0x000000ff
        /*086c*/ 	.word	0x00000000
        /*0870*/ 	.short	0x0101
        /*0872*/ 	.byte	0x04
	.zero		1


	//   ....[118]....
        /*0874*/ 	.word	0x0000a2d0
        /*0878*/ 	.word	0x00000000
        /*087c*/ 	.word	0x00000110
        /*0880*/ 	.short	0x010a
        /*0882*/ 	.byte	0xff
	.zero		1


	//   ....[119]....
        /*0884*/ 	.word	0x0000a330
        /*0888*/ 	.word	0x00000000
        /*088c*/ 	.word	0x00000038
        /*0890*/ 	.short	0x010a
        /*0892*/ 	.byte	0xff
	.zero		1


	//   ....[120]....
        /*0894*/ 	.word	0x0000a390
        /*0898*/ 	.word	0x00000000
        /*089c*/ 	.word	0x00000038
        /*08a0*/ 	.short	0x010a
        /*08a2*/ 	.byte	0xff
	.zero		1


	//   ....[121]....
        /*08a4*/ 	.word	0x0000a3e0
        /*08a8*/ 	.word	0x00000003
        /*08ac*/ 	.word	0x000000c0
        /*08b0*/ 	.short	0x010a
        /*08b2*/ 	.byte	0xff
	.zero		1


	//   ....[122]....
        /*08b4*/ 	.word	0x0000a440
        /*08b8*/ 	.word	0x00000000
        /*08bc*/ 	.word	0x00000000
        /*08c0*/ 	.short	0x010a
        /*08c2*/ 	.byte	0xff
	.zero		1


	//   ....[123]....
        /*08c4*/ 	.word	0x0000a4a0
        /*08c8*/ 	.word	0x00000000
        /*08cc*/ 	.word	0x00000000
        /*08d0*/ 	.short	0x010a
        /*08d2*/ 	.byte	0xff
	.zero		1


	//   ....[124]....
        /*08d4*/ 	.word	0x0000a500
        /*08d8*/ 	.word	0x00000000
        /*08dc*/ 	.word	0x00000000
        /*08e0*/ 	.short	0x010a
        /*08e2*/ 	.byte	0xff
	.zero		1


	//   ....[125]....
        /*08e4*/ 	.word	0x0000a560
        /*08e8*/ 	.word	0x00000000
        /*08ec*/ 	.word	0x00000000
        /*08f0*/ 	.short	0x010a
        /*08f2*/ 	.byte	0xff
	.zero		1


	//   ....[126]....
        /*08f4*/ 	.word	0x0000a5c0
        /*08f8*/ 	.word	0x00000000
        /*08fc*/ 	.word	0x00000000
        /*0900*/ 	.short	0x010a
        /*0902*/ 	.byte	0xff
	.zero		1


	//   ....[127]....
        /*0904*/ 	.word	0x0000a620
        /*0908*/ 	.word	0x00000000
        /*090c*/ 	.word	0x00000000
        /*0910*/ 	.short	0x010a
        /*0912*/ 	.byte	0xff
	.zero		1


	//   ....[128]....
        /*0914*/ 	.word	0x0000a670
        /*0918*/ 	.word	0x00000000
        /*091c*/ 	.word	0x00000100
        /*0920*/ 	.short	0x010a
        /*0922*/ 	.byte	0xff
	.zero		1


	//   ....[129]....
        /*0924*/ 	.word	0x0000a6d0
        /*0928*/ 	.word	0x00000000
        /*092c*/ 	.word	0x000000d0
        /*0930*/ 	.short	0x010a
        /*0932*/ 	.byte	0xff
	.zero		1


	//   ....[130]....
        /*0934*/ 	.word	0x0000a720
        /*0938*/ 	.word	0x00000000
        /*093c*/ 	.word	0x000000c0
        /*0940*/ 	.short	0x010a
        /*0942*/ 	.byte	0xff
	.zero		1


	//   ....[131]....
        /*0944*/ 	.word	0x0000a780
        /*0948*/ 	.word	0x00000000
        /*094c*/ 	.word	0x000000d0
        /*0950*/ 	.short	0x010a
        /*0952*/ 	.byte	0xff
	.zero		1


	//   ....[132]....
        /*0954*/ 	.word	0x0000a7e0
        /*0958*/ 	.word	0x00000005
        /*095c*/ 	.word	0x00000008
        /*0960*/ 	.short	0x010a
        /*0962*/ 	.byte	0xff
	.zero		1


	//   ....[133]....
        /*0964*/ 	.word	0x0000a8d0
        /*0968*/ 	.word	0x00000003
        /*096c*/ 	.word	0x00000008
        /*0970*/ 	.short	0x010a
        /*0972*/ 	.byte	0xff
	.zero		1


	//   ....[134]....
        /*0974*/ 	.word	0x0000a920
        /*0978*/ 	.word	0x00000000
        /*097c*/ 	.word	0x000000c0
        /*0980*/ 	.short	0x010a
        /*0982*/ 	.byte	0xff
	.zero		1


	//   ....[135]....
        /*0984*/ 	.word	0x0000a980
        /*0988*/ 	.word	0x00000000
        /*098c*/ 	.word	0x000000f0
        /*0990*/ 	.short	0x010a
        /*0992*/ 	.byte	0xff
	.zero		1


	//   ....[136]....
        /*0994*/ 	.word	0x0000a9e0
        /*0998*/ 	.word	0x00000000
        /*099c*/ 	.word	0x00000000
        /*09a0*/ 	.short	0x010a
        /*09a2*/ 	.byte	0xff
	.zero		1


	//   ....[137]....
        /*09a4*/ 	.word	0x0000aa40
        /*09a8*/ 	.word	0x00000000
        /*09ac*/ 	.word	0x00000000
        /*09b0*/ 	.short	0x010a
        /*09b2*/ 	.byte	0xff
	.zero		1


	//   ....[138]....
        /*09b4*/ 	.word	0x0000aaa0
        /*09b8*/ 	.word	0x00000000
        /*09bc*/ 	.word	0x00000120
        /*09c0*/ 	.short	0x010a
        /*09c2*/ 	.byte	0xff
	.zero		1


	//   ....[139]....
        /*09c4*/ 	.word	0x0000aaf0
        /*09c8*/ 	.word	0x00000008
        /*09cc*/ 	.word	0x000000c0
        /*09d0*/ 	.short	0x010a
        /*09d2*/ 	.byte	0xff
	.zero		1


	//   ....[140]....
        /*09d4*/ 	.word	0x0000ab50
        /*09d8*/ 	.word	0x00000000
        /*09dc*/ 	.word	0x000000b8
        /*09e0*/ 	.short	0x010a
        /*09e2*/ 	.byte	0xff
	.zero		1


	//   ....[141]....
        /*09e4*/ 	.word	0x0000abb0
        /*09e8*/ 	.word	0x00000005
        /*09ec*/ 	.word	0x00000090
        /*09f0*/ 	.short	0x010a
        /*09f2*/ 	.byte	0xff
	.zero		1


	//   ....[142]....
        /*09f4*/ 	.word	0x0000ac10
        /*09f8*/ 	.word	0x00000005
        /*09fc*/ 	.word	0x00000098
        /*0a00*/ 	.short	0x010a
        /*0a02*/ 	.byte	0xff
	.zero		1


	//   ....[143]....
        /*0a04*/ 	.word	0x0000ac70
        /*0a08*/ 	.word	0x00000005
        /*0a0c*/ 	.word	0x000000a0
        /*0a10*/ 	.short	0x010a
        /*0a12*/ 	.byte	0xff
	.zero		1


	//   ....[144]....
        /*0a14*/ 	.word	0x0000acd0
        /*0a18*/ 	.word	0x00000005
        /*0a1c*/ 	.word	0x000000a8
        /*0a20*/ 	.short	0x010a
        /*0a22*/ 	.byte	0xff
	.zero		1


	//   ....[145]....
        /*0a24*/ 	.word	0x0000ad30
        /*0a28*/ 	.word	0x00000000
        /*0a2c*/ 	.word	0x00000090
        /*0a30*/ 	.short	0x010a
        /*0a32*/ 	.byte	0xff
	.zero		1


	//   ....[146]....
        /*0a34*/ 	.word	0x0000ad90
        /*0a38*/ 	.word	0x00000000
        /*0a3c*/ 	.word	0x00000098
        /*0a40*/ 	.short	0x010a
        /*0a42*/ 	.byte	0xff
	.zero		1


	//   ....[147]....
        /*0a44*/ 	.word	0x0000adf0
        /*0a48*/ 	.word	0x00000000
        /*0a4c*/ 	.word	0x000000a0
        /*0a50*/ 	.short	0x010a
        /*0a52*/ 	.byte	0xff
	.zero		1


	//   ....[148]....
        /*0a54*/ 	.word	0x0000ae40
        /*0a58*/ 	.word	0x00000003
        /*0a5c*/ 	.word	0x000000c0
        /*0a60*/ 	.short	0x010a
        /*0a62*/ 	.byte	0xff
	.zero		1


	//   ....[149]....
        /*0a64*/ 	.word	0x0000aea0
        /*0a68*/ 	.word	0x00000000
        /*0a6c*/ 	.word	0x00000070
        /*0a70*/ 	.short	0x010a
        /*0a72*/ 	.byte	0xff
	.zero		1


	//   ....[150]....
        /*0a74*/ 	.word	0x0000aef0
        /*0a78*/ 	.word	0x00000062
        /*0a7c*/ 	.word	0x000000e0
        /*0a80*/ 	.short	0x010a
        /*0a82*/ 	.byte	0xff
	.zero		1


	//   ....[151]....
        /*0a84*/ 	.word	0x0000af40
        /*0a88*/ 	.word	0x00000003
        /*0a8c*/ 	.word	0x00000070
        /*0a90*/ 	.short	0x010a
        /*0a92*/ 	.byte	0xff
	.zero		1


	//   ....[152]....
        /*0a94*/ 	.word	0x0000af90
        /*0a98*/ 	.word	0x0000003e
        /*0a9c*/ 	.word	0x00000070
        /*0aa0*/ 	.short	0x010a
        /*0aa2*/ 	.byte	0xff
	.zero		1


	//   ....[153]....
        /*0aa4*/ 	.word	0x0000afe0
        /*0aa8*/ 	.word	0x0000003d
        /*0aac*/ 	.word	0x00000070
        /*0ab0*/ 	.short	0x010a
        /*0ab2*/ 	.byte	0xff
	.zero		1


	//----- nvinfo : EIATTR_NUM_MBARRIERS
	.align		4
.L_47:
        /*0ab4*/ 	.byte	0x03, 0x38
        /*0ab6*/ 	.short	0x0025


	//----- nvinfo : EIATTR_EXIT_INSTR_OFFSETS
	.align		4
        /*0ab8*/ 	.byte	0x04, 0x1c
        /*0aba*/ 	.short	(.L_49 - .L_48)


	//   ....[0]....
.L_48:
        /*0abc*/ 	.word	0x00003170


	//   ....[1]....
        /*0ac0*/ 	.word	0x00003680


	//   ....[2]....
        /*0ac4*/ 	.word	0x000036e0


	//   ....[3]....
        /*0ac8*/ 	.word	0x00004c00


	//   ....[4]....
        /*0acc*/ 	.word	0x00005e20


	//   ....[5]....
        /*0ad0*/ 	.word	0x00005e60


	//   ....[6]....
        /*0ad4*/ 	.word	0x0000a190


	//   ....[7]....
        /*0ad8*/ 	.word	0x0000a210


	//   ....[8]....
        /*0adc*/ 	.word	0x0000a240


	//   ....[9]....
        /*0ae0*/ 	.word	0x0000a2c0


	//----- nvinfo : EIATTR_MAX_THREADS
	.align		4
.L_49:
        /*0ae4*/ 	.byte	0x04, 0x05
        /*0ae6*/ 	.short	(.L_51 - .L_50)
.L_50:
        /*0ae8*/ 	.word	0x00000100
        /*0aec*/ 	.word	0x00000001
        /*0af0*/ 	.word	0x00000001


	//----- nvinfo : EIATTR_CRS_STACK_SIZE
	.align		4
.L_51:
        /*0af4*/ 	.byte	0x04, 0x1e
        /*0af6*/ 	.short	(.L_53 - .L_52)
.L_52:
        /*0af8*/ 	.word	0x00000000


	//----- nvinfo : EIATTR_CBANK_PARAM_SIZE
	.align		4
.L_53:
        /*0afc*/ 	.byte	0x03, 0x19
        /*0afe*/ 	.short	0x0c00


	//----- nvinfo : EIATTR_PARAM_CBANK
	.align		4
        /*0b00*/ 	.byte	0x04, 0x0a
        /*0b02*/ 	.short	(.L_55 - .L_54)
	.align		4
.L_54:
        /*0b04*/ 	.word	index@(.nv.constant0._ZN7cutlass13device_kernelINS_4gemm6kernel13GemmUniversalIN4cute5tupleIJiiiiEEENS1_10collective13CollectiveMmaINS1_46MainloopSm100TmaUmmaWarpSpecializedBlockScaledILi7ELi2ELi2ENS5_IJNS4_1CILi8EEENSA_ILi1EEESC_EEEEENS5_IJNSA_ILi256EEENSA_ILi128EEESG_EEENS5_IJNS_12float_e4m3_tENS_13float_ue8m0_tEEEENS5_IJNS5_IJlSC_lEEENS4_6LayoutINS5_IJNS5_IJNS5_IJNSA_ILi32EEENSA_ILi4EEEEEEiEEESQ_NS5_IJSC_iEEEEEENS5_IJNS5_IJNS5_IJNSA_ILi16EEESO_EEEiEEENS5_IJNS5_IJNSA_ILi0EEESC_EEENSA_ILi512EEEEEENS5_IJSW_iEEEEEEEEEEESK_S13_NS4_8TiledMMAINS4_8MMA_AtomIJNS4_27SM100_MMA_MXF8F6F4_2x1SM_SSISI_SI_fSJ_Li256ELi128ELNS4_4UMMA5MajorE0ELS18_0ELNS17_7ScaleInE0ELS19_0EEEEEENSM_INS5_IJSC_SC_SC_EEENS5_IJSW_SW_SW_EEEEENS5_IJNS4_10UnderscoreES1F_S1F_EEEEENS5_IJNS4_18SM100_TMA_2SM_LOADES1I_EEENS5_IJNS4_14ComposedLayoutINS4_7SwizzleILi3ELi4ELi3EEENS4_18smem_ptr_flag_bitsILi8EEENSM_INS5_IJSB_SG_EEENS5_IJSG_SC_EEEEEEENSM_INS5_IJNS5_IJNS5_IJSP_SC_EEENS5_IJSN_SC_EEEEEESC_NS5_IJSO_SC_EEEEEENS5_IJNS5_IJNS5_IJSU_SY_EEESX_EEESW_NS5_IJSC_SY_EEEEEEEEEEEvNS4_8identityENS5_IJNS4_28SM100_TMA_2SM_LOAD_MULTICASTES25_EEES23_vS24_EENS_8epilogue10collective18CollectiveEpilogueINS28_23Sm100TmaWarpSpecializedILi4ELi2ELi32ELb1ELb0EEEJNS5_IJSG_SG_SG_EEENS5_IJNSM_ISG_SC_EENSM_ISN_SC_EEEEENS_10bfloat16_tESL_S2H_SL_NS28_6fusion15FusionCallbacksIS2C_NS2I_17LinearCombinationIS2H_fS2H_fLNS_15FloatRoundStyleE2EEES2D_S2G_JEEENS4_5SM1004TMEM4LOAD26SM100_TMEM_LOAD_32dp32b32xENS4_13SM90_TMA_LOADENS1K_INS1L_ILi2ELi4ELi3EEENS1N_ILi16EEENSM_INS5_IJSB_SN_EEES1U_EEEENS4_39AutoVectorizingCopyWithAssumedAlignmentILi128EEENS4_14SM90_TMA_STOREES2X_S2Z_S2Z_EEEvvEEEEvNT_6ParamsE)
        /*0b08*/ 	.short	0x0380
        /*0b0a*/ 	.short	0x0c00


	//----- nvinfo : EIATTR_SW_WAR
	.align		4
.L_55:
        /*0b0c*/ 	.byte	0x04, 0x36
        /*0b0e*/ 	.short	(.L_57 - .L_56)
.L_56:
        /*0b10*/ 	.word	0x00000008
.L_57:


//--------------------- .nv.callgraph             --------------------------
	.section	.nv.callgraph,"",@"SHT_CUDA_CALLGRAPH"
	.align	4
	.sectionentsize	8
	.align		4
        /*0000*/ 	.word	0x00000000
	.align		4
        /*0004*/ 	.word	0xffffffff
	.align		4
        /*0008*/ 	.word	index@(_ZN7cutlass13device_kernelINS_4gemm6kernel13GemmUniversalIN4cute5tupleIJiiiiEEENS1_10collective13CollectiveMmaINS1_46MainloopSm100TmaUmmaWarpSpecializedBlockScaledILi7ELi2ELi2ENS5_IJNS4_1CILi8EEENSA_ILi1EEESC_EEEEENS5_IJNSA_ILi256EEENSA_ILi128EEESG_EEENS5_IJNS_12float_e4m3_tENS_13float_ue8m0_tEEEENS5_IJNS5_IJlSC_lEEENS4_6LayoutINS5_IJNS5_IJNS5_IJNSA_ILi32EEENSA_ILi4EEEEEEiEEESQ_NS5_IJSC_iEEEEEENS5_IJNS5_IJNS5_IJNSA_ILi16EEESO_EEEiEEENS5_IJNS5_IJNSA_ILi0EEESC_EEENSA_ILi512EEEEEENS5_IJSW_iEEEEEEEEEEESK_S13_NS4_8TiledMMAINS4_8MMA_AtomIJNS4_27SM100_MMA_MXF8F6F4_2x1SM_SSISI_SI_fSJ_Li256ELi128ELNS4_4UMMA5MajorE0ELS18_0ELNS17_7ScaleInE0ELS19_0EEEEEENSM_INS5_IJSC_SC_SC_EEENS5_IJSW_SW_SW_EEEEENS5_IJNS4_10UnderscoreES1F_S1F_EEEEENS5_IJNS4_18SM100_TMA_2SM_LOADES1I_EEENS5_IJNS4_14ComposedLayoutINS4_7SwizzleILi3ELi4ELi3EEENS4_18smem_ptr_flag_bitsILi8EEENSM_INS5_IJSB_SG_EEENS5_IJSG_SC_EEEEEEENSM_INS5_IJNS5_IJNS5_IJSP_SC_EEENS5_IJSN_SC_EEEEEESC_NS5_IJSO_SC_EEEEEENS5_IJNS5_IJNS5_IJSU_SY_EEESX_EEESW_NS5_IJSC_SY_EEEEEEEEEEEvNS4_8identityENS5_IJNS4_28SM100_TMA_2SM_LOAD_MULTICASTES25_EEES23_vS24_EENS_8epilogue10collective18CollectiveEpilogueINS28_23Sm100TmaWarpSpecializedILi4ELi2ELi32ELb1ELb0EEEJNS5_IJSG_SG_SG_EEENS5_IJNSM_ISG_SC_EENSM_ISN_SC_EEEEENS_10bfloat16_tESL_S2H_SL_NS28_6fusion15FusionCallbacksIS2C_NS2I_17LinearCombinationIS2H_fS2H_fLNS_15FloatRoundStyleE2EEES2D_S2G_JEEENS4_5SM1004TMEM4LOAD26SM100_TMEM_LOAD_32dp32b32xENS4_13SM90_TMA_LOADENS1K_INS1L_ILi2ELi4ELi3EEENS1N_ILi16EEENSM_INS5_IJSB_SN_EEES1U_EEEENS4_39AutoVectorizingCopyWithAssumedAlignmentILi128EEENS4_14SM90_TMA_STOREES2X_S2Z_S2Z_EEEvvEEEEvNT_6ParamsE)
	.align		4
        /*000c*/ 	.word	index@(__assertfail)
	.align		4
        /*0010*/ 	.word	0x00000000
	.align		4
        /*0014*/ 	.word	0xfffffffe
	.align		4
        /*0018*/ 	.word	0x00000000
	.align		4
        /*001c*/ 	.word	0xfffffffd
	.align		4
        /*0020*/ 	.word	0x00000000
	.align		4
        /*0024*/ 	.word	0xfffffffc


//--------------------- .nv.constant4             --------------------------
	.section	.nv.constant4,"a",@progbits
	.align	8
	.align		8
.nv.constant4:
        /*0000*/ 	.dword	__assertfail
	.align		8
        /*0008*/ 	.dword	__unnamed_1
	.align		8
        /*0010*/ 	.dword	__unnamed_2
	.align		8
        /*0018*/ 	.dword	_ZN40_INTERNAL_21981659_4_k_cu_d2da2ae1_372744cuda3std3__45__cpo5beginE
	.align		8
        /*0020*/ 	.dword	_ZN40_INTERNAL_21981659_4_k_cu_d2da2ae1_372744cuda3std3__45__cpo3endE
	.align		8
        /*0028*/ 	.dword	_ZN40_INTERNAL_21981659_4_k_cu_d2da2ae1_372744cuda3std3__45__cpo6cbeginE
	.align		8
        /*0030*/ 	.dword	_ZN40_INTERNAL_21981659_4_k_cu_d2da2ae1_372744cuda3std3__45__cpo4cendE
	.align		8
        /*0038*/ 	.dword	_ZN40_INTERNAL_21981659_4_k_cu_d2da2ae1_372744cuda3std3__442_GLOBAL__N__21981659_4_k_cu_d2da2ae1_372746ignoreE
	.align		8
        /*0040*/ 	.dword	_ZN40_INTERNAL_21981659_4_k_cu_d2da2ae1_372744cuda3std3__419piecewise_constructE
	.align		8
        /*0048*/ 	.dword	_ZN40_INTERNAL_21981659_4_k_cu_d2da2ae1_372744cuda3std3__48in_placeE
	.align		8
        /*0050*/ 	.dword	_ZN40_INTERNAL_21981659_4_k_cu_d2da2ae1_372744cuda3std6ranges3__45__cpo4swapE
	.align		8
        /*0058*/ 	.dword	_ZN40_INTERNAL_21981659_4_k_cu_d2da2ae1_372744cuda3std6ranges3__45__cpo9iter_moveE
	.align		8
        /*0060*/ 	.dword	_ZN40_INTERNAL_21981659_4_k_cu_d2da2ae1_372744cute7productE
	.align		8
        /*0068*/ 	.dword	_ZN40_INTERNAL_21981659_4_k_cu_d2da2ae1_372744cute1_E
	.align		8
        /*0070*/ 	.dword	$str$25
	.align		8
        /*0078*/ 	.dword	$str$26
	.align		8
        /*0080*/ 	.dword	$str$27
	.align		8
        /*0088*/ 	.dword	$str$28


//--------------------- .text._ZN7cutlass13device_kernelINS_4gemm6kernel13GemmUniversalIN4cute5tupleIJiiiiEEENS1_10collective13CollectiveMmaINS1_46MainloopSm100TmaUmmaWarpSpecializedBlockScaledILi7ELi2ELi2ENS5_IJNS4_1CILi8EEENSA_ILi1EEESC_EEEEENS5_IJNSA_ILi256EEENSA_ILi128EEESG_EEENS5_IJNS_12float_e4m3_tENS_13float_ue8m0_tEEEENS5_IJNS5_IJlSC_lEEENS4_6LayoutINS5_IJNS5_IJNS5_IJNSA_ILi32EEENSA_ILi4EEEEEEiEEESQ_NS5_IJSC_iEEEEEENS5_IJNS5_IJNS5_IJNSA_ILi16EEESO_EEEiEEENS5_IJNS5_IJNSA_ILi0EEESC_EEENSA_ILi512EEEEEENS5_IJSW_iEEEEEEEEEEESK_S13_NS4_8TiledMMAINS4_8MMA_AtomIJNS4_27SM100_MMA_MXF8F6F4_2x1SM_SSISI_SI_fSJ_Li256ELi128ELNS4_4UMMA5MajorE0ELS18_0ELNS17_7ScaleInE0ELS19_0EEEEEENSM_INS5_IJSC_SC_SC_EEENS5_IJSW_SW_SW_EEEEENS5_IJNS4_10UnderscoreES1F_S1F_EEEEENS5_IJNS4_18SM100_TMA_2SM_LOADES1I_EEENS5_IJNS4_14ComposedLayoutINS4_7SwizzleILi3ELi4ELi3EEENS4_18smem_ptr_flag_bitsILi8EEENSM_INS5_IJSB_SG_EEENS5_IJSG_SC_EEEEEEENSM_INS5_IJNS5_IJNS5_IJSP_SC_EEENS5_IJSN_SC_EEEEEESC_NS5_IJSO_SC_EEEEEENS5_IJNS5_IJNS5_IJSU_SY_EEESX_EEESW_NS5_IJSC_SY_EEEEEEEEEEEvNS4_8identityENS5_IJNS4_28SM100_TMA_2SM_LOAD_MULTICASTES25_EEES23_vS24_EENS_8epilogue10collective18CollectiveEpilogueINS28_23Sm100TmaWarpSpecializedILi4ELi2ELi32ELb1ELb0EEEJNS5_IJSG_SG_SG_EEENS5_IJNSM_ISG_SC_EENSM_ISN_SC_EEEEENS_10bfloat16_tESL_S2H_SL_NS28_6fusion15FusionCallbacksIS2C_NS2I_17LinearCombinationIS2H_fS2H_fLNS_15FloatRoundStyleE2EEES2D_S2G_JEEENS4_5SM1004TMEM4LOAD26SM100_TMEM_LOAD_32dp32b32xENS4_13SM90_TMA_LOADENS1K_INS1L_ILi2ELi4ELi3EEENS1N_ILi16EEENSM_INS5_IJSB_SN_EEES1U_EEEENS4_39AutoVectorizingCopyWithAssumedAlignmentILi128EEENS4_14SM90_TMA_STOREES2X_S2Z_S2Z_EEEvvEEEEvNT_6ParamsE --------------------------
	.section	.text._ZN7cutlass13device_kernelINS_4gemm6kernel13GemmUniversalIN4cute5tupleIJiiiiEEENS1_10collective13CollectiveMmaINS1_46MainloopSm100TmaUmmaWarpSpecializedBlockScaledILi7ELi2ELi2ENS5_IJNS4_1CILi8EEENSA_ILi1EEESC_EEEEENS5_IJNSA_ILi256EEENSA_ILi128EEESG_EEENS5_IJNS_12float_e4m3_tENS_13float_ue8m0_tEEEENS5_IJNS5_IJlSC_lEEENS4_6LayoutINS5_IJNS5_IJNS5_IJNSA_ILi32EEENSA_ILi4EEEEEEiEEESQ_NS5_IJSC_iEEEEEENS5_IJNS5_IJNS5_IJNSA_ILi16EEESO_EEEiEEENS5_IJNS5_IJNSA_ILi0EEESC_EEENSA_ILi512EEEEEENS5_IJSW_iEEEEEEEEEEESK_S13_NS4_8TiledMMAINS4_8MMA_AtomIJNS4_27SM100_MMA_MXF8F6F4_2x1SM_SSISI_SI_fSJ_Li256ELi128ELNS4_4UMMA5MajorE0ELS18_0ELNS17_7ScaleInE0ELS19_0EEEEEENSM_INS5_IJSC_SC_SC_EEENS5_IJSW_SW_SW_EEEEENS5_IJNS4_10UnderscoreES1F_S1F_EEEEENS5_IJNS4_18SM100_TMA_2SM_LOADES1I_EEENS5_IJNS4_14ComposedLayoutINS4_7SwizzleILi3ELi4ELi3EEENS4_18smem_ptr_flag_bitsILi8EEENSM_INS5_IJSB_SG_EEENS5_IJSG_SC_EEEEEEENSM_INS5_IJNS5_IJNS5_IJSP_SC_EEENS5_IJSN_SC_EEEEEESC_NS5_IJSO_SC_EEEEEENS5_IJNS5_IJNS5_IJSU_SY_EEESX_EEESW_NS5_IJSC_SY_EEEEEEEEEEEvNS4_8identityENS5_IJNS4_28SM100_TMA_2SM_LOAD_MULTICASTES25_EEES23_vS24_EENS_8epilogue10collective18CollectiveEpilogueINS28_23Sm100TmaWarpSpecializedILi4ELi2ELi32ELb1ELb0EEEJNS5_IJSG_SG_SG_EEENS5_IJNSM_ISG_SC_EENSM_ISN_SC_EEEEENS_10bfloat16_tESL_S2H_SL_NS28_6fusion15FusionCallbacksIS2C_NS2I_17LinearCombinationIS2H_fS2H_fLNS_15FloatRoundStyleE2EEES2D_S2G_JEEENS4_5SM1004TMEM4LOAD26SM100_TMEM_LOAD_32dp32b32xENS4_13SM90_TMA_LOADENS1K_INS1L_ILi2ELi4ELi3EEENS1N_ILi16EEENSM_INS5_IJSB_SN_EEES1U_EEEENS4_39AutoVectorizingCopyWithAssumedAlignmentILi128EEENS4_14SM90_TMA_STOREES2X_S2Z_S2Z_EEEvvEEEEvNT_6ParamsE,"ax",@progbits
	.align	128
.text._ZN7cutlass13device_kernelINS_4gemm6kernel13GemmUniversalIN4cute5tupleIJiiiiEEENS1_10collective13CollectiveMmaINS1_46MainloopSm100TmaUmmaWarpSpecializedBlockScaledILi7ELi2ELi2ENS5_IJNS4_1CILi8EEENSA_ILi1EEESC_EEEEENS5_IJNSA_ILi256EEENSA_ILi128EEESG_EEENS5_IJNS_12float_e4m3_tENS_13float_ue8m0_tEEEENS5_IJNS5_IJlSC_lEEENS4_6LayoutINS5_IJNS5_IJNS5_IJNSA_ILi32EEENSA_ILi4EEEEEEiEEESQ_NS5_IJSC_iEEEEEENS5_IJNS5_IJNS5_IJNSA_ILi16EEESO_EEEiEEENS5_IJNS5_IJNSA_ILi0EEESC_EEENSA_ILi512EEEEEENS5_IJSW_iEEEEEEEEEEESK_S13_NS4_8TiledMMAINS4_8MMA_AtomIJNS4_27SM100_MMA_MXF8F6F4_2x1SM_SSISI_SI_fSJ_Li256ELi128ELNS4_4UMMA5MajorE0ELS18_0ELNS17_7ScaleInE0ELS19_0EEEEEENSM_INS5_IJSC_SC_SC_EEENS5_IJSW_SW_SW_EEEEENS5_IJNS4_10UnderscoreES1F_S1F_EEEEENS5_IJNS4_18SM100_TMA_2SM_LOADES1I_EEENS5_IJNS4_14ComposedLayoutINS4_7SwizzleILi3ELi4ELi3EEENS4_18smem_ptr_flag_bitsILi8EEENSM_INS5_IJSB_SG_EEENS5_IJSG_SC_EEEEEEENSM_INS5_IJNS5_IJNS5_IJSP_SC_EEENS5_IJSN_SC_EEEEEESC_NS5_IJSO_SC_EEEEEENS5_IJNS5_IJNS5_IJSU_SY_EEESX_EEESW_NS5_IJSC_SY_EEEEEEEEEEEvNS4_8identityENS5_IJNS4_28SM100_TMA_2SM_LOAD_MULTICASTES25_EEES23_vS24_EENS_8epilogue10collective18CollectiveEpilogueINS28_23Sm100TmaWarpSpecializedILi4ELi2ELi32ELb1ELb0EEEJNS5_IJSG_SG_SG_EEENS5_IJNSM_ISG_SC_EENSM_ISN_SC_EEEEENS_10bfloat16_tESL_S2H_SL_NS28_6fusion15FusionCallbacksIS2C_NS2I_17LinearCombinationIS2H_fS2H_fLNS_15FloatRoundStyleE2EEES2D_S2G_JEEENS4_5SM1004TMEM4LOAD26SM100_TMEM_LOAD_32dp32b32xENS4_13SM90_TMA_LOADENS1K_INS1L_ILi2ELi4ELi3EEENS1N_ILi16EEENSM_INS5_IJSB_SN_EEES1U_EEEENS4_39AutoVectorizingCopyWithAssumedAlignmentILi128EEENS4_14SM90_TMA_STOREES2X_S2Z_S2Z_EEEvvEEEEvNT_6ParamsE:
        .type           _ZN7cutlass13device_kernelINS_4gemm6kernel13GemmUniversalIN4cute5tupleIJiiiiEEENS1_10collective13CollectiveMmaINS1_46MainloopSm100TmaUmmaWarpSpecializedBlockScaledILi7ELi2ELi2ENS5_IJNS4_1CILi8EEENSA_ILi1EEESC_EEEEENS5_IJNSA_ILi256EEENSA_ILi128EEESG_EEENS5_IJNS_12float_e4m3_tENS_13float_ue8m0_tEEEENS5_IJNS5_IJlSC_lEEENS4_6LayoutINS5_IJNS5_IJNS5_IJNSA_ILi32EEENSA_ILi4EEEEEEiEEESQ_NS5_IJSC_iEEEEEENS5_IJNS5_IJNS5_IJNSA_ILi16EEESO_EEEiEEENS5_IJNS5_IJNSA_ILi0EEESC_EEENSA_ILi512EEEEEENS5_IJSW_iEEEEEEEEEEESK_S13_NS4_8TiledMMAINS4_8MMA_AtomIJNS4_27SM100_MMA_MXF8F6F4_2x1SM_SSISI_SI_fSJ_Li256ELi128ELNS4_4UMMA5MajorE0ELS18_0ELNS17_7ScaleInE0ELS19_0EEEEEENSM_INS5_IJSC_SC_SC_EEENS5_IJSW_SW_SW_EEEEENS5_IJNS4_10UnderscoreES1F_S1F_EEEEENS5_IJNS4_18SM100_TMA_2SM_LOADES1I_EEENS5_IJNS4_14ComposedLayoutINS4_7SwizzleILi3ELi4ELi3EEENS4_18smem_ptr_flag_bitsILi8EEENSM_INS5_IJSB_SG_EEENS5_IJSG_SC_EEEEEEENSM_INS5_IJNS5_IJNS5_IJSP_SC_EEENS5_IJSN_SC_EEEEEESC_NS5_IJSO_SC_EEEEEENS5_IJNS5_IJNS5_IJSU_SY_EEESX_EEESW_NS5_IJSC_SY_EEEEEEEEEEEvNS4_8identityENS5_IJNS4_28SM100_TMA_2SM_LOAD_MULTICASTES25_EEES23_vS24_EENS_8epilogue10collective18CollectiveEpilogueINS28_23Sm100TmaWarpSpecializedILi4ELi2ELi32ELb1ELb0EEEJNS5_IJSG_SG_SG_EEENS5_IJNSM_ISG_SC_EENSM_ISN_SC_EEEEENS_10bfloat16_tESL_S2H_SL_NS28_6fusion15FusionCallbacksIS2C_NS2I_17LinearCombinationIS2H_fS2H_fLNS_15FloatRoundStyleE2EEES2D_S2G_JEEENS4_5SM1004TMEM4LOAD26SM100_TMEM_LOAD_32dp32b32xENS4_13SM90_TMA_LOADENS1K_INS1L_ILi2ELi4ELi3EEENS1N_ILi16EEENSM_INS5_IJSB_SN_EEES1U_EEEENS4_39AutoVectorizingCopyWithAssumedAlignmentILi128EEENS4_14SM90_TMA_STOREES2X_S2Z_S2Z_EEEvvEEEEvNT_6ParamsE,@function
        .size           _ZN7cutlass13device_kernelINS_4gemm6kernel13GemmUniversalIN4cute5tupleIJiiiiEEENS1_10collective13CollectiveMmaINS1_46MainloopSm100TmaUmmaWarpSpecializedBlockScaledILi7ELi2ELi2ENS5_IJNS4_1CILi8EEENSA_ILi1EEESC_EEEEENS5_IJNSA_ILi256EEENSA_ILi128EEESG_EEENS5_IJNS_12float_e4m3_tENS_13float_ue8m0_tEEEENS5_IJNS5_IJlSC_lEEENS4_6LayoutINS5_IJNS5_IJNS5_IJNSA_ILi32EEENSA_ILi4EEEEEEiEEESQ_NS5_IJSC_iEEEEEENS5_IJNS5_IJNS5_IJNSA_ILi16EEESO_EEEiEEENS5_IJNS5_IJNSA_ILi0EEESC_EEENSA_ILi512EEEEEENS5_IJSW_iEEEEEEEEEEESK_S13_NS4_8TiledMMAINS4_8MMA_AtomIJNS4_27SM100_MMA_MXF8F6F4_2x1SM_SSISI_SI_fSJ_Li256ELi128ELNS4_4UMMA5MajorE0ELS18_0ELNS17_7ScaleInE0ELS19_0EEEEEENSM_INS5_IJSC_SC_SC_EEENS5_IJSW_SW_SW_EEEEENS5_IJNS4_10UnderscoreES1F_S1F_EEEEENS5_IJNS4_18SM100_TMA_2SM_LOADES1I_EEENS5_IJNS4_14ComposedLayoutINS4_7SwizzleILi3ELi4ELi3EEENS4_18smem_ptr_flag_bitsILi8EEENSM_INS5_IJSB_SG_EEENS5_IJSG_SC_EEEEEEENSM_INS5_IJNS5_IJNS5_IJSP_SC_EEENS5_IJSN_SC_EEEEEESC_NS5_IJSO_SC_EEEEEENS5_IJNS5_IJNS5_IJSU_SY_EEESX_EEESW_NS5_IJSC_SY_EEEEEEEEEEEvNS4_8identityENS5_IJNS4_28SM100_TMA_2SM_LOAD_MULTICASTES25_EEES23_vS24_EENS_8epilogue10collective18CollectiveEpilogueINS28_23Sm100TmaWarpSpecializedILi4ELi2ELi32ELb1ELb0EEEJNS5_IJSG_SG_SG_EEENS5_IJNSM_ISG_SC_EENSM_ISN_SC_EEEEENS_10bfloat16_tESL_S2H_SL_NS28_6fusion15FusionCallbacksIS2C_NS2I_17LinearCombinationIS2H_fS2H_fLNS_15FloatRoundStyleE2EEES2D_S2G_JEEENS4_5SM1004TMEM4LOAD26SM100_TMEM_LOAD_32dp32b32xENS4_13SM90_TMA_LOADENS1K_INS1L_ILi2ELi4ELi3EEENS1N_ILi16EEENSM_INS5_IJSB_SN_EEES1U_EEEENS4_39AutoVectorizingCopyWithAssumedAlignmentILi128EEENS4_14SM90_TMA_STOREES2X_S2Z_S2Z_EEEvvEEEEvNT_6ParamsE,(.L_x_204 - _ZN7cutlass13device_kernelINS_4gemm6kernel13GemmUniversalIN4cute5tupleIJiiiiEEENS1_10collective13CollectiveMmaINS1_46MainloopSm100TmaUmmaWarpSpecializedBlockScaledILi7ELi2ELi2ENS5_IJNS4_1CILi8EEENSA_ILi1EEESC_EEEEENS5_IJNSA_ILi256EEENSA_ILi128EEESG_EEENS5_IJNS_12float_e4m3_tENS_13float_ue8m0_tEEEENS5_IJNS5_IJlSC_lEEENS4_6LayoutINS5_IJNS5_IJNS5_IJNSA_ILi32EEENSA_ILi4EEEEEEiEEESQ_NS5_IJSC_iEEEEEENS5_IJNS5_IJNS5_IJNSA_ILi16EEESO_EEEiEEENS5_IJNS5_IJNSA_ILi0EEESC_EEENSA_ILi512EEEEEENS5_IJSW_iEEEEEEEEEEESK_S13_NS4_8TiledMMAINS4_8MMA_AtomIJNS4_27SM100_MMA_MXF8F6F4_2x1SM_SSISI_SI_fSJ_Li256ELi128ELNS4_4UMMA5MajorE0ELS18_0ELNS17_7ScaleInE0ELS19_0EEEEEENSM_INS5_IJSC_SC_SC_EEENS5_IJSW_SW_SW_EEEEENS5_IJNS4_10UnderscoreES1F_S1F_EEEEENS5_IJNS4_18SM100_TMA_2SM_LOADES1I_EEENS5_IJNS4_14ComposedLayoutINS4_7SwizzleILi3ELi4ELi3EEENS4_18smem_ptr_flag_bitsILi8EEENSM_INS5_IJSB_SG_EEENS5_IJSG_SC_EEEEEEENSM_INS5_IJNS5_IJNS5_IJSP_SC_EEENS5_IJSN_SC_EEEEEESC_NS5_IJSO_SC_EEEEEENS5_IJNS5_IJNS5_IJSU_SY_EEESX_EEESW_NS5_IJSC_SY_EEEEEEEEEEEvNS4_8identityENS5_IJNS4_28SM100_TMA_2SM_LOAD_MULTICASTES25_EEES23_vS24_EENS_8epilogue10collective18CollectiveEpilogueINS28_23Sm100TmaWarpSpecializedILi4ELi2ELi32ELb1ELb0EEEJNS5_IJSG_SG_SG_EEENS5_IJNSM_ISG_SC_EENSM_ISN_SC_EEEEENS_10bfloat16_tESL_S2H_SL_NS28_6fusion15FusionCallbacksIS2C_NS2I_17LinearCombinationIS2H_fS2H_fLNS_15FloatRoundStyleE2EEES2D_S2G_JEEENS4_5SM1004TMEM4LOAD26SM100_TMEM_LOAD_32dp32b32xENS4_13SM90_TMA_LOADENS1K_INS1L_ILi2ELi4ELi3EEENS1N_ILi16EEENSM_INS5_IJSB_SN_EEES1U_EEEENS4_39AutoVectorizingCopyWithAssumedAlignmentILi128EEENS4_14SM90_TMA_STOREES2X_S2Z_S2Z_EEEvvEEEEvNT_6ParamsE)
        .other          _ZN7cutlass13device_kernelINS_4gemm6kernel13GemmUniversalIN4cute5tupleIJiiiiEEENS1_10collective13CollectiveMmaINS1_46MainloopSm100TmaUmmaWarpSpecializedBlockScaledILi7ELi2ELi2ENS5_IJNS4_1CILi8EEENSA_ILi1EEESC_EEEEENS5_IJNSA_ILi256EEENSA_ILi128EEESG_EEENS5_IJNS_12float_e4m3_tENS_13float_ue8m0_tEEEENS5_IJNS5_IJlSC_lEEENS4_6LayoutINS5_IJNS5_IJNS5_IJNSA_ILi32EEENSA_ILi4EEEEEEiEEESQ_NS5_IJSC_iEEEEEENS5_IJNS5_IJNS5_IJNSA_ILi16EEESO_EEEiEEENS5_IJNS5_IJNSA_ILi0EEESC_EEENSA_ILi512EEEEEENS5_IJSW_iEEEEEEEEEEESK_S13_NS4_8TiledMMAINS4_8MMA_AtomIJNS4_27SM100_MMA_MXF8F6F4_2x1SM_SSISI_SI_fSJ_Li256ELi128ELNS4_4UMMA5MajorE0ELS18_0ELNS17_7ScaleInE0ELS19_0EEEEEENSM_INS5_IJSC_SC_SC_EEENS5_IJSW_SW_SW_EEEEENS5_IJNS4_10UnderscoreES1F_S1F_EEEEENS5_IJNS4_18SM100_TMA_2SM_LOADES1I_EEENS5_IJNS4_14ComposedLayoutINS4_7SwizzleILi3ELi4ELi3EEENS4_18smem_ptr_flag_bitsILi8EEENSM_INS5_IJSB_SG_EEENS5_IJSG_SC_EEEEEEENSM_INS5_IJNS5_IJNS5_IJSP_SC_EEENS5_IJSN_SC_EEEEEESC_NS5_IJSO_SC_EEEEEENS5_IJNS5_IJNS5_IJSU_SY_EEESX_EEESW_NS5_IJSC_SY_EEEEEEEEEEEvNS4_8identityENS5_IJNS4_28SM100_TMA_2SM_LOAD_MULTICASTES25_EEES23_vS24_EENS_8epilogue10collective18CollectiveEpilogueINS28_23Sm100TmaWarpSpecializedILi4ELi2ELi32ELb1ELb0EEEJNS5_IJSG_SG_SG_EEENS5_IJNSM_ISG_SC_EENSM_ISN_SC_EEEEENS_10bfloat16_tESL_S2H_SL_NS28_6fusion15FusionCallbacksIS2C_NS2I_17LinearCombinationIS2H_fS2H_fLNS_15FloatRoundStyleE2EEES2D_S2G_JEEENS4_5SM1004TMEM4LOAD26SM100_TMEM_LOAD_32dp32b32xENS4_13SM90_TMA_LOADENS1K_INS1L_ILi2ELi4ELi3EEENS1N_ILi16EEENSM_INS5_IJSB_SN_EEES1U_EEEENS4_39AutoVectorizingCopyWithAssumedAlignmentILi128EEENS4_14SM90_TMA_STOREES2X_S2Z_S2Z_EEEvvEEEEvNT_6ParamsE,@"STO_CUDA_ENTRY STV_DEFAULT"
_ZN7cutlass13device_kernelINS_4gemm6kernel13GemmUniversalIN4cute5tupleIJiiiiEEENS1_10collective13CollectiveMmaINS1_46MainloopSm100TmaUmmaWarpSpecializedBlockScaledILi7ELi2ELi2ENS5_IJNS4_1CILi8EEENSA_ILi1EEESC_EEEEENS5_IJNSA_ILi256EEENSA_ILi128EEESG_EEENS5_IJNS_12float_e4m3_tENS_13float_ue8m0_tEEEENS5_IJNS5_IJlSC_lEEENS4_6LayoutINS5_IJNS5_IJNS5_IJNSA_ILi32EEENSA_ILi4EEEEEEiEEESQ_NS5_IJSC_iEEEEEENS5_IJNS5_IJNS5_IJNSA_ILi16EEESO_EEEiEEENS5_IJNS5_IJNSA_ILi0EEESC_EEENSA_ILi512EEEEEENS5_IJSW_iEEEEEEEEEEESK_S13_NS4_8TiledMMAINS4_8MMA_AtomIJNS4_27SM100_MMA_MXF8F6F4_2x1SM_SSISI_SI_fSJ_Li256ELi128ELNS4_4UMMA5MajorE0ELS18_0ELNS17_7ScaleInE0ELS19_0EEEEEENSM_INS5_IJSC_SC_SC_EEENS5_IJSW_SW_SW_EEEEENS5_IJNS4_10UnderscoreES1F_S1F_EEEEENS5_IJNS4_18SM100_TMA_2SM_LOADES1I_EEENS5_IJNS4_14ComposedLayoutINS4_7SwizzleILi3ELi4ELi3EEENS4_18smem_ptr_flag_bitsILi8EEENSM_INS5_IJSB_SG_EEENS5_IJSG_SC_EEEEEEENSM_INS5_IJNS5_IJNS5_IJSP_SC_EEENS5_IJSN_SC_EEEEEESC_NS5_IJSO_SC_EEEEEENS5_IJNS5_IJNS5_IJSU_SY_EEESX_EEESW_NS5_IJSC_SY_EEEEEEEEEEEvNS4_8identityENS5_IJNS4_28SM100_TMA_2SM_LOAD_MULTICASTES25_EEES23_vS24_EENS_8epilogue10collective18CollectiveEpilogueINS28_23Sm100TmaWarpSpecializedILi4ELi2ELi32ELb1ELb0EEEJNS5_IJSG_SG_SG_EEENS5_IJNSM_ISG_SC_EENSM_ISN_SC_EEEEENS_10bfloat16_tESL_S2H_SL_NS28_6fusion15FusionCallbacksIS2C_NS2I_17LinearCombinationIS2H_fS2H_fLNS_15FloatRoundStyleE2EEES2D_S2G_JEEENS4_5SM1004TMEM4LOAD26SM100_TMEM_LOAD_32dp32b32xENS4_13SM90_TMA_LOADENS1K_INS1L_ILi2ELi4ELi3EEENS1N_ILi16EEENSM_INS5_IJSB_SN_EEES1U_EEEENS4_39AutoVectorizingCopyWithAssumedAlignmentILi128EEENS4_14SM90_TMA_STOREES2X_S2Z_S2Z_EEEvvEEEEvNT_6ParamsE:
[----:B------:R-:W1:Y:S01]  /*0000*/  LDC R1, c[0x0][0x37c] ;  /* 0x0000df00ff017b82 */ /* 0x000e620000000800 */
[----:B------:R-:W2:Y:S01]  /*0010*/  S2R R95, SR_TID.X ;  /* 0x00000000005f7919 */ /* 0x000ea20000002100 */
[----:B------:R-:W3:Y:S06]  /*0020*/  LDCU.64 UR12, c[0x0][0xc90] ;  /* 0x00019200ff0c77ac */ /* 0x000eec0008000a00 */
[----:B------:R-:W4:Y:S01]  /*0030*/  S2UR UR4, SR_CgaCtaId ;  /* 0x00000000000479c3 */ /* 0x000f220000008800 */
[----:B------:R-:W-:Y:S02]  /*0040*/  PRMT R80, RZ, 0x7610, R80 ;  /* 0x00007610ff507816 */ /* 0x000fe40000000050 */
[----:B------:R-:W-:Y:S01]  /*0050*/  ELECT P1, URZ, PT ;  /* 0x0000000000ff782f */ /* 0x000fe20003820000 */
[----:B---3--:R-:W-:-:S04]  /*0060*/  UISETP.NE.U32.AND UP0, UPT, UR12, URZ, UPT ;  /* 0x000000ff0c00728c */ /* 0x008fc8000bf05070 */
[----:B------:R-:W-:Y:S02]  /*0070*/  UISETP.NE.AND.EX UP0, UPT, UR13, URZ, UPT, UP0 ;  /* 0x000000ff0d00728c */ /* 0x000fe4000bf05300 */
[----:B----4-:R-:W-:Y:S02]  /*0080*/  ULOP3.LUT UR61, UR4, 0x1, URZ, 0xc0, !UPT ;  /* 0x00000001043d7892 */ /* 0x010fe4000f8ec0ff */
[----:B------:R-:W-:Y:S01]  /*0090*/  ULOP3.LUT UR60, UR4, 0x1, URZ, 0x3c, !UPT ;  /* 0x00000001043c7892 */ /* 0x000fe2000f8e3cff */
[----:B--2---:R-:W-:-:S05]  /*00a0*/  SHF.R.U32.HI R81, RZ, 0x5, R95 ;  /* 0x00000005ff517819 */ /* 0x004fca000001165f */
[----:B------:R-:W2:Y:S02]  /*00b0*/  SHFL.IDX PT, R0, R81, RZ, 0x1f ;  /* 0x00001fff51007589 */ /* 0x000ea400000e0000 */
[----:B--2---:R-:W-:Y:S01]  /*00c0*/  R2UR UR21, R0 ;  /* 0x00000000001572ca */ /* 0x004fe200000e0000 */
[----:B-1----:R-:W-:-:S14]  /*00d0*/  BRA.U UP0, `(.L_x_0) ;  /* 0x0000000100307547 */ /* 0x002fdc000b800000 */
[----:B------:R-:W1:Y:S02]  /*00e0*/  LDCU.64 UR4, c[0x0][0xc88] ;  /* 0x00019100ff0477ac */ /* 0x000e640008000a00 */
[----:B-1----:R-:W-:-:S04]  /*00f0*/  UISETP.NE.U32.AND UP0, UPT, UR4, URZ, UPT ;  /* 0x000000ff0400728c */ /* 0x002fc8000bf05070 */
[----:B------:R-:W-:-:S09]  /*0100*/  UISETP.NE.AND.EX UP0, UPT, UR5, URZ, UPT, UP0 ;  /* 0x000000ff0500728c */ /* 0x000fd2000bf05300 */
[----:B------:R-:W-:Y:S05]  /*0110*/  BRA.U !UP0, `(.L_x_1) ;  /* 0x0000000108147547 */ /* 0x000fea000b800000 */
[----:B------:R-:W1:Y:S01]  /*0120*/  LDC.64 R2, c[0x0][0xc88] ;  /* 0x00032200ff027b82 */ /* 0x000e620000000a00 */
[----:B------:R-:W1:Y:S02]  /*0130*/  LDCU.64 UR4, c[0x0][0x358] ;  /* 0x00006b00ff0477ac */ /* 0x000e640008000a00 */
[----:B-1----:R1:W5:Y:S01]  /*0140*/  LDG.E R41, desc[UR4][R2.64] ;  /* 0x0000000402297981 */ /* 0x002362000c1e1900 */
[----:B------:R-:W-:Y:S01]  /*0150*/  HFMA2 R80, -RZ, RZ, 0, 5.9604644775390625e-08 ;  /* 0x00000001ff507431 */ /* 0x000fe200000001ff */
[----:B------:R-:W-:Y:S05]  /*0160*/  BRA `(.L_x_0) ;  /* 0x00000000000c7947 */ /* 0x000fea0003800000 */
.L_x_1:
[----:B------:R-:W1:Y:S01]  /*0170*/  LDCU UR4, c[0x0][0xc80] ;  /* 0x00019000ff0477ac */ /* 0x000e620008000800 */
[----:B------:R-:W-:Y:S01]  /*0180*/  HFMA2 R80, -RZ, RZ, 0, 5.9604644775390625e-08 ;  /* 0x00000001ff507431 */ /* 0x000fe200000001ff */
[----:B-1----:R-:W-:-:S07]  /*0190*/  MOV R41, UR4 ;  /* 0x0000000400297c02 */ /* 0x002fce0008000f00 */
.L_x_0:
[----:B------:R-:W2:Y:S02]  /*01a0*/  LDCU.64 UR4, c[0x0][0xcb0] ;  /* 0x00019600ff0477ac */ /* 0x000ea40008000a00 */
[----:B--2---:R-:W-:-:S04]  /*01b0*/  UISETP.NE.U32.AND UP0, UPT, UR4, URZ, UPT ;  /* 0x000000ff0400728c */ /* 0x004fc8000bf05070 */
[----:B------:R-:W-:-:S09]  /*01c0*/  UISETP.NE.AND.EX UP0, UPT, UR5, URZ, UPT, UP0 ;  /* 0x000000ff0500728c */ /* 0x000fd2000bf05300 */
[----:B------:R-:W-:Y:S05]  /*01d0*/  BRA.U UP0, `(.L_x_2) ;  /* 0x0000000100287547 */ /* 0x000fea000b800000 */
[----:B------:R-:W2:Y:S02]  /*01e0*/  LDCU.64 UR4, c[0x0][0xca8] ;  /* 0x00019500ff0477ac */ /* 0x000ea40008000a00 */
[----:B--2---:R-:W-:-:S04]  /*01f0*/  UISETP.NE.U32.AND UP0, UPT, UR4, URZ, UPT ;  /* 0x000000ff0400728c */ /* 0x004fc8000bf05070 */
[----:B------:R-:W-:-:S09]  /*0200*/  UISETP.NE.AND.EX UP0, UPT, UR5, URZ, UPT, UP0 ;  /* 0x000000ff0500728c */ /* 0x000fd2000bf05300 */
[----:B------:R-:W-:Y:S05]  /*0210*/  BRA.U !UP0, `(.L_x_3) ;  /* 0x0000000108107547 */ /* 0x000fea000b800000 */
[----:B------:R-:W2:Y:S01]  /*0220*/  LDC.64 R38, c[0x0][0xca8] ;  /* 0x00032a00ff267b82 */ /* 0x000ea20000000a00 */
[----:B------:R-:W2:Y:S02]  /*0230*/  LDCU.64 UR4, c[0x0][0x358] ;  /* 0x00006b00ff0477ac */ /* 0x000ea40008000a00 */
[----:B--2---:R2:W5:Y:S01]  /*0240*/  LDG.E R38, desc[UR4][R38.64] ;  /* 0x0000000426267981 */ /* 0x004562000c1e1900 */
[----:B------:R-:W-:Y:S05]  /*0250*/  BRA `(.L_x_2) ;  /* 0x0000000000087947 */ /* 0x000fea0003800000 */
.L_x_3:
[----:B------:R-:W2:Y:S02]  /*0260*/  LDCU UR4, c[0x0][0xca0] ;  /* 0x00019400ff0477ac */ /* 0x000ea40008000800 */
[----:B--2---:R-:W-:Y:S02]  /*0270*/  MOV R38, UR4 ;  /* 0x0000000400267c02 */ /* 0x004fe40008000f00 */
.L_x_2:
[----:B------:R-:W-:Y:S01]  /*0280*/  IMAD.U32 R0, RZ, RZ, UR21 ;  /* 0x00000015ff007e24 */ /* 0x000fe2000f8e00ff */
[----:B------:R-:W-:Y:S04]  /*0290*/  BSSY.RECONVERGENT B0, `(.L_x_4) ;  /* 0x0000012000007945 */ /* 0x000fe80003800200 */
[C---:B------:R-:W-:Y:S02]  /*02a0*/  ISETP.NE.OR P2, PT, R0.reuse, 0x1, !P1 ;  /* 0x000000010000780c */ /* 0x040fe40004f45670 */
[----:B------:R-:W-:-:S11]  /*02b0*/  ISETP.NE.OR P0, PT, R0, 0x3, !P1 ;  /* 0x000000030000780c */ /* 0x000fd60004f05670 */
[----:B------:R-:W-:Y:S05]  /*02c0*/  @P2 BRA `(.L_x_5) ;  /* 0x0000000000382947 */ /* 0x000fea0003800000 */
[----:B------:R-:W3:Y:S02]  /*02d0*/  LDCU.64 UR4, c[0x0][0x348] ;  /* 0x00006900ff0477ac */ /* 0x000ee40008000a00 */
[----:B---3--:R-:W-:Y:S02]  /*02e0*/  UIADD3 UR10, UP3, UPT, UR4, 0x80, URZ ;  /* 0x00000080040a7890 */ /* 0x008fe4000ff7e0ff */
[----:B------:R-:W-:Y:S02]  /*02f0*/  UIADD3 UR8, UP2, UPT, UR4, 0x180, URZ ;  /* 0x0000018004087890 */ /* 0x000fe4000ff5e0ff */
[----:B------:R-:W-:Y:S02]  /*0300*/  UIADD3 UR6, UP1, UPT, UR4, 0x280, URZ ;  /* 0x0000028004067890 */ /* 0x000fe4000ff3e0ff */
[----:B------:R-:W-:Y:S02]  /*0310*/  UIADD3 UR4, UP0, UPT, UR4, 0x380, URZ ;  /* 0x0000038004047890 */ /* 0x000fe4000ff1e0ff */
[----:B------:R-:W-:-:S02]  /*0320*/  UIADD3.X UR11, UPT, UPT, URZ, UR5, URZ, UP3, !UPT ;  /* 0x00000005ff0b7290 */ /* 0x000fc40009ffe4ff */
[----:B------:R-:W-:Y:S02]  /*0330*/  UIADD3.X UR9, UPT, UPT, URZ, UR5, URZ, UP2, !UPT ;  /* 0x00000005ff097290 */ /* 0x000fe400097fe4ff */
[----:B------:R-:W-:Y:S02]  /*0340*/  UIADD3.X UR7, UPT, UPT, URZ, UR5, URZ, UP1, !UPT ;  /* 0x00000005ff077290 */ /* 0x000fe40008ffe4ff */
[----:B------:R-:W-:-:S03]  /*0350*/  UIADD3.X UR5, UPT, UPT, URZ, UR5, URZ, UP0, !UPT ;  /* 0x00000005ff057290 */ /* 0x000fc600087fe4ff */
[----:B------:R3:W-:Y:S02]  /*0360*/  UTMACCTL.PF [UR10] ;  /* 0x000000000a0079b9 */ /* 0x0007e40008040000 */
[----:B------:R3:W-:Y:S02]  /*0370*/  UTMACCTL.PF [UR8] ;  /* 0x00000000080079b9 */ /* 0x0007e40008040000 */
[----:B------:R3:W-:Y:S02]  /*0380*/  UTMACCTL.PF [UR6] ;  /* 0x00000000060079b9 */ /* 0x0007e40008040000 */
[----:B------:R3:W-:Y:S02]  /*0390*/  UTMACCTL.PF [UR4] ;  /* 0x00000000040079b9 */ /* 0x0007e40008040000 */
[----:B---3--:R-:W-:Y:S01]  /*03a0*/  NOP ;  /* 0x0000000000007918 */ /* 0x008fe20000000000 */
.L_x_5:
[----:B------:R-:W-:Y:S05]  /*03b0*/  BSYNC.RECONVERGENT B0 ;  /* 0x0000000000007941 */ /* 0x000fea0003800200 */
.L_x_4:
[----:B------:R-:W-:Y:S04]  /*03c0*/  BSSY.RECONVERGENT B0, `(.L_x_6) ;  /* 0x000000a000007945 */ /* 0x000fe80003800200 */
[----:B------:R-:W-:Y:S05]  /*03d0*/  @P0 BRA `(.L_x_7) ;  /* 0x0000000000200947 */ /* 0x000fea0003800000 */
[----:B------:R-:W3:Y:S02]  /*03e0*/  LDCU.64 UR4, c[0x0][0x348] ;  /* 0x00006900ff0477ac */ /* 0x000ee40008000a00 */
[----:B---3--:R-:W-:Y:S02]  /*03f0*/  UIADD3 UR6, UP1, UPT, UR4, 0x980, URZ ;  /* 0x0000098004067890 */ /* 0x008fe4000ff3e0ff */
[----:B------:R-:W-:Y:S02]  /*0400*/  UIADD3 UR4, UP0, UPT, UR4, 0xa80, URZ ;  /* 0x00000a8004047890 */ /* 0x000fe4000ff1e0ff */
[----:B------:R-:W-:Y:S02]  /*0410*/  UIADD3.X UR7, UPT, UPT, URZ, UR5, URZ, UP1, !UPT ;  /* 0x00000005ff077290 */ /* 0x000fe40008ffe4ff */
[----:B------:R-:W-:-:S07]  /*0420*/  UIADD3.X UR5, UPT, UPT, URZ, UR5, URZ, UP0, !UPT ;  /* 0x00000005ff057290 */ /* 0x000fce00087fe4ff */
[----:B------:R3:W-:Y:S02]  /*0430*/  UTMACCTL.PF [UR6] ;  /* 0x00000000060079b9 */ /* 0x0007e40008040000 */
[----:B------:R3:W-:Y:S02]  /*0440*/  UTMACCTL.PF [UR4] ;  /* 0x00000000040079b9 */ /* 0x0007e40008040000 */
[----:B---3--:R-:W-:Y:S01]  /*0450*/  NOP ;  /* 0x0000000000007918 */ /* 0x008fe20000000000 */
.L_x_7:
[----:B------:R-:W-:Y:S05]  /*0460*/  BSYNC.RECONVERGENT B0 ;  /* 0x0000000000007941 */ /* 0x000fea0003800200 */
.L_x_6:
[----:B------:R-:W3:Y:S01]  /*0470*/  LDCU.64 UR4, c[0x0][0xc88] ;  /* 0x00019100ff0477ac */ /* 0x000ee20008000a00 */
[----:B------:R-:W-:Y:S02]  /*0480*/  UISETP.EQ.U32.AND UP2, UPT, UR12, URZ, UPT ;  /* 0x000000ff0c00728c */ /* 0x000fe4000bf42070 */
[----:B------:R-:W-:Y:S02]  /*0490*/  UPLOP3.LUT UP4, UPT, UPT, UPT, UPT, 0x80, 0x8 ;  /* 0x000000000008789c */ /* 0x000fe40003f8f070 */
[----:B---3--:R-:W-:-:S04]  /*04a0*/  UISETP.NE.U32.AND UP0, UPT, UR4, URZ, UPT ;  /* 0x000000ff0400728c */ /* 0x008fc8000bf05070 */
[----:B------:R-:W-:-:S04]  /*04b0*/  UISETP.NE.AND.EX UP1, UPT, UR5, URZ, UPT, UP0 ;  /* 0x000000ff0500728c */ /* 0x000fc8000bf25300 */
[----:B------:R-:W-:-:S04]  /*04c0*/  UISETP.EQ.OR.EX UP3, UPT, UR13, URZ, !UP1, UP2 ;  /* 0x000000ff0d00728c */ /* 0x000fc8000cf62720 */
[----:B------:R-:W-:-:S06]  /*04d0*/  UP2UR UR4, UPR, URZ, 0x8 ;  /* 0x00000008ff047883 */ /* 0x000fcc0008000000 */
[----:B------:R-:W-:Y:S01]  /*04e0*/  MOV R84, UR4 ;  /* 0x0000000400547c02 */ /* 0x000fe20008000f00 */
[----:B------:R-:W-:Y:S06]  /*04f0*/  BRA.U !UP3, `(.L_x_8) ;  /* 0x000000010b207547 */ /* 0x000fec000b800000 */
[----:B------:R-:W-:Y:S01]  /*0500*/  UISETP.NE.U32.AND UP2, UPT, UR12, URZ, UPT ;  /* 0x000000ff0c00728c */ /* 0x000fe2000bf45070 */
[----:B-----5:R-:W-:Y:S01]  /*0510*/  FSETP.NEU.AND P0, PT, R41, RZ, PT ;  /* 0x000000ff2900720b */ /* 0x020fe20003f0d000 */
[----:B------:R-:W-:Y:S02]  /*0520*/  USEL UR4, URZ, 0xffffffff, UP1 ;  /* 0xffffffffff047887 */ /* 0x000fe40008800000 */
[----:B------:R-:W-:-:S10]  /*0530*/  UISETP.NE.AND.EX UP2, UPT, UR13, URZ, UPT, UP2 ;  /* 0x000000ff0d00728c */ /* 0x000fd4000bf45320 */
[----:B------:R-:W-:Y:S01]  /*0540*/  VOTEU.ANY UP0, P0 ;  /* 0x0000000000ff7886 */ /* 0x000fe20000000100 */
[----:B------:R-:W-:-:S04]  /*0550*/  @!UP2 USEL UR4, URZ, 0xffffffff, UP0 ;  /* 0xffffffffff04a887 */ /* 0x000fc80008000000 */
[----:B------:R-:W-:-:S04]  /*0560*/  ULOP3.LUT UR4, UR4, 0x1, URZ, 0xc0, !UPT ;  /* 0x0000000104047892 */ /* 0x000fc8000f8ec0ff */
[----:B------:R-:W-:-:S11]  /*0570*/  UISETP.NE.U32.AND UP4, UPT, UR4, 0x1, UPT ;  /* 0x000000010400788c */ /* 0x000fd6000bf85070 */
.L_x_8:
[----:B------:R-:W3:Y:S01]  /*0580*/  SHFL.IDX PT, R0, R81, RZ, 0x1f ;  /* 0x00001fff51007589 */ /* 0x000ee200000e0000 */
[----:B------:R-:W-:-:S04]  /*0590*/  UISETP.NE.AND UP0, UPT, UR21, 0x2, UPT ;  /* 0x000000021500788c */ /* 0x000fc8000bf05270 */
[----:B------:R-:W-:Y:S02]  /*05a0*/  UISETP.EQ.AND UP2, UPT, UR61, URZ, !UP0 ;  /* 0x000000ff3d00728c */ /* 0x000fe4000c742270 */
[----:B------:R-:W-:-:S04]  /*05b0*/  USEL UR58, URZ, 0x1, UP0 ;  /* 0x00000001ff3a7887 */ /* 0x000fc80008000000 */
[----:B------:R-:W-:Y:S02]  /*05c0*/  PLOP3.LUT P4, PT, P1, PT, UP2, 0x80, 0x8 ;  /* 0x000000000008781c */ /* 0x000fe40000f8f028 */
[----:B---3--:R-:W-:-:S13]  /*05d0*/  ISETP.NE.AND P0, PT, R0, RZ, PT ;  /* 0x000000ff0000720c */ /* 0x008fda0003f05270 */
[----:B------:R-:W-:Y:S05]  /*05e0*/  @P0 BRA `(.L_x_9) ;  /* 0x0000000000700947 */ /* 0x000fea0003800000 */
[----:B------:R-:W3:Y:S01]  /*05f0*/  S2UR UR5, SR_CgaCtaId ;  /* 0x00000000000579c3 */ /* 0x000ee20000008800 */
[----:B------:R-:W-:Y:S01]  /*0600*/  UMOV UR4, 0x400 ;  /* 0x0000040000047882 */ /* 0x000fe20000000000 */
[----:B------:R-:W-:Y:S01]  /*0610*/  UMOV UR8, 0x1 ;  /* 0x0000000100087882 */ /* 0x000fe20000000000 */
[----:B------:R-:W-:Y:S01]  /*0620*/  UMOV UR6, 0x4 ;  /* 0x0000000400067882 */ /* 0x000fe20000000000 */
[----:B------:R-:W-:-:S04]  /*0630*/  UIADD3 UR8, UPT, UPT, -UR8, 0x100000, URZ ;  /* 0x0010000008087890 */ /* 0x000fc8000fffe1ff */
[----:B------:R-:W-:Y:S02]  /*0640*/  USHF.L.U32 UR9, UR8, 0xb, URZ ;  /* 0x0000000b08097899 */ /* 0x000fe400080006ff */
[----:B------:R-:W-:Y:S02]  /*0650*/  USHF.L.U32 UR8, UR8, 0x1, URZ ;  /* 0x0000000108087899 */ /* 0x000fe400080006ff */
[----:B------:R-:W-:-:S04]  /*0660*/  UIADD3 UR6, UPT, UPT, -UR6, 0x100000, URZ ;  /* 0x0010000006067890 */ /* 0x000fc8000fffe1ff */
[----:B------:R-:W-:Y:S02]  /*0670*/  USHF.L.U32 UR7, UR6, 0xb, URZ ;  /* 0x0000000b06077899 */ /* 0x000fe400080006ff */
[----:B------:R-:W-:Y:S01]  /*0680*/  USHF.L.U32 UR6, UR6, 0x1, URZ ;  /* 0x0000000106067899 */ /* 0x000fe200080006ff */
[----:B------:R-:W-:Y:S01]  /*0690*/  ELECT P0, URZ, PT ;  /* 0x0000000000ff782f */ /* 0x000fe20003800000 */
[----:B---3--:R-:W-:Y:S01]  /*06a0*/  ULEA UR4, UR5, UR4, 0x18 ;  /* 0x0000000405047291 */ /* 0x008fe2000f8ec0ff */
[----:B------:R-:W3:Y:S11]  /*06b0*/  FENCE.VIEW.ASYNC.S ;  /* 0x00000000000073c6 */ /* 0x000ef60000000000 */
[----:B---3--:R3:W4:Y:S01]  /*06c0*/  SYNCS.EXCH.64 URZ, [UR4], UR8 ;  /* 0x0000000804ff75b2 */ /* 0x0087220008000100 */
[----:B------:R3:W1:Y:S01]  /*06d0*/  SYNCS.EXCH.64 URZ, [UR4+0x38], UR6 ;  /* 0x0000380604ff75b2 */ /* 0x0006620008000100 */
        /* <DEDUP_REMOVED lines=11> */
[----:B------:R3:W1:Y:S02]  /*0790*/  SYNCS.EXCH.64 URZ, [UR4+0x68], UR6 ;  /* 0x0000680604ff75b2 */ /* 0x0006640008000100 */
[----:B---3--:R-:W-:Y:S01]  /*07a0*/  NOP ;  /* 0x0000000000007918 */ /* 0x008fe20000000000 */
.L_x_9:
[----:B------:R-:W3:Y:S01]  /*07b0*/  SHFL.IDX PT, R0, R81, RZ, 0x1f ;  /* 0x00001fff51007589 */ /* 0x000ee200000e0000 */
[----:B------:R-:W-:Y:S01]  /*07c0*/  NOP ;  /* 0x0000000000007918 */ /* 0x000fe20000000000 */
[----:B---3--:R-:W-:-:S13]  /*07d0*/  ISETP.NE.AND P0, PT, R0, 0x1, PT ;  /* 0x000000010000780c */ /* 0x008fda0003f05270 */
        /* <DEDUP_REMOVED lines=14> */
[----:B---3--:R3:W1:Y:S01]  /*08c0*/  SYNCS.EXCH.64 URZ, [UR4+0x70], UR8 ;  /* 0x0000700804ff75b2 */ /* 0x0086620008000100 */
[----:B------:R3:W1:Y:S01]  /*08d0*/  SYNCS.EXCH.64 URZ, [UR4+0x90], UR6 ;  /* 0x0000900604ff75b2 */ /* 0x0006620008000100 */
[----:B------:R3:W1:Y:S01]  /*08e0*/  SYNCS.EXCH.64 URZ, [UR4+0x78], UR8 ;  /* 0x0000780804ff75b2 */ /* 0x0006620008000100 */
[----:B------:R3:W1:Y:S01]  /*08f0*/  SYNCS.EXCH.64 URZ, [UR4+0x98], UR6 ;  /* 0x0000980604ff75b2 */ /* 0x0006620008000100 */
[----:B------:R3:W1:Y:S01]  /*0900*/  SYNCS.EXCH.64 URZ, [UR4+0x80], UR8 ;  /* 0x0000800804ff75b2 */ /* 0x0006620008000100 */
[----:B------:R3:W1:Y:S01]  /*0910*/  SYNCS.EXCH.64 URZ, [UR4+0xa0], UR6 ;  /* 0x0000a00604ff75b2 */ /* 0x0006620008000100 */
[----:B------:R3:W1:Y:S01]  /*0920*/  SYNCS.EXCH.64 URZ, [UR4+0x88], UR8 ;  /* 0x0000880804ff75b2 */ /* 0x0006620008000100 */
[----:B------:R3:W1:Y:S01]  /*0930*/  SYNCS.EXCH.64 URZ, [UR4+0xa8], UR6 ;  /* 0x0000a80604ff75b2 */ /* 0x0006620008000100 */
[----:B------:R-:W-:Y:S01]  /*0940*/  NOP ;  /* 0x0000000000007918 */ /* 0x000fe20000000000 */
.L_x_10:
[----:B------:R-:W2:Y:S01]  /*0950*/  SHFL.IDX PT, R0, R81, RZ, 0x1f ;  /* 0x00001fff51007589 */ /* 0x000ea200000e0000 */
[----:B------:R-:W-:Y:S01]  /*0960*/  NOP ;  /* 0x0000000000007918 */ /* 0x000fe20000000000 */
[----:B--2---:R-:W-:-:S13]  /*0970*/  ISETP.NE.AND P0, PT, R0, 0x3, PT ;  /* 0x000000030000780c */ /* 0x004fda0003f05270 */
[----:B------:R-:W-:Y:S05]  /*0980*/  @P0 BRA `(.L_x_11) ;  /* 0x0000000000300947 */ /* 0x000fea0003800000 */
[----:B---3--:R-:W2:Y:S01]  /*0990*/  S2UR UR6, SR_CgaCtaId ;  /* 0x00000000000679c3 */ /* 0x008ea20000008800 */
[----:B------:R-:W-:Y:S01]  /*09a0*/  UMOV UR4, 0x400 ;  /* 0x0000040000047882 */ /* 0x000fe20000000000 */
[----:B------:R-:W-:Y:S01]  /*09b0*/  UMOV UR5, 0x20 ;  /* 0x0000002000057882 */ /* 0x000fe20000000000 */
[----:B------:R-:W-:Y:S01]  /*09c0*/  ELECT P0, URZ, PT ;  /* 0x0000000000ff782f */ /* 0x000fe20003800000 */
[----:B--2---:R-:W-:Y:S02]  /*09d0*/  ULEA UR6, UR6, UR4, 0x18 ;  /* 0x0000000406067291 */ /* 0x004fe4000f8ec0ff */
[----:B------:R-:W-:-:S04]  /*09e0*/  UIADD3 UR4, UPT, UPT, -UR5, 0x100000, URZ ;  /* 0x0010000005047890 */ /* 0x000fc8000fffe1ff */
[----:B------:R-:W-:Y:S02]  /*09f0*/  USHF.L.U32 UR5, UR4, 0xb, URZ ;  /* 0x0000000b04057899 */ /* 0x000fe400080006ff */
[----:B------:R-:W-:Y:S01]  /*0a00*/  USHF.L.U32 UR4, UR4, 0x1, URZ ;  /* 0x0000000104047899 */ /* 0x000fe200080006ff */
[----:B------:R-:W2:Y:S11]  /*0a10*/  FENCE.VIEW.ASYNC.S ;  /* 0x00000000000073c6 */ /* 0x000eb60000000000 */
[----:B--2---:R2:W3:Y:S01]  /*0a20*/  SYNCS.EXCH.64 URZ, [UR6+0xb0], UR4 ;  /* 0x0000b00406ff75b2 */ /* 0x0044e20008000100 */
[----:B------:R2:W1:Y:S01]  /*0a30*/  SYNCS.EXCH.64 URZ, [UR6+0xb8], UR4 ;  /* 0x0000b80406ff75b2 */ /* 0x0004620008000100 */
[----:B------:R-:W-:Y:S01]  /*0a40*/  NOP ;  /* 0x0000000000007918 */ /* 0x000fe20000000000 */
.L_x_11:
[----:B------:R-:W4:Y:S01]  /*0a50*/  SHFL.IDX PT, R0, R81, RZ, 0x1f ;  /* 0x00001fff51007589 */ /* 0x000f2200000e0000 */
[----:B------:R-:W-:Y:S01]  /*0a60*/  NOP ;  /* 0x0000000000007918 */ /* 0x000fe20000000000 */
[----:B----4-:R-:W-:-:S13]  /*0a70*/  ISETP.NE.AND P0, PT, R0, 0x4, PT ;  /* 0x000000040000780c */ /* 0x010fda0003f05270 */
[----:B------:R-:W-:Y:S05]  /*0a80*/  @P0 BRA `(.L_x_12) ;  /* 0x00000000004c0947 */ /* 0x000fea0003800000 */
[----:B--2---:R-:W2:Y:S01]  /*0a90*/  S2UR UR5, SR_CgaCtaId ;  /* 0x00000000000579c3 */ /* 0x004ea20000008800 */
[----:B---3--:R-:W-:Y:S01]  /*0aa0*/  UMOV UR4, 0x720 ;  /* 0x0000072000047882 */ /* 0x008fe20000000000 */
[----:B------:R-:W-:Y:S01]  /*0ab0*/  UMOV UR6, 0x400 ;  /* 0x0000040000067882 */ /* 0x000fe20000000000 */
[----:B------:R-:W-:Y:S01]  /*0ac0*/  USEL UR4, UR4, 0x620, UP4 ;  /* 0x0000062004047887 */ /* 0x000fe2000a000000 */
[----:B------:R-:W-:Y:S01]  /*0ad0*/  UMOV UR8, 0x1 ;  /* 0x0000000100087882 */ /* 0x000fe20000000000 */
[----:B------:R-:W-:Y:S01]  /*0ae0*/  ELECT P0, URZ, PT ;  /* 0x0000000000ff782f */ /* 0x000fe20003800000 */
[----:B------:R-:W-:-:S04]  /*0af0*/  UIADD3 UR8, UPT, UPT, -UR8, 0x100000, URZ ;  /* 0x0010000008087890 */ /* 0x000fc8000fffe1ff */
[----:B------:R-:W-:Y:S02]  /*0b00*/  USHF.L.U32 UR9, UR8, 0xb, URZ ;  /* 0x0000000b08097899 */ /* 0x000fe400080006ff */
[----:B------:R-:W-:Y:S02]  /*0b10*/  USHF.L.U32 UR8, UR8, 0x1, URZ ;  /* 0x0000000108087899 */ /* 0x000fe400080006ff */
[----:B--2---:R-:W-:Y:S02]  /*0b20*/  ULEA UR6, UR5, UR6, 0x18 ;  /* 0x0000000605067291 */ /* 0x004fe4000f8ec0ff */
[----:B------:R-:W-:-:S04]  /*0b30*/  UIADD3 UR4, UPT, UPT, -UR4, 0x100000, URZ ;  /* 0x0010000004047890 */ /* 0x000fc8000fffe1ff */
[----:B------:R-:W-:Y:S02]  /*0b40*/  USHF.L.U32 UR5, UR4, 0xb, URZ ;  /* 0x0000000b04057899 */ /* 0x000fe400080006ff */
[----:B------:R-:W-:Y:S01]  /*0b50*/  USHF.L.U32 UR4, UR4, 0x1, URZ ;  /* 0x0000000104047899 */ /* 0x000fe200080006ff */
[----:B------:R-:W2:Y:S03]  /*0b60*/  FENCE.VIEW.ASYNC.S ;  /* 0x00000000000073c6 */ /* 0x000ea60000000000 */
[----:B--2---:R4:W2:Y:S08]  /*0b70*/  SYNCS.EXCH.64 URZ, [UR6+0xc0], UR8 ;  /* 0x0000c00806ff75b2 */ /* 0x0048b00008000100 */
[----:B------:R4:W3:Y:S01]  /*0b80*/  SYNCS.EXCH.64 URZ, [UR6+0xd0], UR4 ;  /* 0x0000d00406ff75b2 */ /* 0x0008e20008000100 */
[----:B------:R4:W1:Y:S01]  /*0b90*/  SYNCS.EXCH.64 URZ, [UR6+0xc8], UR8 ;  /* 0x0000c80806ff75b2 */ /* 0x0008620008000100 */
[----:B------:R4:W1:Y:S02]  /*0ba0*/  SYNCS.EXCH.64 URZ, [UR6+0xd8], UR4 ;  /* 0x0000d80406ff75b2 */ /* 0x0008640008000100 */
[----:B----4-:R-:W-:Y:S01]  /*0bb0*/  NOP ;  /* 0x0000000000007918 */ /* 0x010fe20000000000 */
.L_x_12:
[----:B------:R-:W4:Y:S01]  /*0bc0*/  SHFL.IDX PT, R0, R81, RZ, 0x1f ;  /* 0x00001fff51007589 */ /* 0x000f2200000e0000 */
[----:B------:R-:W-:Y:S01]  /*0bd0*/  NOP ;  /* 0x0000000000007918 */ /* 0x000fe20000000000 */
[----:B----4-:R-:W-:-:S13]  /*0be0*/  ISETP.NE.AND P0, PT, R0, 0x5, PT ;  /* 0x000000050000780c */ /* 0x010fda0003f05270 */
[----:B------:R-:W-:Y:S05]  /*0bf0*/  @P0 BRA `(.L_x_13) ;  /* 0x0000000000480947 */ /* 0x000fea0003800000 */
[----:B--2---:R-:W2:Y:S01]  /*0c00*/  S2UR UR5, SR_CgaCtaId ;  /* 0x00000000000579c3 */ /* 0x004ea20000008800 */
[----:B---3--:R-:W-:Y:S01]  /*0c10*/  UMOV UR4, 0x400 ;  /* 0x0000040000047882 */ /* 0x008fe20000000000 */
        /* <DEDUP_REMOVED lines=9> */
[----:B--2---:R-:W-:Y:S01]  /*0cb0*/  ULEA UR4, UR5, UR4, 0x18 ;  /* 0x0000000405047291 */ /* 0x004fe2000f8ec0ff */
[----:B------:R-:W2:Y:S11]  /*0cc0*/  FENCE.VIEW.ASYNC.S ;  /* 0x00000000000073c6 */ /* 0x000eb60000000000 */
[----:B--2---:R4:W2:Y:S01]  /*0cd0*/  SYNCS.EXCH.64 URZ, [UR4+0xe0], UR6 ;  /* 0x0000e00604ff75b2 */ /* 0x0048a20008000100 */
[----:B------:R4:W3:Y:S01]  /*0ce0*/  SYNCS.EXCH.64 URZ, [UR4+0xf0], UR8 ;  /* 0x0000f00804ff75b2 */ /* 0x0008e20008000100 */
[----:B------:R4:W1:Y:S01]  /*0cf0*/  SYNCS.EXCH.64 URZ, [UR4+0xe8], UR6 ;  /* 0x0000e80604ff75b2 */ /* 0x0008620008000100 */
[----:B------:R4:W1:Y:S02]  /*0d00*/  SYNCS.EXCH.64 URZ, [UR4+0xf8], UR8 ;  /* 0x0000f80804ff75b2 */ /* 0x0008640008000100 */
[----:B----4-:R-:W-:Y:S01]  /*0d10*/  NOP ;  /* 0x0000000000007918 */ /* 0x010fe20000000000 */
.L_x_13:
[----:B------:R-:W4:Y:S01]  /*0d20*/  SHFL.IDX PT, R0, R81, RZ, 0x1f ;  /* 0x00001fff51007589 */ /* 0x000f2200000e0000 */
[----:B------:R-:W-:Y:S01]  /*0d30*/  ISETP.NE.OR P1, PT, RZ, UR21, !P1 ;  /* 0x00000015ff007c0c */ /* 0x000fe2000cf25670 */
[----:B------:R-:W-:Y:S01]  /*0d40*/  NOP ;  /* 0x0000000000007918 */ /* 0x000fe20000000000 */
[----:B----4-:R-:W-:-:S13]  /*0d50*/  ISETP.NE.AND P0, PT, R0, 0x3, PT ;  /* 0x000000030000780c */ /* 0x010fda0003f05270 */
[----:B------:R-:W-:Y:S05]  /*0d60*/  @P0 BRA `(.L_x_14) ;  /* 0x0000000000380947 */ /* 0x000fea0003800000 */
[----:B--2---:R-:W2:Y:S01]  /*0d70*/  S2UR UR5, SR_CgaCtaId ;  /* 0x00000000000579c3 */ /* 0x004ea20000008800 */
[----:B---3--:R-:W-:Y:S01]  /*0d80*/  UMOV UR4, 0x400 ;  /* 0x0000040000047882 */ /* 0x008fe20000000000 */
[----:B------:R-:W-:Y:S01]  /*0d90*/  UMOV UR6, 0x20 ;  /* 0x0000002000067882 */ /* 0x000fe20000000000 */
[----:B------:R-:W-:Y:S01]  /*0da0*/  ELECT P0, URZ, PT ;  /* 0x0000000000ff782f */ /* 0x000fe20003800000 */
[----:B------:R-:W-:-:S04]  /*0db0*/  UIADD3 UR6, UPT, UPT, -UR6, 0x100000, URZ ;  /* 0x0010000006067890 */ /* 0x000fc8000fffe1ff */
[----:B------:R-:W-:Y:S02]  /*0dc0*/  USHF.L.U32 UR7, UR6, 0xb, URZ ;  /* 0x0000000b06077899 */ /* 0x000fe400080006ff */
[----:B------:R-:W-:Y:S02]  /*0dd0*/  USHF.L.U32 UR6, UR6, 0x1, URZ ;  /* 0x0000000106067899 */ /* 0x000fe400080006ff */
[----:B--2---:R-:W-:Y:S01]  /*0de0*/  ULEA UR4, UR5, UR4, 0x18 ;  /* 0x0000000405047291 */ /* 0x004fe2000f8ec0ff */
[----:B------:R-:W2:Y:S11]  /*0df0*/  FENCE.VIEW.ASYNC.S ;  /* 0x00000000000073c6 */ /* 0x000eb60000000000 */
[----:B--2---:R4:W2:Y:S01]  /*0e00*/  SYNCS.EXCH.64 URZ, [UR4+0x100], UR6 ;  /* 0x0001000604ff75b2 */ /* 0x0048a20008000100 */
[----:B------:R4:W3:Y:S01]  /*0e10*/  SYNCS.EXCH.64 URZ, [UR4+0x110], UR6 ;  /* 0x0001100604ff75b2 */ /* 0x0008e20008000100 */
[----:B------:R4:W1:Y:S01]  /*0e20*/  SYNCS.EXCH.64 URZ, [UR4+0x108], UR6 ;  /* 0x0001080604ff75b2 */ /* 0x0008620008000100 */
[----:B------:R4:W1:Y:S02]  /*0e30*/  SYNCS.EXCH.64 URZ, [UR4+0x118], UR6 ;  /* 0x0001180604ff75b2 */ /* 0x0008640008000100 */
[----:B----4-:R-:W-:Y:S01]  /*0e40*/  NOP ;  /* 0x0000000000007918 */ /* 0x010fe20000000000 */
.L_x_14:
[----:B---3--:R-:W3:Y:S01]  /*0e50*/  S2UR UR7, SR_CgaCtaId ;  /* 0x00000000000779c3 */ /* 0x008ee20000008800 */
[----:B------:R-:W-:Y:S01]  /*0e60*/  VOTEU.ALL UP0, P1 ;  /* 0x0000000000ff7886 */ /* 0x000fe20000800000 */
[----:B--2---:R-:W-:Y:S01]  /*0e70*/  UMOV UR4, 0x20 ;  /* 0x0000002000047882 */ /* 0x004fe20000000000 */
[----:B------:R-:W-:Y:S01]  /*0e80*/  NOP ;  /* 0x0000000000007918 */ /* 0x000fe20000000000 */
[----:B-1----:R-:W-:Y:S01]  /*0e90*/  LOP3.LUT R3, R95, 0x1f, RZ, 0xc0, !PT ;  /* 0x0000001f5f037812 */ /* 0x002fe200078ec0ff */
[----:B------:R-:W-:Y:S01]  /*0ea0*/  UISETP.NE.AND UP5, UPT, UR21, URZ, UPT ;  /* 0x000000ff1500728c */ /* 0x000fe2000bfa5270 */
[----:B------:R-:W-:Y:S01]  /*0eb0*/  @!UP0 UMOV UR6, 0x400 ;  /* 0x0000040000068882 */ /* 0x000fe20000000000 */
[----:B------:R-:W-:-:S04]  /*0ec0*/  @!UP0 UIADD3 UR4, UPT, UPT, -UR4, 0x100000, URZ ;  /* 0x0010000004048890 */ /* 0x000fc8000fffe1ff */
[----:B------:R-:W-:Y:S02]  /*0ed0*/  @!UP0 USHF.L.U32 UR5, UR4, 0xb, URZ ;  /* 0x0000000b04058899 */ /* 0x000fe400080006ff */
[----:B------:R-:W-:Y:S02]  /*0ee0*/  @!UP0 USHF.L.U32 UR4, UR4, 0x1, URZ ;  /* 0x0000000104048899 */ /* 0x000fe400080006ff */
[----:B---3--:R-:W-:Y:S01]  /*0ef0*/  @!UP0 ULEA UR6, UR7, UR6, 0x18 ;  /* 0x0000000607068291 */ /* 0x008fe2000f8ec0ff */
[----:B------:R-:W1:Y:S01]  /*0f00*/  LDCU UR7, c[0x0][0x36c] ;  /* 0x00006d80ff0777ac */ /* 0x000e620008000800 */
[----:B------:R-:W-:Y:S01]  /*0f10*/  VOTEU.ALL UP0, P1 ;  /* 0x0000000000ff7886 */ /* 0x000fe20000800000 */
[----:B------:R-:W2:Y:S09]  /*0f20*/  FENCE.VIEW.ASYNC.S ;  /* 0x00000000000073c6 */ /* 0x000eb20000000000 */
[----:B--2---:R2:W3:Y:S01]  /*0f30*/  @!UP0 SYNCS.EXCH.64 URZ, [UR6+0x120], UR4 ;  /* 0x0001200406ff85b2 */ /* 0x0044e20008000100 */
[----:B-1----:R-:W-:-:S09]  /*0f40*/  UISETP.EQ.U32.AND UP6, UPT, UR7, 0x1, UPT ;  /* 0x000000010700788c */ /* 0x002fd2000bfc2070 */
[----:B--2---:R-:W-:Y:S05]  /*0f50*/  BRA.U !UP6, `(.L_x_15) ;  /* 0x000000010e087547 */ /* 0x004fea000b800000 */
[----:B---3--:R-:W-:Y:S01]  /*0f60*/  UCGABAR_ARV ;  /* 0x00000000000079c7 */ /* 0x008fe20008000000 */
[----:B------:R-:W-:Y:S05]  /*0f70*/  BRA `(.L_x_16) ;  /* 0x0000000000047947 */ /* 0x000fea0003800000 */
.L_x_15:
[----:B---3--:R-:W-:Y:S01]  /*0f80*/  NOP ;  /* 0x0000000000007918 */ /* 0x008fe20000000000 */
.L_x_16:
[----:B------:R-:W1:Y:S01]  /*0f90*/  S2UR UR62, SR_CTAID.X ;  /* 0x00000000003e79c3 */ /* 0x000e620000002500 */
[----:B------:R-:W-:-:S05]  /*0fa0*/  CS2R.32 R83, SR_CgaSize ;  /* 0x0000000000537805 */ /* 0x000fca0000008a00 */
[----:B------:R-:W-:-:S05]  /*0fb0*/  IMAD R83, R83, -0xa0, RZ ;  /* 0xffffff6053537824 */ /* 0x000fca00078e02ff */
[----:B------:R-:W-:-:S14]  /*0fc0*/  R2UR UR5, R83 ;  /* 0x00000000530572ca */ /* 0x000fdc00000e0000 */
[----:B------:R-:W2:Y:S01]  /*0fd0*/  LDCU UR5, c[0x0][UR5+0x2b0] ;  /* 0x00005600050577ac */ /* 0x000ea20008000800 */
[----:B------:R-:W-:-:S05]  /*0fe0*/  CS2R.32 R83, SR_CgaSize ;  /* 0x0000000000537805 */ /* 0x000fca0000008a00 */
[----:B------:R-:W-:-:S05]  /*0ff0*/  IMAD R83, R83, -0xa0, RZ ;  /* 0xffffff6053537824 */ /* 0x000fca00078e02ff */
[----:B------:R-:W-:-:S14]  /*1000*/  R2UR UR4, R83 ;  /* 0x00000000530472ca */ /* 0x000fdc00000e0000 */
[----:B------:R-:W3:Y:S01]  /*1010*/  LDCU UR4, c[0x0][UR4+0x2b4] ;  /* 0x00005680040477ac */ /* 0x000ee20008000800 */
[----:B------:R-:W4:Y:S01]  /*1020*/  S2UR UR11, SR_CTAID.Y ;  /* 0x00000000000b79c3 */ /* 0x000f220000002600 */
[----:B------:R-:W-:-:S05]  /*1030*/  CS2R.32 R83, SR_CgaSize ;  /* 0x0000000000537805 */ /* 0x000fca0000008a00 */
[----:B------:R-:W-:-:S05]  /*1040*/  IMAD R83, R83, -0xa0, RZ ;  /* 0xffffff6053537824 */ /* 0x000fca00078e02ff */
[----:B------:R-:W-:-:S14]  /*1050*/  R2UR UR7, R83 ;  /* 0x00000000530772ca */ /* 0x000fdc00000e0000 */
[----:B------:R-:W3:Y:S01]  /*1060*/  LDCU UR7, c[0x0][UR7+0x2a0] ;  /* 0x00005400070777ac */ /* 0x000ee20008000800 */
[----:B------:R-:W-:-:S05]  /*1070*/  CS2R.32 R83, SR_CgaSize ;  /* 0x0000000000537805 */ /* 0x000fca0000008a00 */
[----:B------:R-:W-:-:S05]  /*1080*/  IMAD R83, R83, -0xa0, RZ ;  /* 0xffffff6053537824 */ /* 0x000fca00078e02ff */
[----:B------:R-:W-:-:S14]  /*1090*/  R2UR UR8, R83 ;  /* 0x00000000530872ca */ /* 0x000fdc00000e0000 */
[----:B------:R-:W3:Y:S01]  /*10a0*/  LDCU UR8, c[0x0][UR8+0x2a4] ;  /* 0x00005480080877ac */ /* 0x000ee20008000800 */
[----:B------:R-:W3:Y:S01]  /*10b0*/  S2UR UR9, SR_CgaCtaId ;  /* 0x00000000000979c3 */ /* 0x000ee20000008800 */
[----:B------:R-:W-:Y:S01]  /*10c0*/  UISETP.GT.U32.AND UP0, UPT, UR61, 0xffff, UPT ;  /* 0x0000ffff3d00788c */ /* 0x000fe2000bf04070 */
[----:B------:R-:W3:Y:S01]  /*10d0*/  LDCU UR22, c[0x0][0xf24] ;  /* 0x0001e480ff1677ac */ /* 0x000ee20008000800 */
[----:B------:R-:W3:Y:S01]  /*10e0*/  LDCU UR45, c[0x0][0xf24] ;  /* 0x0001e480ff2d77ac */ /* 0x000ee20008000800 */
[----:B-1----:R-:W-:Y:S01]  /*10f0*/  I2FP.F32.U32 R2, UR62 ;  /* 0x0000003e00027c45 */ /* 0x002fe20008201000 */
[----:B------:R-:W1:Y:S04]  /*1100*/  LDCU UR24, c[0x0][0xf30] ;  /* 0x0001e600ff1877ac */ /* 0x000e680008000800 */
[----:B--2---:R-:W-:Y:S01]  /*1110*/  FMUL R2, R2, UR5 ;  /* 0x0000000502027c20 */ /* 0x004fe20008400000 */
[----:B------:R-:W-:Y:S01]  /*1120*/  USEL UR39, UR61, 0xffff, !UP0 ;  /* 0x0000ffff3d277887 */ /* 0x000fe2000c000000 */
[----:B----4-:R-:W-:Y:S01]  /*1130*/  I2FP.F32.U32 R0, UR11 ;  /* 0x0000000b00007c45 */ /* 0x010fe20008201000 */
[----:B------:R-:W-:-:S03]  /*1140*/  UMOV UR20, UR62 ;  /* 0x0000003e00147c82 */ /* 0x000fc60008000000 */
[----:B------:R-:W2:Y:S01]  /*1150*/  F2I.U32.TRUNC.NTZ R2, R2 ;  /* 0x0000000200027305 */ /* 0x000ea2000020f000 */
[----:B---3--:R-:W-:Y:S01]  /*1160*/  FMUL R0, R0, UR4 ;  /* 0x0000000400007c20 */ /* 0x008fe20008400000 */
[----:B------:R-:W-:Y:S02]  /*1170*/  USHF.L.U32 UR48, UR9, 0xa, URZ ;  /* 0x0000000a09307899 */ /* 0x000fe400080006ff */
[----:B------:R-:W-:-:S04]  /*1180*/  USHF.L.U32 UR37, UR9, 0x6, URZ ;  /* 0x0000000609257899 */ /* 0x000fc800080006ff */
[----:B------:R-:W3:Y:S01]  /*1190*/  F2I.U32.TRUNC.NTZ R0, R0 ;  /* 0x0000000000007305 */ /* 0x000ee2000020f000 */
[----:B--2---:R-:W-:Y:S02]  /*11a0*/  R2UR UR4, R2 ;  /* 0x00000000020472ca */ /* 0x004fe400000e0000 */
[----:B------:R-:W-:Y:S02]  /*11b0*/  PRMT R2, RZ, 0x7610, R2 ;  /* 0x00007610ff027816 */ /* 0x000fe40000000002 */
[----:B---3--:R-:W-:Y:S02]  /*11c0*/  R2UR UR6, R0 ;  /* 0x00000000000672ca */ /* 0x008fe400000e0000 */
[----:B------:R-:W-:-:S07]  /*11d0*/  PRMT R0, RZ, 0x7610, R0 ;  /* 0x00007610ff007816 */ /* 0x000fce0000000000 */
[----:B------:R-:W-:-:S04]  /*11e0*/  UIADD3 UR5, UPT, UPT, -UR4, URZ, URZ ;  /* 0x000000ff04057290 */ /* 0x000fc8000fffe1ff */
[----:B------:R-:W-:Y:S02]  /*11f0*/  UIMAD UR5, UR7, UR5, UR62 ;  /* 0x00000005070572a4 */ /* 0x000fe4000f8e023e */
[----:B------:R-:W-:-:S04]  /*1200*/  UIADD3 UR4, UPT, UPT, -UR6, URZ, URZ ;  /* 0x000000ff06047290 */ /* 0x000fc8000fffe1ff */
[----:B------:R-:W-:Y:S01]  /*1210*/  IMAD.U32 R83, RZ, RZ, UR5 ;  /* 0x00000005ff537e24 */ /* 0x000fe2000f8e00ff */
[----:B------:R-:W-:-:S06]  /*1220*/  UIMAD UR4, UR8, UR4, UR11 ;  /* 0x00000004080472a4 */ /* 0x000fcc000f8e020b */
[----:B------:R-:W-:Y:S01]  /*1230*/  IMAD.U32 R82, RZ, RZ, UR4 ;  /* 0x00000004ff527e24 */ /* 0x000fe2000f8e00ff */
[----:B-1----:R-:W-:Y:S06]  /*1240*/  BRA.U UP5, `(.L_x_17) ;  /* 0x00000001056c7547 */ /* 0x002fec000b800000 */
[----:B------:R-:W-:Y:S02]  /*1250*/  R2UR UR4, R82 ;  /* 0x00000000520472ca */ /* 0x000fe400000e0000 */
[----:B------:R-:W-:-:S11]  /*1260*/  R2UR UR10, R83 ;  /* 0x00000000530a72ca */ /* 0x000fd600000e0000 */
[----:B------:R-:W-:Y:S02]  /*1270*/  UISETP.NE.AND UP0, UPT, UR4, URZ, UPT ;  /* 0x000000ff0400728c */ /* 0x000fe4000bf05270 */
[----:B------:R-:W-:Y:S02]  /*1280*/  ULOP3.LUT UR4, UR10, 0x2, URZ, 0x3c, !UPT ;  /* 0x000000020a047892 */ /* 0x000fe4000f8e3cff */
[----:B------:R-:W-:Y:S02]  /*1290*/  UISETP.GT.U32.AND UP2, UPT, UR10, 0x1, UP0 ;  /* 0x000000010a00788c */ /* 0x000fe40008744070 */
[----:B------:R-:W-:Y:S02]  /*12a0*/  ULOP3.LUT UR5, UR10, 0x4, URZ, 0x3c, !UPT ;  /* 0x000000040a057892 */ /* 0x000fe4000f8e3cff */
[----:B------:R-:W-:Y:S02]  /*12b0*/  USEL UR8, URZ, 0x1, UP2 ;  /* 0x00000001ff087887 */ /* 0x000fe40009000000 */
[----:B------:R-:W-:-:S02]  /*12c0*/  USEL UR7, URZ, 0x2, UP2 ;  /* 0x00000002ff077887 */ /* 0x000fc40009000000 */
[----:B------:R-:W-:Y:S02]  /*12d0*/  UISETP.GT.U32.AND UP2, UPT, UR4, 0x1, UP0 ;  /* 0x000000010400788c */ /* 0x000fe40008744070 */
[----:B------:R-:W-:Y:S02]  /*12e0*/  ULOP3.LUT UR4, UR10, 0x6, URZ, 0x3c, !UPT ;  /* 0x000000060a047892 */ /* 0x000fe4000f8e3cff */
[----:B------:R-:W-:Y:S02]  /*12f0*/  USEL UR6, URZ, 0x4, UP2 ;  /* 0x00000004ff067887 */ /* 0x000fe40009000000 */
[----:B------:R-:W-:Y:S02]  /*1300*/  USEL UR9, URZ, 0x8, UP2 ;  /* 0x00000008ff097887 */ /* 0x000fe40009000000 */
[----:B------:R-:W-:Y:S02]  /*1310*/  UISETP.GT.U32.AND UP2, UPT, UR5, 0x1, UP0 ;  /* 0x000000010500788c */ /* 0x000fe40008744070 */
[----:B------:R-:W-:-:S02]  /*1320*/  UISETP.GT.U32.AND UP0, UPT, UR4, 0x1, UP0 ;  /* 0x000000010400788c */ /* 0x000fc40008704070 */
[----:B------:R-:W-:Y:S02]  /*1330*/  USEL UR4, URZ, 0x10, UP2 ;  /* 0x00000010ff047887 */ /* 0x000fe40009000000 */
[----:B------:R-:W-:Y:S02]  /*1340*/  UIADD3 UR5, UPT, UPT, UR6, UR7, UR8 ;  /* 0x0000000706057290 */ /* 0x000fe4000fffe008 */
[----:B------:R-:W-:Y:S02]  /*1350*/  USEL UR7, URZ, 0x40, UP0 ;  /* 0x00000040ff077887 */ /* 0x000fe40008000000 */
[----:B------:R-:W-:Y:S02]  /*1360*/  USEL UR8, URZ, 0x20, UP2 ;  /* 0x00000020ff087887 */ /* 0x000fe40009000000 */
[----:B------:R-:W-:Y:S02]  /*1370*/  UIADD3 UR5, UPT, UPT, UR4, UR5, UR9 ;  /* 0x0000000504057290 */ /* 0x000fe4000fffe009 */
[----:B------:R-:W-:-:S02]  /*1380*/  ULOP3.LUT UR4, UR10, 0xfffffffe, URZ, 0xc0, !UPT ;  /* 0xfffffffe0a047892 */ /* 0x000fc4000f8ec0ff */
[----:B------:R-:W-:Y:S02]  /*1390*/  USEL UR6, URZ, 0x80, UP0 ;  /* 0x00000080ff067887 */ /* 0x000fe40008000000 */
[----:B------:R-:W-:-:S03]  /*13a0*/  UIADD3 UR5, UPT, UPT, UR7, UR5, UR8 ;  /* 0x0000000507057290 */ /* 0x000fc6000fffe008 */
[----:B------:R-:W-:Y:S01]  /*13b0*/  UMOV UR7, 0x3 ;  /* 0x0000000300077882 */ /* 0x000fe20000000000 */
[----:B------:R-:W-:Y:S02]  /*13c0*/  UIADD3 UR5, UPT, UPT, UR5, UR6, URZ ;  /* 0x0000000605057290 */ /* 0x000fe4000fffe0ff */
[----:B------:R-:W-:-:S04]  /*13d0*/  USHF.L.U32 UR4, UR7, UR4, URZ ;  /* 0x0000000407047299 */ /* 0x000fc800080006ff */
[----:B------:R-:W-:Y:S02]  /*13e0*/  IMAD.U32 R2, RZ, RZ, UR5 ;  /* 0x00000005ff027e24 */ /* 0x000fe4000f8e00ff */
[----:B------:R-:W-:-:S07]  /*13f0*/  IMAD.U32 R0, RZ, RZ, UR4 ;  /* 0x00000004ff007e24 */ /* 0x000fce000f8e00ff */
.L_x_17:
[----:B------:R-:W1:Y:S01]  /*1400*/  S2UR UR36, SR_CTAID.Z ;  /* 0x00000000002479c3 */ /* 0x000e620000002700 */
[----:B------:R-:W-:Y:S01]  /*1410*/  UISETP.GE.AND UP0, UPT, UR22, 0x1, UPT ;  /* 0x000000011600788c */ /* 0x000fe2000bf06270 */
[----:B------:R-:W-:-:S08]  /*1420*/  UMOV UR25, 0x55 ;  /* 0x0000005500197882 */ /* 0x000fd00000000000 */
[----:B------:R-:W-:Y:S05]  /*1430*/  BRA.U !UP0, `(.L_x_18) ;  /* 0x0000000108d47547 */ /* 0x000fea000b800000 */
[----:B------:R-:W2:Y:S01]  /*1440*/  LDCU.128 UR16, c[0x0][0xf10] ;  /* 0x0001e200ff1077ac */ /* 0x000ea20008000c00 */
[----:B------:R-:W3:Y:S01]  /*1450*/  LDCU UR6, c[0x0][0x370] ;  /* 0x00006e00ff0677ac */ /* 0x000ee20008000800 */
[----:B------:R-:W4:Y:S01]  /*1460*/  LDCU UR7, c[0x0][0x374] ;  /* 0x00006e80ff0777ac */ /* 0x000f220008000800 */
[----:B------:R-:W1:Y:S01]  /*1470*/  LDCU UR23, c[0x0][0xf0c] ;  /* 0x0001e180ff1777ac */ /* 0x000e620008000800 */
[----:B------:R-:W1:Y:S01]  /*1480*/  LDCU UR10, c[0x0][0xf20] ;  /* 0x0001e400ff0a77ac */ /* 0x000e620008000800 */
[----:B------:R-:W1:Y:S01]  /*1490*/  LDCU.64 UR8, c[0x0][0xf28] ;  /* 0x0001e500ff0877ac */ /* 0x000e620008000a00 */
[----:B--2---:R-:W-:Y:S02]  /*14a0*/  UISETP.NE.AND UP3, UPT, UR18, 0x1, UPT ;  /* 0x000000011200788c */ /* 0x004fe4000bf65270 */
[----:B----4-:R-:W-:Y:S02]  /*14b0*/  UIMAD.WIDE.U32 UR12, UR7, UR19, URZ ;  /* 0x00000013070c72a5 */ /* 0x010fe4000f8e00ff */
[----:B---3--:R-:W-:-:S02]  /*14c0*/  UIMAD.WIDE.U32 UR14, UR6, UR16, URZ ;  /* 0x00000010060e72a5 */ /* 0x008fc4000f8e00ff */
[----:B-1----:R-:W-:Y:S02]  /*14d0*/  UISETP.NE.AND UP0, UPT, UR23, 0x1, UPT ;  /* 0x000000011700788c */ /* 0x002fe4000bf05270 */
[----:B------:R-:W-:Y:S01]  /*14e0*/  UIMAD.WIDE.U32 UR4, UR20, UR16, URZ ;  /* 0x00000010140472a5 */ /* 0x000fe2000f8e00ff */
[----:B------:R-:W-:Y:S02]  /*14f0*/  UMOV UR12, UR13 ;  /* 0x0000000d000c7c82 */ /* 0x000fe40008000000 */
[----:B------:R-:W-:Y:S01]  /*1500*/  UMOV UR14, UR15 ;  /* 0x0000000f000e7c82 */ /* 0x000fe20008000000 */
[----:B------:R-:W-:Y:S02]  /*1510*/  @UP3 USHF.R.U32.HI UR7, URZ, UR10, UR12 ;  /* 0x0000000aff073299 */ /* 0x000fe4000801160c */
[----:B------:R-:W-:Y:S01]  /*1520*/  UISETP.NE.AND UP2, UPT, UR22, 0x1, UPT ;  /* 0x000000011600788c */ /* 0x000fe2000bf45270 */
[----:B------:R-:W-:Y:S02]  /*1530*/  UMOV UR4, UR5 ;  /* 0x0000000500047c82 */ /* 0x000fe40008000000 */
[----:B------:R-:W-:-:S02]  /*1540*/  @UP0 USHF.R.U32.HI UR6, URZ, UR17, UR14 ;  /* 0x00000011ff060299 */ /* 0x000fc4000801160e */
[----:B------:R-:W-:Y:S02]  /*1550*/  USHF.R.U32.HI UR4, URZ, UR17, UR4 ;  /* 0x00000011ff047299 */ /* 0x000fe40008011604 */
[----:B------:R-:W-:Y:S02]  /*1560*/  UIMAD.WIDE.U32 UR14, UR11, UR19, URZ ;  /* 0x000000130b0e72a5 */ /* 0x000fe4000f8e00ff */
[----:B------:R-:W-:Y:S02]  /*1570*/  UIMAD.WIDE.U32 UR12, UR7, UR8, URZ ;  /* 0x00000008070c72a5 */ /* 0x000fe4000f8e00ff */
[----:B------:R-:W-:Y:S02]  /*1580*/  UIMAD.WIDE.U32 UR16, UR6, UR8, URZ ;  /* 0x00000008061072a5 */ /* 0x000fe4000f8e00ff */
[----:B------:R-:W-:-:S03]  /*1590*/  USEL UR5, UR20, UR4, !UP0 ;  /* 0x0000000414057287 */ /* 0x000fc6000c000000 */
[----:B------:R-:W-:Y:S01]  /*15a0*/  UMOV UR4, UR15 ;  /* 0x0000000f00047c82 */ /* 0x000fe20008000000 */
[----:B------:R-:W-:Y:S01]  /*15b0*/  UMOV UR12, UR13 ;  /* 0x0000000d000c7c82 */ /* 0x000fe20008000000 */
[----:B------:R-:W-:Y:S02]  /*15c0*/  USHF.R.U32.HI UR4, URZ, UR10, UR4 ;  /* 0x0000000aff047299 */ /* 0x000fe40008011604 */
[----:B------:R-:W-:Y:S01]  /*15d0*/  @UP2 USHF.R.U32.HI UR7, URZ, UR9, UR12 ;  /* 0x00000009ff072299 */ /* 0x000fe2000801160c */
[----:B------:R-:W-:Y:S01]  /*15e0*/  UMOV UR16, UR17 ;  /* 0x0000001100107c82 */ /* 0x000fe20008000000 */
[----:B------:R-:W-:Y:S02]  /*15f0*/  USEL UR4, UR11, UR4, !UP3 ;  /* 0x000000040b047287 */ /* 0x000fe4000d800000 */
[----:B------:R-:W-:Y:S02]  /*1600*/  @UP2 USHF.R.U32.HI UR6, URZ, UR9, UR16 ;  /* 0x00000009ff062299 */ /* 0x000fe40008011610 */
[----:B------:R-:W-:-:S02]  /*1610*/  UIMAD UR7, UR7, UR22, URZ ;  /* 0x00000016070772a4 */ /* 0x000fc4000f8e02ff */
[----:B------:R-:W-:Y:S02]  /*1620*/  UIMAD UR10, UR6, UR22, URZ ;  /* 0x00000016060a72a4 */ /* 0x000fe4000f8e02ff */
[----:B------:R-:W-:Y:S02]  /*1630*/  UISETP.GE.AND UP0, UPT, UR4, UR7, UPT ;  /* 0x000000070400728c */ /* 0x000fe4000bf06270 */
[----:B------:R-:W-:Y:S02]  /*1640*/  UIMAD.WIDE.U32 UR12, UR4, UR8, URZ ;  /* 0x00000008040c72a5 */ /* 0x000fe4000f8e00ff */
[----:B------:R-:W-:Y:S02]  /*1650*/  UISETP.GE.OR UP0, UPT, UR5, UR10, UP0 ;  /* 0x0000000a0500728c */ /* 0x000fe40008706670 */
[----:B------:R-:W-:Y:S02]  /*1660*/  UIMAD.WIDE.U32 UR14, UR5, UR8, URZ ;  /* 0x00000008050e72a5 */ /* 0x000fe4000f8e00ff */
[----:B------:R-:W-:Y:S01]  /*1670*/  UIADD3 UR7, UPT, UPT, -UR4, URZ, URZ ;  /* 0x000000ff04077290 */ /* 0x000fe2000fffe1ff */
[----:B------:R-:W-:Y:S01]  /*1680*/  UMOV UR8, UR13 ;  /* 0x0000000d00087c82 */ /* 0x000fe20008000000 */
[----:B------:R-:W-:-:S02]  /*1690*/  UIADD3 UR10, UPT, UPT, -UR5, URZ, URZ ;  /* 0x000000ff050a7290 */ /* 0x000fc4000fffe1ff */
[----:B------:R-:W-:Y:S02]  /*16a0*/  USHF.R.U32.HI UR8, URZ, UR9, UR8 ;  /* 0x00000009ff087299 */ /* 0x000fe40008011608 */
[----:B------:R-:W-:Y:S02]  /*16b0*/  UIMAD UR11, UR18, UR7, UR11 ;  /* 0x00000007120b72a4 */ /* 0x000fe4000f8e020b */
[----:B------:R-:W-:Y:S01]  /*16c0*/  USEL UR8, UR4, UR8, !UP2 ;  /* 0x0000000804087287 */ /* 0x000fe2000d000000 */
[----:B------:R-:W-:Y:S01]  /*16d0*/  @!UP0 UMOV UR7, UR15 ;  /* 0x0000000f00078c82 */ /* 0x000fe20008000000 */
[----:B------:R-:W-:Y:S02]  /*16e0*/  UIMAD UR20, UR23, UR10, UR20 ;  /* 0x0000000a171472a4 */ /* 0x000fe4000f8e0214 */
[----:B------:R-:W-:Y:S02]  /*16f0*/  @!UP0 USHF.R.U32.HI UR7, URZ, UR9, UR7 ;  /* 0x00000009ff078299 */ /* 0x000fe40008011607 */
[----:B------:R-:W-:-:S02]  /*1700*/  UIADD3 UR9, UPT, UPT, -UR8, URZ, URZ ;  /* 0x000000ff08097290 */ /* 0x000fc4000fffe1ff */
[----:B------:R-:W-:Y:S02]  /*1710*/  @!UP0 USEL UR7, UR5, UR7, !UP2 ;  /* 0x0000000705078287 */ /* 0x000fe4000d000000 */
[----:B------:R-:W-:Y:S02]  /*1720*/  UIMAD UR9, UR22, UR9, UR4 ;  /* 0x00000009160972a4 */ /* 0x000fe4000f8e0204 */
[----:B------:R-:W-:Y:S02]  /*1730*/  @!UP0 UIADD3 UR8, UPT, UPT, UR8, -UR7, URZ ;  /* 0x8000000708088290 */ /* 0x000fe4000fffe0ff */
[----:B------:R-:W-:Y:S02]  /*1740*/  @!UP0 UIMAD UR6, UR9, UR6, UR7 ;  /* 0x00000006090682a4 */ /* 0x000fe4000f8e0207 */
[----:B------:R-:W-:-:S04]  /*1750*/  @!UP0 UIMAD UR4, UR8, UR22, UR5 ;  /* 0x00000016080482a4 */ /* 0x000fc8000f8e0205 */
[----:B------:R-:W-:Y:S01]  /*1760*/  UIMAD UR11, UR4, UR18, UR11 ;  /* 0x00000012040b72a4 */ /* 0x000fe2000f8e020b */
[----:B------:R-:W-:Y:S02]  /*1770*/  @!UP0 UMOV UR5, UR6 ;  /* 0x0000000600058c82 */ /* 0x000fe40008000000 */
[----:B------:R-:W-:-:S12]  /*1780*/  UIMAD UR20, UR5, UR23, UR20 ;  /* 0x00000017051472a4 */ /* 0x000fd8000f8e0214 */
.L_x_18:
[----:B------:R-:W-:Y:S02]  /*1790*/  UISETP.NE.AND UP2, UPT, UR24, 0x1, UPT ;  /* 0x000000011800788c */ /* 0x000fe4000bf45270 */
[----:B------:R-:W-:Y:S02]  /*17a0*/  ULOP3.LUT UR37, UR37, 0x1c0, URZ, 0xc0, !UPT ;  /* 0x000001c025257892 */ /* 0x000fe4000f8ec0ff */
[----:B------:R-:W-:Y:S02]  /*17b0*/  ULOP3.LUT UR39, UR39, 0xffff, URZ, 0xc0, !UPT ;  /* 0x0000ffff27277892 */ /* 0x000fe4000f8ec0ff */
[----:B------:R-:W-:Y:S02]  /*17c0*/  UISETP.NE.AND UP0, UPT, UR21, 0x2, UPT ;  /* 0x000000021500788c */ /* 0x000fe4000bf05270 */
[----:B------:R-:W-:Y:S02]  /*17d0*/  ULOP3.LUT UR63, UR62, 0x1, URZ, 0xc0, !UPT ;  /* 0x000000013e3f7892 */ /* 0x000fe4000f8ec0ff */
[----:B------:R-:W-:-:S02]  /*17e0*/  ULOP3.LUT UR48, UR48, 0x1800, URZ, 0xc0, !UPT ;  /* 0x0000180030307892 */ /* 0x000fc4000f8ec0ff */
[----:B------:R-:W-:Y:S02]  /*17f0*/  USHF.R.U32.HI UR10, URZ, 0x1, UR37 ;  /* 0x00000001ff0a7899 */ /* 0x000fe40008011625 */
[----:B------:R-:W-:Y:S01]  /*1800*/  USHF.L.U32 UR39, UR25, UR39, URZ ;  /* 0x0000002719277299 */ /* 0x000fe200080006ff */
[----:B------:R-:W-:Y:S11]  /*1810*/  BRA.U UP2, `(.L_x_19) ;  /* 0x0000000102407547 */ /* 0x000ff6000b800000 */
[----:B------:R-:W2:Y:S01]  /*1820*/  LDCU.128 UR12, c[0x0][0xf10] ;  /* 0x0001e200ff0c77ac */ /* 0x000ea20008000c00 */
[----:B------:R-:W3:Y:S01]  /*1830*/  LDCU UR8, c[0x0][0xf0c] ;  /* 0x0001e180ff0877ac */ /* 0x000ee20008000800 */
[----:B------:R-:W4:Y:S01]  /*1840*/  LDCU UR9, c[0x0][0xf20] ;  /* 0x0001e400ff0977ac */ /* 0x000f220008000800 */
[----:B--2---:R-:W-:Y:S02]  /*1850*/  UIMAD.WIDE.U32 UR4, UR20, UR12, URZ ;  /* 0x0000000c140472a5 */ /* 0x004fe4000f8e00ff */
[----:B------:R-:W-:Y:S02]  /*1860*/  UIMAD.WIDE.U32 UR6, UR11, UR15, URZ ;  /* 0x0000000f0b0672a5 */ /* 0x000fe4000f8e00ff */
[----:B---3--:R-:W-:Y:S02]  /*1870*/  UISETP.NE.AND UP2, UPT, UR8, 0x1, UPT ;  /* 0x000000010800788c */ /* 0x008fe4000bf45270 */
[----:B------:R-:W-:-:S03]  /*1880*/  USHF.R.U32.HI UR5, URZ, UR13, UR5 ;  /* 0x0000000dff057299 */ /* 0x000fc60008011605 */
[----:B------:R-:W-:Y:S01]  /*1890*/  UMOV UR4, UR7 ;  /* 0x0000000700047c82 */ /* 0x000fe20008000000 */
[----:B------:R-:W-:Y:S02]  /*18a0*/  USEL UR5, UR20, UR5, !UP2 ;  /* 0x0000000514057287 */ /* 0x000fe4000d000000 */
[----:B------:R-:W-:Y:S02]  /*18b0*/  UISETP.NE.AND UP2, UPT, UR14, 0x1, UPT ;  /* 0x000000010e00788c */ /* 0x000fe4000bf45270 */
[----:B----4-:R-:W-:-:S04]  /*18c0*/  USHF.R.U32.HI UR4, URZ, UR9, UR4 ;  /* 0x00000009ff047299 */ /* 0x010fc80008011604 */
[----:B------:R-:W-:-:S04]  /*18d0*/  USEL UR4, UR11, UR4, !UP2 ;  /* 0x000000040b047287 */ /* 0x000fc8000d000000 */
[----:B------:R-:W-:Y:S02]  /*18e0*/  UIADD3 UR6, UPT, UPT, UR5, -UR4, URZ ;  /* 0x8000000405067290 */ /* 0x000fe4000fffe0ff */
[----:B------:R-:W-:Y:S02]  /*18f0*/  UIADD3 UR4, UPT, UPT, -UR5, UR4, URZ ;  /* 0x0000000405047290 */ /* 0x000fe4000fffe1ff */
[----:B------:R-:W-:Y:S02]  /*1900*/  UIMAD UR11, UR6, UR14, UR11 ;  /* 0x0000000e060b72a4 */ /* 0x000fe4000f8e020b */
[----:B------:R-:W-:-:S12]  /*1910*/  UIMAD UR20, UR4, UR8, UR20 ;  /* 0x00000008041472a4 */ /* 0x000fd8000f8e0214 */
.L_x_19:
[----:B------:R-:W-:Y:S05]  /*1920*/  BRA.U !UP6, `(.L_x_20) ;  /* 0x000000010e0c7547 */ /* 0x000fea000b800000 */
[----:B------:R-:W-:Y:S01]  /*1930*/  UCGABAR_WAIT ;  /* 0x0000000000007dc7 */ /* 0x000fe20008000000 */
[----:B------:R-:W-:Y:S01]  /*1940*/  CCTL.IVALL ;  /* 0x00000000ff00798f */ /* 0x000fe20002000000 */
[----:B------:R-:W-:Y:S05]  /*1950*/  BRA `(.L_x_21) ;  /* 0x0000000000047947 */ /* 0x000fea0003800000 */
.L_x_20:
[----:B------:R-:W-:Y:S06]  /*1960*/  BAR.SYNC.DEFER_BLOCKING 0x0 ;  /* 0x0000000000007b1d */ /* 0x000fec0000010000 */
.L_x_21:
[----:B------:R-:W-:Y:S05]  /*1970*/  BRA.U UP0, `(.L_x_22) ;  /* 0x0000001900047547 */ /* 0x000fea000b800000 */
[----:B------:R-:W2:Y:S01]  /*1980*/  LDCU UR6, c[0x0][0x38c] ;  /* 0x00007180ff0677ac */ /* 0x000ea20008000800 */
[----:B------:R-:W3:Y:S01]  /*1990*/  S2UR UR8, SR_CgaCtaId ;  /* 0x00000000000879c3 */ /* 0x000ee20000008800 */
[----:B------:R-:W-:Y:S01]  /*19a0*/  PLOP3.LUT P2, PT, PT, PT, UP4, 0x80, 0x8 ;  /* 0x000000000008781c */ /* 0x000fe20003f4f048 */
[----:B------:R-:W-:Y:S01]  /*19b0*/  IMAD.MOV.U32 R12, RZ, RZ, 0x1 ;  /* 0x00000001ff0c7424 */ /* 0x000fe200078e00ff */
[----:B------:R-:W-:Y:S01]  /*19c0*/  UMOV UR7, 0x400 ;  /* 0x0000040000077882 */ /* 0x000fe20000000000 */
[----:B------:R-:W-:Y:S01]  /*19d0*/  UISETP.NE.AND UP1, UPT, UR21, URZ, UPT ;  /* 0x000000ff1500728c */ /* 0x000fe2000bf25270 */
[----:B------:R-:W-:Y:S02]  /*19e0*/  ISETP.NE.AND P3, PT, R3, RZ, P4 ;  /* 0x000000ff0300720c */ /* 0x000fe40002765270 */
[----:B------:R-:W-:Y:S02]  /*19f0*/  CS2R R10, SRZ ;  /* 0x00000000000a7805 */ /* 0x000fe4000001ff00 */
[----:B------:R-:W-:Y:S01]  /*1a00*/  PLOP3.LUT P2, PT, P2, PT, PT, 0x8, 0x80 ;  /* 0x000000000080781c */ /* 0x000fe2000174e170 */
[----:B------:R-:W-:Y:S01]  /*1a10*/  IMAD.MOV.U32 R9, RZ, RZ, RZ ;  /* 0x000000ffff097224 */ /* 0x000fe200078e00ff */
[----:B------:R-:W4:Y:S01]  /*1a20*/  LDCU UR55, c[0x0][0x370] ;  /* 0x00006e00ff3777ac */ /* 0x000f220008000800 */
[----:B------:R-:W-:Y:S01]  /*1a30*/  IMAD.MOV.U32 R8, RZ, RZ, 0x1 ;  /* 0x00000001ff087424 */ /* 0x000fe200078e00ff */
[----:B------:R-:W-:Y:S01]  /*1a40*/  USEL UR38, UR58, 0x2, UP1 ;  /* 0x000000023a267887 */ /* 0x000fe20008800000 */
[----:B------:R-:W1:Y:S01]  /*1a50*/  LDCU.64 UR30, c[0x0][0x348] ;  /* 0x00006900ff1e77ac */ /* 0x000e620008000a00 */
[----:B--2---:R-:W-:-:S02]  /*1a60*/  UIADD3 UR5, UPT, UPT, UR6, 0x7f, URZ ;  /* 0x0000007f06057890 */ /* 0x004fc4000fffe0ff */
[----:B------:R-:W-:Y:S02]  /*1a70*/  UIADD3 UR61, UPT, UPT, UR6, 0xfe, URZ ;  /* 0x000000fe063d7890 */ /* 0x000fe4000fffe0ff */
[----:B------:R-:W-:Y:S02]  /*1a80*/  USHF.R.S32.HI UR4, URZ, 0x1f, UR5 ;  /* 0x0000001fff047899 */ /* 0x000fe40008011405 */
[----:B---3--:R-:W-:Y:S02]  /*1a90*/  ULEA UR7, UR8, UR7, 0x18 ;  /* 0x0000000708077291 */ /* 0x008fe4000f8ec0ff */
[----:B------:R-:W-:Y:S02]  /*1aa0*/  ULEA.HI UR4, UR4, UR5, URZ, 0x7 ;  /* 0x0000000504047291 */ /* 0x000fe4000f8f38ff */
[----:B------:R-:W-:Y:S02]  /*1ab0*/  USHF.L.U32 UR5, UR63, 0x6, URZ ;  /* 0x000000063f057899 */ /* 0x000fe400080006ff */
[----:B------:R-:W-:-:S02]  /*1ac0*/  USHF.R.S32.HI UR57, URZ, 0x7, UR4 ;  /* 0x00000007ff397899 */ /* 0x000fc40008011404 */
[----:B------:R-:W-:Y:S02]  /*1ad0*/  UIADD3 UR4, UPT, UPT, UR6, -0x1, URZ ;  /* 0xffffffff06047890 */ /* 0x000fe4000fffe0ff */
[----:B------:R-:W-:Y:S02]  /*1ae0*/  UISETP.LT.U32.AND UP0, UPT, UR57, 0x7, UPT ;  /* 0x000000073900788c */ /* 0x000fe4000bf01070 */
[----:B------:R-:W-:Y:S02]  /*1af0*/  UISETP.GE.U32.AND UP2, UPT, UR4, -0xff, UPT ;  /* 0xffffff010400788c */ /* 0x000fe4000bf46070 */
[----:B------:R-:W-:Y:S01]  /*1b00*/  USEL UR56, UR57, 0x7, UP0 ;  /* 0x0000000739387887 */ /* 0x000fe20008000000 */
[----:B------:R-:W2:Y:S03]  /*1b10*/  LDCU UR54, c[0x0][0x374] ;  /* 0x00006e80ff3677ac */ /* 0x000ea60008000800 */
[----:B------:R-:W-:-:S02]  /*1b20*/  UIADD3 UR4, UPT, UPT, UR56, -0x1, URZ ;  /* 0xffffffff38047890 */ /* 0x000fc4000fffe0ff */
[----:B------:R-:W-:-:S03]  /*1b30*/  ULEA.HI UR59, UR48, UR5, URZ, 0x19 ;  /* 0x00000005303b7291 */ /* 0x000fc6000f8fc8ff */
[----:B------:R-:W-:Y:S02]  /*1b40*/  @UP2 UIADD3 UR4, UPT, UPT, UR56, URZ, URZ ;  /* 0x000000ff38042290 */ /* 0x000fe4000fffe0ff */
[----:B------:R-:W-:Y:S02]  /*1b50*/  UIADD3 UR50, UPT, UPT, UR7, 0x24400, UR48 ;  /* 0x0002440007327890 */ /* 0x000fe4000fffe030 */
[----:B------:R-:W-:Y:S02]  /*1b60*/  UIADD3 UR60, UPT, UPT, UR57, -UR56, URZ ;  /* 0x80000038393c7290 */ /* 0x000fe4000fffe0ff */
[----:B------:R-:W-:Y:S02]  /*1b70*/  UIADD3 UR49, UPT, UPT, UR4, 0x1, URZ ;  /* 0x0000000104317890 */ /* 0x000fe4000fffe0ff */
[----:B------:R-:W-:Y:S01]  /*1b80*/  UIADD3 UR58, UPT, UPT, -UR4, URZ, URZ ;  /* 0x000000ff043a7290 */ /* 0x000fe2000fffe1ff */
[----:B-1--4-:R-:W-:-:S11]  /*1b90*/  UMOV UR14, URZ ;  /* 0x000000ff000e7c82 */ /* 0x012fd60008000000 */
.L_x_46:
[----:B-1----:R-:W1:Y:S02]  /*1ba0*/  S2UR UR4, SR_CgaCtaId ;  /* 0x00000000000479c3 */ /* 0x002e640000008800 */
[----:B-1----:R-:W-:-:S09]  /*1bb0*/  UISETP.NE.AND UP0, UPT, UR4, URZ, UPT ;  /* 0x000000ff0400728c */ /* 0x002fd2000bf05270 */
[----:B---3--:R-:W-:Y:S05]  /*1bc0*/  BRA.U UP0, `(.L_x_23) ;  /* 0x0000000100287547 */ /* 0x008fea000b800000 */
[----:B------:R-:W-:Y:S02]  /*1bd0*/  LEA R0, R9, UR7, 0x3 ;  /* 0x0000000709007c11 */ /* 0x000fe4000f8e18ff */
[----:B------:R-:W-:-:S04]  /*1be0*/  SHF.L.U32 R3, R8, 0x1f, RZ ;  /* 0x0000001f08037819 */ /* 0x000fc800000006ff */
[----:B------:R-:W1:Y:S02]  /*1bf0*/  SYNCS.PHASECHK.TRANS64.TRYWAIT P0, [R0+URZ+0x110], R3 ;  /* 0x00011003000075a7 */ /* 0x000e6400080011ff */
[----:B-1----:R-:W-:Y:S05]  /*1c00*/  @!P0 BRA `(.L_x_24) ;  /* 0x0000008400b08947 */ /* 0x002fea0003800000 */
.L_x_154:
[----:B------:R3:W-:Y:S01]  /*1c10*/  SYNCS.ARRIVE.TRANS64.A1T0 RZ, [R0+URZ+0x100], RZ ;  /* 0x000100ff00ff79a7 */ /* 0x0007e200081000ff */
[----:B------:R-:W-:-:S05]  /*1c20*/  VIADD R9, R9, 0x1 ;  /* 0x0000000109097836 */ /* 0x000fca0000000000 */
[----:B------:R-:W-:-:S04]  /*1c30*/  ISETP.NE.AND P0, PT, R9, 0x2, PT ;  /* 0x000000020900780c */ /* 0x000fc80003f05270 */
[----:B-1----:R-:W-:Y:S02]  /*1c40*/  SEL R3, RZ, 0x1, P0 ;  /* 0x00000001ff037807 */ /* 0x002fe40000000000 */
[----:B------:R-:W-:Y:S02]  /*1c50*/  SEL R9, R9, RZ, P0 ;  /* 0x000000ff09097207 */ /* 0x000fe40000000000 */
[----:B------:R-:W-:Y:S02]  /*1c60*/  LOP3.LUT R8, R8, R3, RZ, 0x3c, !PT ;  /* 0x0000000308087212 */ /* 0x000fe400078e3cff */
.L_x_23:
[----:B------:R-:W-:Y:S01]  /*1c70*/  ULEA UR4, UR14, UR7, 0x3 ;  /* 0x000000070e047291 */ /* 0x000fe2000f8e18ff */
[----:B---3--:R-:W-:Y:S01]  /*1c80*/  SHF.L.U32 R0, R12, 0x1f, RZ ;  /* 0x0000001f0c007819 */ /* 0x008fe200000006ff */
[----:B------:R-:W-:Y:S02]  /*1c90*/  UISETP.GE.U32.AND UP0, UPT, UR61, 0xff, UPT ;  /* 0x000000ff3d00788c */ /* 0x000fe4000bf06070 */
[----:B------:R-:W-:-:S05]  /*1ca0*/  ULEA UR43, UR11, UR59, 0x7 ;  /* 0x0000003b0b2b7291 */ /* 0x000fca000f8e38ff */
[----:B------:R1:W3:Y:S01]  /*1cb0*/  SYNCS.PHASECHK.TRANS64.TRYWAIT P1, [UR4+0x38], R0 ;  /* 0x00003800ff0075a7 */ /* 0x0002e20008021104 */
[----:B------:R-:W-:-:S03]  /*1cc0*/  ULEA.HI UR4, UR20, UR20, URZ, 0x1 ;  /* 0x0000001414047291 */ /* 0x000fc6000f8f08ff */
[----:B------:R-:W-:Y:S01]  /*1cd0*/  UMOV UR20, URZ ;  /* 0x000000ff00147c82 */ /* 0x000fe20008000000 */
[----:B------:R-:W-:Y:S02]  /*1ce0*/  USHF.L.U32 UR5, UR4, 0x7, URZ ;  /* 0x0000000704057899 */ /* 0x000fe400080006ff */
[----:B------:R-:W-:Y:S02]  /*1cf0*/  ULOP3.LUT UR27, UR4, 0xfffffffe, URZ, 0xc0, !UPT ;  /* 0xfffffffe041b7892 */ /* 0x000fe4000f8ec0ff */
[----:B------:R-:W-:Y:S02]  /*1d00*/  ULOP3.LUT UR5, UR5, 0xffffff00, URZ, 0xc0, !UPT ;  /* 0xffffff0005057892 */ /* 0x000fe4000f8ec0ff */
[----:B------:R-:W-:Y:S02]  /*1d10*/  ULOP3.LUT UR27, UR27, 0x1, UR62, 0xf8, !UPT ;  /* 0x000000011b1b7892 */ /* 0x000fe4000f8ef83e */
[----:B------:R-:W-:Y:S01]  /*1d20*/  ULEA UR35, UR63, UR5, 0x7 ;  /* 0x000000053f237291 */ /* 0x000fe2000f8e38ff */
[----:B------:R-:W-:Y:S11]  /*1d30*/  BRA.U !UP0, `(.L_x_25) ;  /* 0x0000000508247547 */ /* 0x000ff6000b800000 */
[----:B------:R-:W-:Y:S01]  /*1d40*/  UMOV UR15, UR58 ;  /* 0x0000003a000f7c82 */ /* 0x000fe20008000000 */
[----:B------:R-:W-:Y:S01]  /*1d50*/  UMOV UR4, UR14 ;  /* 0x0000000e00047c82 */ /* 0x000fe20008000000 */
[----:B------:R-:W-:Y:S01]  /*1d60*/  UMOV UR28, 0xffffffff ;  /* 0xffffffff001c7882 */ /* 0x000fe20000000000 */
[----:B------:R-:W-:-:S05]  /*1d70*/  UMOV UR34, URZ ;  /* 0x000000ff00227c82 */ /* 0x000fca0008000000 */
.L_x_33:
[----:B------:R-:W-:Y:S01]  /*1d80*/  ULEA UR5, UR4, UR7, 0x3 ;  /* 0x0000000704057291 */ /* 0x000fe2000f8e18ff */
[----:B---3--:R-:W-:Y:S01]  /*1d90*/  @P4 MOV R2, 0xc800 ;  /* 0x0000c80000024802 */ /* 0x008fe20000000f00 */
[----:B--23--:R-:W-:Y:S10]  /*1da0*/  @P1 BRA `(.L_x_26) ;  /* 0x00000000000c1947 */ /* 0x00cff40003800000 */
[----:B------:R-:W-:-:S04]  /*1db0*/  SHF.L.U32 R3, R12, 0x1f, RZ ;  /* 0x0000001f0c037819 */ /* 0x000fc800000006ff */
[----:B------:R-:W3:Y:S02]  /*1dc0*/  SYNCS.PHASECHK.TRANS64.TRYWAIT P0, [UR5+0x38], R3 ;  /* 0x00003803ff0075a7 */ /* 0x000ee40008001105 */
[----:B---3--:R-:W-:Y:S05]  /*1dd0*/  @!P0 BRA `(.L_x_27) ;  /* 0x0000008400508947 */ /* 0x008fea0003800000 */
.L_x_26:
[----:B------:R3:W-:Y:S01]  /*1de0*/  @P4 SYNCS.ARRIVE.TRANS64 RZ, [UR5], R2 ;  /* 0x00000002ffff49a7 */ /* 0x0007e20008000005 */
[----:B------:R-:W-:Y:S02]  /*1df0*/  ULOP3.LUT UR6, UR38, 0x2, URZ, 0xfc, !UPT ;  /* 0x0000000226067892 */ /* 0x000fe4000f8efcff */
[----:B------:R-:W-:Y:S02]  /*1e00*/  UIADD3 UR15, UPT, UPT, UR15, 0x1, URZ ;  /* 0x000000010f0f7890 */ /* 0x000fe4000fffe0ff */
[----:B------:R-:W-:Y:S02]  /*1e10*/  UISETP.NE.AND UP0, UPT, UR6, 0x2, UPT ;  /* 0x000000020600788c */ /* 0x000fe4000bf05270 */
[----:B------:R-:W-:Y:S02]  /*1e20*/  UIADD3 UR28, UPT, UPT, UR28, 0x1, URZ ;  /* 0x000000011c1c7890 */ /* 0x000fe4000fffe0ff */
[----:B------:R-:W-:-:S05]  /*1e30*/  UISETP.NE.AND UP4, UPT, UR15, 0x1, UPT ;  /* 0x000000010f00788c */ /* 0x000fca000bf85270 */
[----:B------:R-:W-:Y:S05]  /*1e40*/  BRA.U UP0, `(.L_x_28) ;  /* 0x0000000100047547 */ /* 0x000fea000b800000 */
[----:B--2---:R-:W-:Y:S05]  /*1e50*/  BPT.TRAP 0x1 ;  /* 0x000000040000795c */ /* 0x004fea0000300000 */
.L_x_28:
[----:B------:R-:W-:Y:S04]  /*1e60*/  BSSY.RECONVERGENT B0, `(.L_x_29) ;  /* 0x0000003000007945 */ /* 0x000fe80003800200 */
[----:B------:R-:W-:Y:S05]  /*1e70*/  @!P3 BRA `(.L_x_30) ;  /* 0x000000000004b947 */ /* 0x000fea0003800000 */
[----:B--2---:R-:W-:Y:S05]  /*1e80*/  BPT.TRAP 0x1 ;  /* 0x000000040000795c */ /* 0x004fea0000300000 */
.L_x_30:
[----:B--2---:R-:W-:Y:S05]  /*1e90*/  BSYNC.RECONVERGENT B0 ;  /* 0x0000000000007941 */ /* 0x004fea0003800200 */
.L_x_29:
[----:B------:R-:W-:Y:S01]  /*1ea0*/  UIADD3 UR6, UPT, UPT, UR4, 0x1, URZ ;  /* 0x0000000104067890 */ /* 0x000fe2000fffe0ff */
[----:B------:R-:W-:Y:S01]  /*1eb0*/  BSSY.RECONVERGENT B0, `(.L_x_31) ;  /* 0x000002d000007945 */ /* 0x000fe20003800200 */
[----:B------:R-:W-:Y:S02]  /*1ec0*/  ELECT P0, URZ, PT ;  /* 0x0000000000ff782f */ /* 0x000fe40003800000 */
[----:B------:R-:W-:-:S04]  /*1ed0*/  UISETP.NE.AND UP0, UPT, UR6, 0x7, UPT ;  /* 0x000000070600788c */ /* 0x000fc8000bf05270 */
[----:B------:R-:W-:Y:S02]  /*1ee0*/  USEL UR8, URZ, 0x1, UP0 ;  /* 0x00000001ff087887 */ /* 0x000fe40008000000 */
[----:B------:R-:W-:-:S04]  /*1ef0*/  USEL UR14, UR6, URZ, UP0 ;  /* 0x000000ff060e7287 */ /* 0x000fc80008000000 */
[----:B------:R-:W-:Y:S01]  /*1f00*/  ULEA UR6, UR14, UR7, 0x3 ;  /* 0x000000070e067291 */ /* 0x000fe2000f8e18ff */
[----:B------:R-:W-:-:S04]  /*1f10*/  LOP3.LUT R12, R12, UR8, RZ, 0x3c, !PT ;  /* 0x000000080c0c7c12 */ /* 0x000fc8000f8e3cff */
[----:B-1----:R-:W-:-:S04]  /*1f20*/  SHF.L.U32 R0, R12, 0x1f, RZ ;  /* 0x0000001f0c007819 */ /* 0x002fc800000006ff */
[----:B------:R1:W2:Y:S01]  /*1f30*/  SYNCS.PHASECHK.TRANS64.TRYWAIT P1, [UR6+0x38], R0 ;  /* 0x00003800ff0075a7 */ /* 0x0002a20008021106 */
[----:B------:R-:W-:Y:S05]  /*1f40*/  @!P0 BRA `(.L_x_32) ;  /* 0x00000000008c8947 */ /* 0x000fea0003800000 */
[----:B------:R-:W-:Y:S02]  /*1f50*/  USHF.L.U32 UR24, UR4, 0x9, URZ ;  /* 0x0000000904187899 */ /* 0x000fe400080006ff */
[----:B------:R-:W-:Y:S02]  /*1f60*/  ULEA UR32, UR4, UR7, 0xe ;  /* 0x0000000704207291 */ /* 0x000fe4000f8e70ff */
[----:B------:R-:W-:Y:S02]  /*1f70*/  UIADD3 UR22, UP3, UPT, UR30, 0x80, URZ ;  /* 0x000000801e167890 */ /* 0x000fe4000ff7e0ff */
[----:B------:R-:W-:Y:S02]  /*1f80*/  ULEA UR40, UR4, UR48, 0xd ;  /* 0x0000003004287291 */ /* 0x000fe4000f8e68ff */
[----:B------:R-:W-:Y:S02]  /*1f90*/  UIADD3 UR20, UP2, UPT, UR30, 0x180, URZ ;  /* 0x000001801e147890 */ /* 0x000fe4000ff5e0ff */
[----:B------:R-:W-:-:S02]  /*1fa0*/  UIADD3 UR18, UP1, UPT, UR30, 0x280, URZ ;  /* 0x000002801e127890 */ /* 0x000fc4000ff3e0ff */
[----:B------:R-:W-:Y:S02]  /*1fb0*/  UIADD3 UR16, UP0, UPT, UR30, 0x380, URZ ;  /* 0x000003801e107890 */ /* 0x000fe4000ff1e0ff */
[----:B------:R-:W-:Y:S02]  /*1fc0*/  ULOP3.LUT UR8, UR24, UR37, URZ, 0xfc, !UPT ;  /* 0x0000002518087292 */ /* 0x000fe4000f8efcff */
[----:B------:R-:W-:Y:S02]  /*1fd0*/  ULOP3.LUT UR33, UR5, 0xfefffff8, URZ, 0xc0, !UPT ;  /* 0xfefffff805217892 */ /* 0x000fe4000f8ec0ff */
[----:B------:R-:W-:Y:S02]  /*1fe0*/  UIADD3.X UR23, UPT, UPT, URZ, UR31, URZ, UP3, !UPT ;  /* 0x0000001fff177290 */ /* 0x000fe40009ffe4ff */
[----:B------:R-:W-:Y:S02]  /*1ff0*/  UIADD3 UR32, UPT, UPT, UR32, 0x8400, URZ ;  /* 0x0000840020207890 */ /* 0x000fe4000fffe0ff */
[----:B------:R-:W-:-:S02]  /*2000*/  UIADD3.X UR21, UPT, UPT, URZ, UR31, URZ, UP2, !UPT ;  /* 0x0000001fff157290 */ /* 0x000fc400097fe4ff */
[----:B------:R-:W-:Y:S02]  /*2010*/  UIADD3 UR40, UPT, UPT, UR7, 0x24400, UR40 ;  /* 0x0002440007287890 */ /* 0x000fe4000fffe028 */
[----:B------:R-:W-:Y:S02]  /*2020*/  UPRMT UR6, URZ, 0x5410, UR39 ;  /* 0x00005410ff067896 */ /* 0x000fe40008000027 */
[----:B------:R-:W-:Y:S02]  /*2030*/  UIADD3.X UR19, UPT, UPT, URZ, UR31, URZ, UP1, !UPT ;  /* 0x0000001fff137290 */ /* 0x000fe40008ffe4ff */
[----:B------:R-:W-:Y:S02]  /*2040*/  UIADD3 UR24, UPT, UPT, UR7, 0x32400, UR24 ;  /* 0x0003240007187890 */ /* 0x000fe4000fffe018 */
[----:B------:R-:W-:Y:S02]  /*2050*/  UIADD3.X UR17, UPT, UPT, URZ, UR31, URZ, UP0, !UPT ;  /* 0x0000001fff117290 */ /* 0x000fe400087fe4ff */
[----:B------:R-:W-:Y:S01]  /*2060*/  UIADD3 UR8, UPT, UPT, UR7, 0x33200, UR8 ;  /* 0x0003320007087890 */ /* 0x000fe2000fffe008 */
[----:B------:R-:W-:Y:S01]  /*2070*/  UMOV UR46, 0x0 ;  /* 0x00000000002e7882 */ /* 0x000fe20000000000 */
[----:B------:R-:W-:Y:S01]  /*2080*/  UMOV UR47, 0x10000000 ;  /* 0x10000000002f7882 */ /* 0x000fe20000000000 */
[----:B------:R-:W-:Y:S01]  /*2090*/  UMOV UR42, UR34 ;  /* 0x00000022002a7c82 */ /* 0x000fe20008000000 */
[----:B------:R-:W-:Y:S01]  /*20a0*/  UMOV UR44, UR36 ;  /* 0x00000024002c7c82 */ /* 0x000fe20008000000 */
[----:B------:R-:W-:Y:S01]  /*20b0*/  UMOV UR41, UR33 ;  /* 0x0000002100297c82 */ /* 0x000fe20008000000 */
[----:B------:R-:W-:Y:S01]  /*20c0*/  UMOV UR26, URZ ;  /* 0x000000ff001a7c82 */ /* 0x000fe20008000000 */
[----:B------:R-:W-:Y:S01]  /*20d0*/  UMOV UR29, UR36 ;  /* 0x00000024001d7c82 */ /* 0x000fe20008000000 */
[----:B------:R-:W-:Y:S01]  /*20e0*/  UMOV UR25, UR33 ;  /* 0x0000002100197c82 */ /* 0x000fe20008000000 */
[----:B------:R4:W-:Y:S01]  /*20f0*/  UTMALDG.3D.2CTA [UR32], [UR22], desc[UR46] ;  /* 0x00002e20160075b4 */ /* 0x0009e20008211000 */
[----:B------:R-:W-:Y:S01]  /*2100*/  UMOV UR53, 0xff0000 ;  /* 0x00ff000000357882 */ /* 0x000fe20000000000 */
[----:B------:R-:W-:Y:S01]  /*2110*/  UMOV UR12, UR28 ;  /* 0x0000001c000c7c82 */ /* 0x000fe20008000000 */
[----:B------:R-:W-:Y:S01]  /*2120*/  UMOV UR13, UR36 ;  /* 0x00000024000d7c82 */ /* 0x000fe20008000000 */
[----:B------:R-:W-:Y:S01]  /*2130*/  UMOV UR9, UR33 ;  /* 0x0000002100097c82 */ /* 0x000fe20008000000 */
[----:B------:R4:W-:Y:S01]  /*2140*/  UTMALDG.3D.MULTICAST.2CTA [UR40], [UR20], UR6, desc[UR46] ;  /* 0x00002e28140073b4 */ /* 0x0009e20008211806 */
[----:B------:R4:W-:Y:S01]  /*2150*/  UTMALDG.4D.2CTA [UR24], [UR18], desc[UR46] ;  /* 0x00002e18120075b4 */ /* 0x0009e20008219000 */
[----:B------:R4:W-:Y:S02]  /*2160*/  UTMALDG.4D.MULTICAST.2CTA [UR8], [UR16], UR53, desc[UR46] ;  /* 0x00002e08100073b4 */ /* 0x0009e40008219835 */
[----:B----4-:R-:W-:Y:S01]  /*2170*/  NOP ;  /* 0x0000000000007918 */ /* 0x010fe20000000000 */
.L_x_32:
[----:B------:R-:W-:Y:S05]  /*2180*/  BSYNC.RECONVERGENT B0 ;  /* 0x0000000000007941 */ /* 0x000fea0003800200 */
.L_x_31:
[----:B------:R-:W-:Y:S01]  /*2190*/  UIADD3 UR34, UPT, UPT, UR34, 0x80, URZ ;  /* 0x0000008022227890 */ /* 0x000fe2000fffe0ff */
[----:B------:R-:W-:Y:S01]  /*21a0*/  UMOV UR4, UR14 ;  /* 0x0000000e00047c82 */ /* 0x000fe20008000000 */
[----:B------:R-:W-:Y:S01]  /*21b0*/  UMOV UR20, UR49 ;  /* 0x0000003100147c82 */ /* 0x000fe20008000000 */
[----:B------:R-:W-:Y:S09]  /*21c0*/  BRA.U UP4, `(.L_x_33) ;  /* 0xfffffff904ec7547 */ /* 0x000ff2000b83ffff */
.L_x_25:
[----:B------:R-:W-:Y:S01]  /*21d0*/  ULEA UR4, UR14, UR7, 0x3 ;  /* 0x000000070e047291 */ /* 0x000fe2000f8e18ff */
[----:B-1----:R-:W-:Y:S01]  /*21e0*/  SHF.L.U32 R0, R12, 0x1f, RZ ;  /* 0x0000001f0c007819 */ /* 0x002fe200000006ff */
[----:B------:R-:W-:Y:S01]  /*21f0*/  @!P2 SYNCS.ARRIVE.TRANS64.A1T0 RZ, [UR7+0xb8], RZ ;  /* 0x0000b8ffffffa9a7 */ /* 0x000fe20008100007 */
[----:B------:R-:W-:-:S06]  /*2200*/  UISETP.GT.AND UP0, UPT, UR57, UR56, UPT ;  /* 0x000000383900728c */ /* 0x000fcc000bf04270 */
[----:B--23--:R1:W2:Y:S03]  /*2210*/  SYNCS.PHASECHK.TRANS64.TRYWAIT P1, [UR4+0x38], R0 ;  /* 0x00003800ff0075a7 */ /* 0x00c2a60008021104 */
[----:B------:R-:W-:Y:S05]  /*2220*/  BRA.U !UP0, `(.L_x_34) ;  /* 0x0000000508147547 */ /* 0x000fea000b800000 */
[----:B------:R-:W-:Y:S01]  /*2230*/  UIADD3 UR15, UPT, UPT, UR60, UR20, URZ ;  /* 0x000000143c0f7290 */ /* 0x000fe2000fffe0ff */
[----:B------:R-:W-:-:S11]  /*2240*/  UMOV UR5, UR14 ;  /* 0x0000000e00057c82 */ /* 0x000fd60008000000 */
.L_x_42:
[----:B------:R-:W-:Y:S01]  /*2250*/  ULEA UR6, UR5, UR7, 0x3 ;  /* 0x0000000705067291 */ /* 0x000fe2000f8e18ff */
[----:B--2---:R-:W-:Y:S01]  /*2260*/  @P4 MOV R2, 0xc800 ;  /* 0x0000c80000024802 */ /* 0x004fe20000000f00 */
[----:B--23--:R-:W-:Y:S10]  /*2270*/  @P1 BRA `(.L_x_35) ;  /* 0x00000000000c1947 */ /* 0x00cff40003800000 */
[----:B------:R-:W-:-:S04]  /*2280*/  SHF.L.U32 R3, R12, 0x1f, RZ ;  /* 0x0000001f0c037819 */ /* 0x000fc800000006ff */
[----:B------:R-:W2:Y:S02]  /*2290*/  SYNCS.PHASECHK.TRANS64.TRYWAIT P0, [UR6+0x38], R3 ;  /* 0x00003803ff0075a7 */ /* 0x000ea40008001106 */
[----:B--2---:R-:W-:Y:S05]  /*22a0*/  @!P0 BRA `(.L_x_36) ;  /* 0x0000008000348947 */ /* 0x004fea0003800000 */
.L_x_35:
[----:B------:R2:W-:Y:S01]  /*22b0*/  @P4 SYNCS.ARRIVE.TRANS64 RZ, [UR6], R2 ;  /* 0x00000002ffff49a7 */ /* 0x0005e20008000006 */
[----:B------:R-:W-:-:S04]  /*22c0*/  ULOP3.LUT UR4, UR38, 0x2, URZ, 0xfc, !UPT ;  /* 0x0000000226047892 */ /* 0x000fc8000f8efcff */
[----:B------:R-:W-:-:S09]  /*22d0*/  UISETP.NE.AND UP0, UPT, UR4, 0x2, UPT ;  /* 0x000000020400788c */ /* 0x000fd2000bf05270 */
[----:B------:R-:W-:Y:S05]  /*22e0*/  BRA.U UP0, `(.L_x_37) ;  /* 0x0000000100047547 */ /* 0x000fea000b800000 */
[----:B------:R-:W-:Y:S05]  /*22f0*/  BPT.TRAP 0x1 ;  /* 0x000000040000795c */ /* 0x000fea0000300000 */
.L_x_37:
[----:B------:R-:W-:Y:S04]  /*2300*/  BSSY.RECONVERGENT B0, `(.L_x_38) ;  /* 0x0000003000007945 */ /* 0x000fe80003800200 */
[----:B------:R-:W-:Y:S05]  /*2310*/  @!P3 BRA `(.L_x_39) ;  /* 0x000000000004b947 */ /* 0x000fea0003800000 */
[----:B------:R-:W-:Y:S05]  /*2320*/  BPT.TRAP 0x1 ;  /* 0x000000040000795c */ /* 0x000fea0000300000 */
.L_x_39:
[----:B------:R-:W-:Y:S05]  /*2330*/  BSYNC.RECONVERGENT B0 ;  /* 0x0000000000007941 */ /* 0x000fea0003800200 */
.L_x_38:
        /* <DEDUP_REMOVED lines=9> */
[----:B------:R1:W3:Y:S01]  /*23d0*/  SYNCS.PHASECHK.TRANS64.TRYWAIT P1, [UR4+0x38], R0 ;  /* 0x00003800ff0075a7 */ /* 0x0002e20008021104 */
[----:B------:R-:W-:Y:S05]  /*23e0*/  @!P0 BRA `(.L_x_41) ;  /* 0x0000000000908947 */ /* 0x000fea0003800000 */
[----:B------:R-:W-:Y:S02]  /*23f0*/  ULEA UR32, UR5, UR7, 0xe ;  /* 0x0000000705207291 */ /* 0x000fe4000f8e70ff */
[----:B------:R-:W-:Y:S02]  /*2400*/  UIADD3 UR22, UP3, UPT, UR30, 0x80, URZ ;  /* 0x000000801e167890 */ /* 0x000fe4000ff7e0ff */
[----:B------:R-:W-:Y:S02]  /*2410*/  USHF.L.U32 UR16, UR5, 0x9, URZ ;  /* 0x0000000905107899 */ /* 0x000fe400080006ff */
[----:B------:R-:W-:Y:S02]  /*2420*/  UIADD3 UR12, UP2, UPT, UR30, 0x180, URZ ;  /* 0x000001801e0c7890 */ /* 0x000fe4000ff5e0ff */
[----:B------:R-:W-:Y:S02]  /*2430*/  UIADD3 UR28, UP1, UPT, UR30, 0x280, URZ ;  /* 0x000002801e1c7890 */ /* 0x000fe4000ff3e0ff */
[----:B------:R-:W-:-:S02]  /*2440*/  UIADD3 UR24, UP0, UPT, UR30, 0x380, URZ ;  /* 0x000003801e187890 */ /* 0x000fc4000ff1e0ff */
[----:B------:R-:W-:Y:S02]  /*2450*/  USHF.L.U32 UR34, UR20, 0x7, URZ ;  /* 0x0000000714227899 */ /* 0x000fe400080006ff */
[----:B------:R-:W-:Y:S02]  /*2460*/  ULOP3.LUT UR33, UR6, 0xfefffff8, URZ, 0xc0, !UPT ;  /* 0xfefffff806217892 */ /* 0x000fe4000f8ec0ff */
[----:B------:R-:W-:Y:S02]  /*2470*/  UIADD3.X UR23, UPT, UPT, URZ, UR31, URZ, UP3, !UPT ;  /* 0x0000001fff177290 */ /* 0x000fe40009ffe4ff */
[----:B------:R-:W-:Y:S02]  /*2480*/  UIADD3 UR32, UPT, UPT, UR32, 0x8400, URZ ;  /* 0x0000840020207890 */ /* 0x000fe4000fffe0ff */
[----:B------:R-:W-:Y:S02]  /*2490*/  ULOP3.LUT UR8, UR16, UR37, URZ, 0xfc, !UPT ;  /* 0x0000002510087292 */ /* 0x000fe4000f8efcff */
[----:B------:R-:W-:-:S02]  /*24a0*/  ULEA UR40, UR5, UR50, 0xd ;  /* 0x0000003205287291 */ /* 0x000fc4000f8e68ff */
[----:B------:R-:W-:Y:S02]  /*24b0*/  UIADD3.X UR13, UPT, UPT, URZ, UR31, URZ, UP2, !UPT ;  /* 0x0000001fff0d7290 */ /* 0x000fe400097fe4ff */
[----:B------:R-:W-:Y:S02]  /*24c0*/  UPRMT UR4, URZ, 0x5410, UR39 ;  /* 0x00005410ff047896 */ /* 0x000fe40008000027 */
[----:B------:R-:W-:Y:S02]  /*24d0*/  UIADD3.X UR29, UPT, UPT, URZ, UR31, URZ, UP1, !UPT ;  /* 0x0000001fff1d7290 */ /* 0x000fe40008ffe4ff */
[----:B------:R-:W-:Y:S02]  /*24e0*/  UIADD3 UR16, UPT, UPT, UR7, 0x32400, UR16 ;  /* 0x0003240007107890 */ /* 0x000fe4000fffe010 */
[----:B------:R-:W-:Y:S02]  /*24f0*/  UIADD3 UR8, UPT, UPT, UR7, 0x33200, UR8 ;  /* 0x0003320007087890 */ /* 0x000fe4000fffe008 */
[----:B------:R-:W-:Y:S01]  /*2500*/  UIADD3.X UR25, UPT, UPT, URZ, UR31, URZ, UP0, !UPT ;  /* 0x0000001fff197290 */ /* 0x000fe200087fe4ff */
[----:B------:R-:W-:Y:S01]  /*2510*/  UMOV UR46, 0x0 ;  /* 0x00000000002e7882 */ /* 0x000fe20000000000 */
[----:B------:R-:W-:Y:S01]  /*2520*/  UMOV UR47, 0x10000000 ;  /* 0x10000000002f7882 */ /* 0x000fe20000000000 */
[----:B------:R-:W-:Y:S01]  /*2530*/  UMOV UR44, UR36 ;  /* 0x00000024002c7c82 */ /* 0x000fe20008000000 */
[----:B------:R-:W-:Y:S01]  /*2540*/  UMOV UR41, UR33 ;  /* 0x0000002100297c82 */ /* 0x000fe20008000000 */
[----:B------:R-:W-:Y:S01]  /*2550*/  UMOV UR42, UR34 ;  /* 0x00000022002a7c82 */ /* 0x000fe20008000000 */
[----:B------:R-:W-:Y:S01]  /*2560*/  UTMALDG.3D.2CTA [UR32], [UR22], desc[UR46] ;  /* 0x00002e20160075b4 */ /* 0x000fe20008211000 */
[----:B------:R-:W-:Y:S01]  /*2570*/  UMOV UR18, URZ ;  /* 0x000000ff00127c82 */ /* 0x000fe20008000000 */
[----:B------:R-:W-:Y:S01]  /*2580*/  UMOV UR19, UR27 ;  /* 0x0000001b00137c82 */ /* 0x000fe20008000000 */
[----:B------:R-:W-:Y:S01]  /*2590*/  UMOV UR21, UR36 ;  /* 0x0000002400157c82 */ /* 0x000fe20008000000 */
[----:B------:R-:W-:Y:S01]  /*25a0*/  UMOV UR17, UR33 ;  /* 0x0000002100117c82 */ /* 0x000fe20008000000 */
[----:B------:R-:W-:Y:S01]  /*25b0*/  UMOV UR26, 0xff0000 ;  /* 0x00ff0000001a7882 */ /* 0x000fe20000000000 */
[----:B------:R-:W-:Y:S01]  /*25c0*/  UMOV UR9, UR33 ;  /* 0x0000002100097c82 */ /* 0x000fe20008000000 */
[----:B------:R4:W-:Y:S01]  /*25d0*/  UTMALDG.3D.MULTICAST.2CTA [UR40], [UR12], UR4, desc[UR46] ;  /* 0x00002e280c0073b4 */ /* 0x0009e20008211804 */
[----:B------:R1:W-:Y:S01]  /*25e0*/  UTMALDG.4D.2CTA [UR16], [UR28], desc[UR46] ;  /* 0x00002e101c0075b4 */ /* 0x0003e20008219000 */
[----:B----4-:R-:W-:Y:S01]  /*25f0*/  UMOV UR12, UR20 ;  /* 0x00000014000c7c82 */ /* 0x010fe20008000000 */
[----:B------:R-:W-:-:S02]  /*2600*/  UMOV UR13, UR36 ;  /* 0x00000024000d7c82 */ /* 0x000fc40008000000 */
[----:B------:R1:W-:Y:S02]  /*2610*/  UTMALDG.4D.MULTICAST.2CTA [UR8], [UR24], UR26, desc[UR46] ;  /* 0x00002e08180073b4 */ /* 0x0003e4000821981a */
[----:B-1----:R-:W-:Y:S01]  /*2620*/  NOP ;  /* 0x0000000000007918 */ /* 0x002fe20000000000 */
.L_x_41:
[----:B------:R-:W-:Y:S05]  /*2630*/  BSYNC.RECONVERGENT B0 ;  /* 0x0000000000007941 */ /* 0x000fea0003800200 */
.L_x_40:
[----:B------:R-:W-:Y:S01]  /*2640*/  UIADD3 UR20, UPT, UPT, UR20, 0x1, URZ ;  /* 0x0000000114147890 */ /* 0x000fe2000fffe0ff */
[----:B------:R-:W-:-:S03]  /*2650*/  UMOV UR5, UR14 ;  /* 0x0000000e00057c82 */ /* 0x000fc60008000000 */
[----:B------:R-:W-:-:S09]  /*2660*/  UISETP.NE.AND UP0, UPT, UR20, UR15, UPT ;  /* 0x0000000f1400728c */ /* 0x000fd2000bf05270 */
[----:B------:R-:W-:Y:S05]  /*2670*/  BRA.U UP0, `(.L_x_42) ;  /* 0xfffffff900f47547 */ /* 0x000fea000b83ffff */
.L_x_34:
[C---:B------:R-:W-:Y:S01]  /*2680*/  LEA R3, R11.reuse, UR7, 0x3 ;  /* 0x000000070b037c11 */ /* 0x040fe2000f8e18ff */
[----:B------:R-:W-:Y:S01]  /*2690*/  NOP ;  /* 0x0000000000007918 */ /* 0x000fe20000000000 */
[----:B-1----:R-:W-:Y:S02]  /*26a0*/  SHF.L.U32 R0, R10, 0x1f, RZ ;  /* 0x0000001f0a007819 */ /* 0x002fe400000006ff */
[----:B------:R-:W-:Y:S02]  /*26b0*/  LEA R5, R11, UR7, 0x4 ;  /* 0x000000070b057c11 */ /* 0x000fe4000f8e20ff */
[----:B------:R-:W1:Y:S02]  /*26c0*/  SYNCS.PHASECHK.TRANS64.TRYWAIT P0, [R3+URZ+0xc0], R0 ;  /* 0x0000c000030075a7 */ /* 0x000e6400080011ff */
[----:B-1----:R-:W-:Y:S05]  /*26d0*/  @!P0 BRA `(.L_x_43) ;  /* 0x0000007c00408947 */ /* 0x002fea0003800000 */
.L_x_157:
[----:B------:R-:W4:Y:S01]  /*26e0*/  LDS.128 R4, [R5+0x130] ;  /* 0x0001300005047984 */ /* 0x000f220000000c00 */
[----:B------:R-:W-:Y:S01]  /*26f0*/  UISETP.GE.AND UP0, UPT, UR45, 0x1, UPT ;  /* 0x000000012d00788c */ /* 0x000fe2000bf06270 */
[----:B------:R-:W-:Y:S01]  /*2700*/  @!PT LDS RZ, [RZ] ;  /* 0x00000000fffff984 */ /* 0x000fe20000000800 */
[----:B------:R-:W-:Y:S01]  /*2710*/  @!PT LDS RZ, [RZ] ;  /* 0x00000000fffff984 */ /* 0x000fe20000000800 */
[----:B------:R-:W-:Y:S01]  /*2720*/  @!PT LDS RZ, [RZ] ;  /* 0x00000000fffff984 */ /* 0x000fe20000000800 */
[----:B------:R-:W-:Y:S01]  /*2730*/  @!PT LDS RZ, [RZ] ;  /* 0x00000000fffff984 */ /* 0x000fe20000000800 */
[----:B------:R1:W-:Y:S06]  /*2740*/  MEMBAR.ALL.CTA ;  /* 0x0000000000007992 */ /* 0x0003ec0000008000 */
[----:B-1----:R-:W1:Y:S01]  /*2750*/  FENCE.VIEW.ASYNC.S ;  /* 0x00000000000073c6 */ /* 0x002e620000000000 */
[----:B----4-:R-:W-:-:S13]  /*2760*/  LOP3.LUT P0, RZ, R6, 0x1, RZ, 0xc0, !PT ;  /* 0x0000000106ff7812 */ /* 0x010fda000780c0ff */
[----:B-1----:R-:W-:Y:S01]  /*2770*/  VOTEU.ANY UP1, P0 ;  /* 0x0000000000ff7886 */ /* 0x002fe20000020100 */
[----:B------:R-:W-:-:S13]  /*2780*/  PLOP3.LUT P0, PT, PT, PT, UP1, 0x80, 0x8 ;  /* 0x000000000008781c */ /* 0x000fda0003f0f018 */
[----:B------:R-:W-:Y:S02]  /*2790*/  @P0 LOP3.LUT R0, R5, 0xffff, RZ, 0xc0, !PT ;  /* 0x0000ffff05000812 */ /* 0x000fe400078ec0ff */
[----:B--2---:R-:W-:Y:S02]  /*27a0*/  @P0 MOV R2, R4 ;  /* 0x0000000400020202 */ /* 0x004fe40000000f00 */
[----:B------:R-:W-:Y:S01]  /*27b0*/  @P0 R2UR UR5, R0 ;  /* 0x00000000000502ca */ /* 0x000fe200000e0000 */
[----:B------:R-:W-:Y:S01]  /*27c0*/  VIADD R0, R3, 0xd0 ;  /* 0x000000d003007836 */ /* 0x000fe20000000000 */
[----:B------:R-:W-:Y:S02]  /*27d0*/  @P0 SHF.R.U32.HI R4, RZ, 0x10, R5 ;  /* 0x00000010ff040819 */ /* 0x000fe40000011605 */
[----:B------:R-:W-:Y:S02]  /*27e0*/  @P0 R2UR UR6, R2 ;  /* 0x00000000020602ca */ /* 0x000fe400000e0000 */
[----:B------:R-:W-:-:S02]  /*27f0*/  PRMT R0, RZ, 0x654, R0 ;  /* 0x00000654ff007816 */ /* 0x000fc40000000000 */
[----:B------:R-:W-:Y:S02]  /*2800*/  @P0 R2UR UR4, R4 ;  /* 0x00000000040402ca */ /* 0x000fe400000e0000 */
[----:B------:R1:W-:Y:S03]  /*2810*/  SYNCS.ARRIVE.TRANS64.RED.A1T0 RZ, [R0+URZ], RZ ;  /* 0x000000ff00ff79a7 */ /* 0x0003e600081004ff */
[----:B------:R-:W-:-:S04]  /*2820*/  @UP1 UMOV UR51, UR5 ;  /* 0x0000000500331c82 */ /* 0x000fc80008000000 */
[----:B------:R-:W-:-:S04]  /*2830*/  @UP1 UMOV UR52, UR6 ;  /* 0x0000000600341c82 */ /* 0x000fc80008000000 */
[----:B------:R-:W-:Y:S01]  /*2840*/  @UP1 UMOV UR36, UR4 ;  /* 0x0000000400241c82 */ /* 0x000fe20008000000 */
[----:B------:R-:W-:Y:S05]  /*2850*/  BRA.U !UP0, `(.L_x_44) ;  /* 0x0000000108d47547 */ /* 0x000fea000b800000 */
[----:B------:R-:W2:Y:S01]  /*2860*/  LDCU.128 UR16, c[0x0][0xf10] ;  /* 0x0001e200ff1077ac */ /* 0x000ea20008000c00 */
[----:B------:R-:W4:Y:S01]  /*2870*/  LDCU UR11, c[0x0][0xf20] ;  /* 0x0001e400ff0b77ac */ /* 0x000f220008000800 */
[----:B------:R-:W3:Y:S01]  /*2880*/  LDCU UR24, c[0x0][0xf0c] ;  /* 0x0001e180ff1877ac */ /* 0x000ee20008000800 */
[----:B------:R-:W1:Y:S01]  /*2890*/  LDCU.64 UR8, c[0x0][0xf28] ;  /* 0x0001e500ff0877ac */ /* 0x000e620008000a00 */
[----:B------:R-:W-:Y:S02]  /*28a0*/  UISETP.NE.AND UP3, UPT, UR45, 0x1, UPT ;  /* 0x000000012d00788c */ /* 0x000fe4000bf65270 */
[----:B--2---:R-:W-:Y:S02]  /*28b0*/  UIMAD.WIDE.U32 UR12, UR54, UR19, URZ ;  /* 0x00000013360c72a5 */ /* 0x004fe4000f8e00ff */
[----:B------:R-:W-:Y:S02]  /*28c0*/  UIMAD.WIDE.U32 UR4, UR55, UR16, URZ ;  /* 0x00000010370472a5 */ /* 0x000fe4000f8e00ff */
[----:B------:R-:W-:-:S02]  /*28d0*/  UISETP.NE.AND UP0, UPT, UR18, 0x1, UPT ;  /* 0x000000011200788c */ /* 0x000fc4000bf05270 */
[----:B------:R-:W-:Y:S01]  /*28e0*/  UIMAD.WIDE.U32 UR22, UR51, UR19, URZ ;  /* 0x00000013331672a5 */ /* 0x000fe2000f8e00ff */
[----:B------:R-:W-:Y:S02]  /*28f0*/  UMOV UR12, UR13 ;  /* 0x0000000d000c7c82 */ /* 0x000fe40008000000 */
[----:B------:R-:W-:Y:S01]  /*2900*/  UMOV UR4, UR5 ;  /* 0x0000000500047c82 */ /* 0x000fe20008000000 */
[----:B----4-:R-:W-:Y:S02]  /*2910*/  USHF.R.U32.HI UR12, URZ, UR11, UR12 ;  /* 0x0000000bff0c7299 */ /* 0x010fe4000801160c */
[----:B---3--:R-:W-:Y:S02]  /*2920*/  UISETP.NE.AND UP2, UPT, UR24, 0x1, UPT ;  /* 0x000000011800788c */ /* 0x008fe4000bf45270 */
[----:B------:R-:W-:Y:S02]  /*2930*/  USHF.R.U32.HI UR4, URZ, UR17, UR4 ;  /* 0x00000011ff047299 */ /* 0x000fe40008011604 */
[----:B------:R-:W-:-:S02]  /*2940*/  USEL UR5, UR54, UR12, !UP0 ;  /* 0x0000000c36057287 */ /* 0x000fc4000c000000 */
[----:B------:R-:W-:Y:S02]  /*2950*/  USEL UR6, UR55, UR4, !UP2 ;  /* 0x0000000437067287 */ /* 0x000fe4000d000000 */
[----:B-1----:R-:W-:Y:S01]  /*2960*/  UIMAD.WIDE.U32 UR12, UR5, UR8, URZ ;  /* 0x00000008050c72a5 */ /* 0x002fe2000f8e00ff */
[----:B------:R-:W-:Y:S01]  /*2970*/  UMOV UR4, UR23 ;  /* 0x0000001700047c82 */ /* 0x000fe20008000000 */
[----:B------:R-:W-:Y:S02]  /*2980*/  UIMAD.WIDE.U32 UR20, UR52, UR16, URZ ;  /* 0x00000010341472a5 */ /* 0x000fe4000f8e00ff */
[----:B------:R-:W-:-:S03]  /*2990*/  UIMAD.WIDE.U32 UR22, UR6, UR8, URZ ;  /* 0x00000008061672a5 */ /* 0x000fc6000f8e00ff */
[----:B------:R-:W-:Y:S01]  /*29a0*/  UMOV UR12, UR13 ;  /* 0x0000000d000c7c82 */ /* 0x000fe20008000000 */
[----:B------:R-:W-:Y:S02]  /*29b0*/  USHF.R.U32.HI UR4, URZ, UR11, UR4 ;  /* 0x0000000bff047299 */ /* 0x000fe40008011604 */
[----:B------:R-:W-:Y:S01]  /*29c0*/  @UP3 USHF.R.U32.HI UR5, URZ, UR9, UR12 ;  /* 0x00000009ff053299 */ /* 0x000fe2000801160c */
[----:B------:R-:W-:Y:S01]  /*29d0*/  UMOV UR20, UR21 ;  /* 0x0000001500147c82 */ /* 0x000fe20008000000 */
[----:B------:R-:W-:Y:S01]  /*29e0*/  UMOV UR22, UR23 ;  /* 0x0000001700167c82 */ /* 0x000fe20008000000 */
[----:B------:R-:W-:Y:S02]  /*29f0*/  USHF.R.U32.HI UR17, URZ, UR17, UR20 ;  /* 0x00000011ff117299 */ /* 0x000fe40008011614 */
[----:B------:R-:W-:Y:S02]  /*2a00*/  USEL UR4, UR51, UR4, !UP0 ;  /* 0x0000000433047287 */ /* 0x000fe4000c000000 */
[----:B------:R-:W-:-:S02]  /*2a10*/  @UP3 USHF.R.U32.HI UR6, URZ, UR9, UR22 ;  /* 0x00000009ff063299 */ /* 0x000fc40008011616 */
[----:B------:R-:W-:Y:S02]  /*2a20*/  UIMAD UR11, UR45, UR5, URZ ;  /* 0x000000052d0b72a4 */ /* 0x000fe4000f8e02ff */
[----:B------:R-:W-:Y:S02]  /*2a30*/  USEL UR5, UR52, UR17, !UP2 ;  /* 0x0000001134057287 */ /* 0x000fe4000d000000 */
[----:B------:R-:W-:Y:S02]  /*2a40*/  UIMAD UR12, UR45, UR6, URZ ;  /* 0x000000062d0c72a4 */ /* 0x000fe4000f8e02ff */
[----:B------:R-:W-:Y:S02]  /*2a50*/  UISETP.GE.AND UP0, UPT, UR4, UR11, UPT ;  /* 0x0000000b0400728c */ /* 0x000fe4000bf06270 */
[----:B------:R-:W-:Y:S02]  /*2a60*/  UIMAD.WIDE.U32 UR16, UR4, UR8, URZ ;  /* 0x00000008041072a5 */ /* 0x000fe4000f8e00ff */
[----:B------:R-:W-:-:S02]  /*2a70*/  UISETP.GE.OR UP0, UPT, UR5, UR12, UP0 ;  /* 0x0000000c0500728c */ /* 0x000fc40008706670 */
[----:B------:R-:W-:Y:S02]  /*2a80*/  UIMAD.WIDE.U32 UR12, UR5, UR8, URZ ;  /* 0x00000008050c72a5 */ /* 0x000fe4000f8e00ff */
[----:B------:R-:W-:Y:S01]  /*2a90*/  UIADD3 UR15, UPT, UPT, -UR4, URZ, URZ ;  /* 0x000000ff040f7290 */ /* 0x000fe2000fffe1ff */
[----:B------:R-:W-:Y:S01]  /*2aa0*/  UMOV UR11, UR17 ;  /* 0x00000011000b7c82 */ /* 0x000fe20008000000 */
[----:B------:R-:W-:Y:S02]  /*2ab0*/  UIADD3 UR12, UPT, UPT, -UR5, URZ, URZ ;  /* 0x000000ff050c7290 */ /* 0x000fe4000fffe1ff */
[----:B------:R-:W-:-:S03]  /*2ac0*/  USHF.R.U32.HI UR11, URZ, UR9, UR11 ;  /* 0x00000009ff0b7299 */ /* 0x000fc6000801160b */
[----:B------:R-:W-:Y:S01]  /*2ad0*/  @!UP0 UMOV UR8, UR13 ;  /* 0x0000000d00088c82 */ /* 0x000fe20008000000 */
[----:B------:R-:W-:Y:S02]  /*2ae0*/  UIMAD UR15, UR18, UR15, UR51 ;  /* 0x0000000f120f72a4 */ /* 0x000fe4000f8e0233 */
[----:B------:R-:W-:Y:S02]  /*2af0*/  USEL UR11, UR4, UR11, !UP3 ;  /* 0x0000000b040b7287 */ /* 0x000fe4000d800000 */
[----:B------:R-:W-:Y:S02]  /*2b00*/  @!UP0 USHF.R.U32.HI UR8, URZ, UR9, UR8 ;  /* 0x00000009ff088299 */ /* 0x000fe40008011608 */
[----:B------:R-:W-:Y:S02]  /*2b10*/  UIADD3 UR9, UPT, UPT, -UR11, URZ, URZ ;  /* 0x000000ff0b097290 */ /* 0x000fe4000fffe1ff */
[----:B------:R-:W-:Y:S02]  /*2b20*/  @!UP0 USEL UR8, UR5, UR8, !UP3 ;  /* 0x0000000805088287 */ /* 0x000fe4000d800000 */
[----:B------:R-:W-:-:S02]  /*2b30*/  UIMAD UR9, UR45, UR9, UR4 ;  /* 0x000000092d0972a4 */ /* 0x000fc4000f8e0204 */
[----:B------:R-:W-:Y:S02]  /*2b40*/  @!UP0 UIADD3 UR11, UPT, UPT, UR11, -UR8, URZ ;  /* 0x800000080b0b8290 */ /* 0x000fe4000fffe0ff */
[----:B------:R-:W-:Y:S02]  /*2b50*/  @!UP0 UIMAD UR8, UR9, UR6, UR8 ;  /* 0x00000006090882a4 */ /* 0x000fe4000f8e0208 */
[----:B------:R-:W-:Y:S02]  /*2b60*/  @!UP0 UIMAD UR4, UR45, UR11, UR5 ;  /* 0x0000000b2d0482a4 */ /* 0x000fe4000f8e0205 */
[----:B------:R-:W-:Y:S02]  /*2b70*/  UIMAD UR6, UR24, UR12, UR52 ;  /* 0x0000000c180672a4 */ /* 0x000fe4000f8e0234 */
[----:B------:R-:W-:Y:S01]  /*2b80*/  UIMAD UR51, UR4, UR18, UR15 ;  /* 0x00000012043372a4 */ /* 0x000fe2000f8e020f */
[----:B------:R-:W-:Y:S02]  /*2b90*/  @!UP0 UMOV UR5, UR8 ;  /* 0x0000000800058c82 */ /* 0x000fe40008000000 */
[----:B------:R-:W-:-:S12]  /*2ba0*/  UIMAD UR52, UR5, UR24, UR6 ;  /* 0x00000018053472a4 */ /* 0x000fd8000f8e0206 */
.L_x_44:
[----:B------:R-:W2:Y:S02]  /*2bb0*/  LDCU UR4, c[0x0][0xf30] ;  /* 0x0001e600ff0477ac */ /* 0x000ea40008000800 */
[----:B--2---:R-:W-:-:S09]  /*2bc0*/  UISETP.NE.AND UP0, UPT, UR4, 0x1, UPT ;  /* 0x000000010400788c */ /* 0x004fd2000bf05270 */
[----:B------:R-:W-:Y:S05]  /*2bd0*/  BRA.U UP0, `(.L_x_45) ;  /* 0x0000000100447547 */ /* 0x000fea000b800000 */
[----:B------:R-:W2:Y:S01]  /*2be0*/  LDCU.128 UR16, c[0x0][0xf10] ;  /* 0x0001e200ff1077ac */ /* 0x000ea20008000c00 */
[----:B------:R-:W4:Y:S01]  /*2bf0*/  LDCU UR11, c[0x0][0xf0c] ;  /* 0x0001e180ff0b77ac */ /* 0x000f220008000800 */
[----:B------:R-:W1:Y:S01]  /*2c00*/  LDCU UR6, c[0x0][0xf20] ;  /* 0x0001e400ff0677ac */ /* 0x000e620008000800 */
[----:B--2---:R-:W-:Y:S02]  /*2c10*/  UIMAD.WIDE.U32 UR8, UR52, UR16, URZ ;  /* 0x00000010340872a5 */ /* 0x004fe4000f8e00ff */
[----:B------:R-:W-:Y:S02]  /*2c20*/  UIMAD.WIDE.U32 UR4, UR51, UR19, URZ ;  /* 0x00000013330472a5 */ /* 0x000fe4000f8e00ff */
[----:B----4-:R-:W-:Y:S02]  /*2c30*/  UISETP.NE.AND UP2, UPT, UR11, 0x1, UPT ;  /* 0x000000010b00788c */ /* 0x010fe4000bf45270 */
[----:B------:R-:W-:Y:S01]  /*2c40*/  UISETP.NE.AND UP0, UPT, UR18, 0x1, UPT ;  /* 0x000000011200788c */ /* 0x000fe2000bf05270 */
[----:B------:R-:W-:-:S02]  /*2c50*/  UMOV UR8, UR9 ;  /* 0x0000000900087c82 */ /* 0x000fc40008000000 */
[----:B------:R-:W-:Y:S01]  /*2c60*/  UMOV UR4, UR5 ;  /* 0x0000000500047c82 */ /* 0x000fe20008000000 */
[----:B------:R-:W-:Y:S02]  /*2c70*/  USHF.R.U32.HI UR17, URZ, UR17, UR8 ;  /* 0x00000011ff117299 */ /* 0x000fe40008011608 */
[----:B-1----:R-:W-:Y:S02]  /*2c80*/  USHF.R.U32.HI UR4, URZ, UR6, UR4 ;  /* 0x00000006ff047299 */ /* 0x002fe40008011604 */
[----:B------:R-:W-:Y:S02]  /*2c90*/  USEL UR5, UR52, UR17, !UP2 ;  /* 0x0000001134057287 */ /* 0x000fe4000d000000 */
[----:B------:R-:W-:-:S04]  /*2ca0*/  USEL UR4, UR51, UR4, !UP0 ;  /* 0x0000000433047287 */ /* 0x000fc8000c000000 */
[----:B------:R-:W-:Y:S02]  /*2cb0*/  UIADD3 UR6, UPT, UPT, UR5, -UR4, URZ ;  /* 0x8000000405067290 */ /* 0x000fe4000fffe0ff */
[----:B------:R-:W-:Y:S02]  /*2cc0*/  UIADD3 UR4, UPT, UPT, -UR5, UR4, URZ ;  /* 0x0000000405047290 */ /* 0x000fe4000fffe1ff */
[----:B------:R-:W-:Y:S02]  /*2cd0*/  UIMAD UR51, UR6, UR18, UR51 ;  /* 0x00000012063372a4 */ /* 0x000fe4000f8e0233 */
[----:B------:R-:W-:-:S12]  /*2ce0*/  UIMAD UR52, UR4, UR11, UR52 ;  /* 0x0000000b043472a4 */ /* 0x000fd8000f8e0234 */
.L_x_45:
[----:B------:R-:W-:Y:S01]  /*2cf0*/  VIADD R11, R11, 0x1 ;  /* 0x000000010b0b7836 */ /* 0x000fe20000000000 */
[----:B------:R-:W-:Y:S02]  /*2d00*/  R2UR UR5, R83 ;  /* 0x00000000530572ca */ /* 0x000fe400000e0000 */
[----:B------:R-:W-:Y:S02]  /*2d10*/  R2UR UR4, R82 ;  /* 0x00000000520472ca */ /* 0x000fe400000e0000 */
[C---:B------:R-:W-:Y:S02]  /*2d20*/  ISETP.NE.AND P0, PT, R11.reuse, 0x2, PT ;  /* 0x000000020b00780c */ /* 0x040fe40003f05270 */
[----:B------:R-:W-:Y:S02]  /*2d30*/  PLOP3.LUT P2, PT, PT, PT, PT, 0x80, 0x8 ;  /* 0x000000000008781c */ /* 0x000fe40003f4f070 */
[----:B------:R-:W-:Y:S02]  /*2d40*/  SEL R3, RZ, 0x1, P0 ;  /* 0x00000001ff037807 */ /* 0x000fe40000000000 */
[----:B------:R-:W-:-:S02]  /*2d50*/  SEL R11, R11, RZ, P0 ;  /* 0x000000ff0b0b7207 */ /* 0x000fc40000000000 */
[----:B------:R-:W-:Y:S01]  /*2d60*/  LOP3.LUT R10, R10, R3, RZ, 0x3c, !PT ;  /* 0x000000030a0a7212 */ /* 0x000fe200078e3cff */
[----:B------:R-:W-:Y:S02]  /*2d70*/  UIADD3 UR20, UPT, UPT, UR52, UR5, URZ ;  /* 0x0000000534147290 */ /* 0x000fe4000fffe0ff */
[----:B------:R-:W-:Y:S01]  /*2d80*/  UIADD3 UR11, UPT, UPT, UR51, UR4, URZ ;  /* 0x00000004330b7290 */ /* 0x000fe2000fffe0ff */
[----:B------:R-:W-:Y:S11]  /*2d90*/  BRA.U UP1, `(.L_x_46) ;  /* 0xffffffed01807547 */ /* 0x000ff6000b83ffff */
[----:B------:R-:W-:Y:S01]  /*2da0*/  UIADD3 UR7, UPT, UPT, UR7, 0x38, URZ ;  /* 0x0000003807077890 */ /* 0x000fe2000fffe0ff */
[----:B------:R-:W-:-:S03]  /*2db0*/  SHF.L.U32 R3, R12, 0x1f, RZ ;  /* 0x0000001f0c037819 */ /* 0x000fc600000006ff */
[----:B------:R-:W-:-:S09]  /*2dc0*/  ULEA UR4, UR14, UR7, 0x3 ;  /* 0x000000070e047291 */ /* 0x000fd2000f8e18ff */
[----:B------:R-:W2:Y:S02]  /*2dd0*/  SYNCS.PHASECHK.TRANS64.TRYWAIT P0, [UR4], R3 ;  /* 0x00000003ff0075a7 */ /* 0x000ea40008001104 */
[----:B--2---:R-:W-:Y:S05]  /*2de0*/  @!P0 BRA `(.L_x_47) ;  /* 0x0000007400908947 */ /* 0x004fea0003800000 */
.L_x_159:
[----:B------:R-:W-:-:S04]  /*2df0*/  UIADD3 UR4, UPT, UPT, UR14, 0x1, URZ ;  /* 0x000000010e047890 */ /* 0x000fc8000fffe0ff */
[----:B------:R-:W-:-:S04]  /*2e00*/  UISETP.NE.AND UP0, UPT, UR4, 0x7, UPT ;  /* 0x000000070400788c */ /* 0x000fc8000bf05270 */
[----:B------:R-:W-:Y:S02]  /*2e10*/  USEL UR6, URZ, 0x1, UP0 ;  /* 0x00000001ff067887 */ /* 0x000fe40008000000 */
[----:B------:R-:W-:-:S04]  /*2e20*/  USEL UR4, UR4, URZ, UP0 ;  /* 0x000000ff04047287 */ /* 0x000fc80008000000 */
[----:B------:R-:W-:Y:S01]  /*2e30*/  ULEA UR5, UR4, UR7, 0x3 ;  /* 0x0000000704057291 */ /* 0x000fe2000f8e18ff */
[----:B------:R-:W-:-:S04]  /*2e40*/  LOP3.LUT R2, R12, UR6, RZ, 0x3c, !PT ;  /* 0x000000060c027c12 */ /* 0x000fc8000f8e3cff */
[----:B-1----:R-:W-:-:S04]  /*2e50*/  SHF.L.U32 R3, R2, 0x1f, RZ ;  /* 0x0000001f02037819 */ /* 0x002fc800000006ff */
[----:B------:R-:W1:Y:S02]  /*2e60*/  SYNCS.PHASECHK.TRANS64.TRYWAIT P0, [UR5], R3 ;  /* 0x00000003ff0075a7 */ /* 0x000e640008001105 */
[----:B-1----:R-:W-:Y:S05]  /*2e70*/  @!P0 BRA `(.L_x_48) ;  /* 0x0000007400848947 */ /* 0x002fea0003800000 */
.L_x_161:
        /* <DEDUP_REMOVED lines=9> */
.L_x_163:
        /* <DEDUP_REMOVED lines=9> */
.L_x_165:
        /* <DEDUP_REMOVED lines=9> */
.L_x_167:
        /* <DEDUP_REMOVED lines=9> */
.L_x_169:
[----:B------:R-:W-:-:S04]  /*30c0*/  UIADD3 UR4, UPT, UPT, UR4, 0x1, URZ ;  /* 0x0000000104047890 */ /* 0x000fc8000fffe0ff */
[----:B------:R-:W-:-:S04]  /*30d0*/  UISETP.NE.AND UP0, UPT, UR4, 0x7, UPT ;  /* 0x000000070400788c */ /* 0x000fc8000bf05270 */
[----:B------:R-:W-:Y:S02]  /*30e0*/  USEL UR5, URZ, 0x1, UP0 ;  /* 0x00000001ff057887 */ /* 0x000fe40008000000 */
[----:B------:R-:W-:-:S04]  /*30f0*/  USEL UR4, UR4, URZ, UP0 ;  /* 0x000000ff04047287 */ /* 0x000fc80008000000 */
[----:B------:R-:W-:Y:S01]  /*3100*/  ULEA UR4, UR4, UR7, 0x3 ;  /* 0x0000000704047291 */ /* 0x000fe2000f8e18ff */
[----:B-1----:R-:W-:-:S04]  /*3110*/  LOP3.LUT R3, R2, UR5, RZ, 0x3c, !PT ;  /* 0x0000000502037c12 */ /* 0x002fc8000f8e3cff */
[----:B------:R-:W-:Y:S01]  /*3120*/  SHF.L.U32 R3, R3, 0x1f, RZ ;  /* 0x0000001f03037819 */ /* 0x000fe200000006ff */
[----:B------:R-:W-:-:S07]  /*3130*/  IMAD.U32 R0, RZ, RZ, UR4 ;  /* 0x00000004ff007e24 */ /* 0x000fce000f8e00ff */
.L_x_53:
[----:B-1----:R1:W2:Y:S02]  /*3140*/  SYNCS.PHASECHK.TRANS64.TRYWAIT P0, [R0+URZ], R3 ;  /* 0x00000003000075a7 */ /* 0x0022a400080011ff */
[----:B--2---:R-:W-:Y:S05]  /*3150*/  @!P0 NANOSLEEP.SYNCS 0x989680 ;  /* 0x009896800000895d */ /* 0x004fea0003900000 */
[----:B------:R-:W2:Y:S02]  /*3160*/  @!P0 SYNCS.PHASECHK.TRANS64 P0, [R0+URZ], R3 ;  /* 0x00000003000085a7 */ /* 0x000ea400080010ff */
[----:B--2---:R-:W-:Y:S05]  /*3170*/  @P0 EXIT ;  /* 0x000000000000094d */ /* 0x004fea0003800000 */
[----:B------:R-:W-:Y:S05]  /*3180*/  BRA `(.L_x_53) ;  /* 0xfffffffc00ec7947 */ /* 0x000fea000383ffff */
.L_x_22:
[----:B------:R-:W2:Y:S02]  /*3190*/  S2UR UR4, SR_CgaCtaId ;  /* 0x00000000000479c3 */ /* 0x000ea40000008800 */
[----:B--2---:R-:W-:-:S04]  /*31a0*/  UISETP.NE.AND UP0, UPT, UR4, URZ, UPT ;  /* 0x000000ff0400728c */ /* 0x004fc8000bf05270 */
[----:B------:R-:W-:-:S09]  /*31b0*/  UISETP.NE.OR UP0, UPT, UR21, 0x1, UP0 ;  /* 0x000000011500788c */ /* 0x000fd20008705670 */
[----:B------:R-:W-:Y:S05]  /*31c0*/  BRA.U UP0, `(.L_x_54) ;  /* 0x00000005004c7547 */ /* 0x000fea000b800000 */
[----:B------:R-:W2:Y:S01]  /*31d0*/  S2UR UR5, SR_CgaCtaId ;  /* 0x00000000000579c3 */ /* 0x000ea20000008800 */
[----:B------:R-:W-:Y:S01]  /*31e0*/  UMOV UR4, 0x400 ;  /* 0x0000040000047882 */ /* 0x000fe20000000000 */
[----:B------:R-:W-:Y:S01]  /*31f0*/  ISETP.GE.U32.AND P2, PT, R3, 0x8, PT ;  /* 0x000000080300780c */ /* 0x000fe20003f46070 */
[----:B------:R-:W-:Y:S01]  /*3200*/  IMAD.MOV.U32 R12, RZ, RZ, 0x1 ;  /* 0x00000001ff0c7424 */ /* 0x000fe200078e00ff */
[----:B------:R-:W-:Y:S02]  /*3210*/  CS2R R10, SRZ ;  /* 0x00000000000a7805 */ /* 0x000fe4000001ff00 */
[----:B------:R-:W-:Y:S01]  /*3220*/  CS2R R8, SRZ ;  /* 0x0000000000087805 */ /* 0x000fe2000001ff00 */
[----:B--2---:R-:W-:-:S03]  /*3230*/  ULEA UR6, UR5, UR4, 0x18 ;  /* 0x0000000405067291 */ /* 0x004fc6000f8ec0ff */
[----:B------:R-:W-:-:S09]  /*3240*/  UMOV UR5, URZ ;  /* 0x000000ff00057c82 */ /* 0x000fd20008000000 */
.L_x_58:
[----:B------:R-:W-:Y:S02]  /*3250*/  LEA R0, R8, UR6, 0x3 ;  /* 0x0000000608007c11 */ /* 0x000fe4000f8e18ff */
[----:B------:R-:W-:-:S03]  /*3260*/  SHF.L.U32 R5, R9, 0x1f, RZ ;  /* 0x0000001f09057819 */ /* 0x000fc600000006ff */
[----:B------:R-:W-:Y:S01]  /*3270*/  VIADD R4, R0, 0x110 ;  /* 0x0000011000047836 */ /* 0x000fe20000000000 */
[----:B------:R-:W2:Y:S02]  /*3280*/  SYNCS.PHASECHK.TRANS64.TRYWAIT P0, [R0+URZ+0x100], R5 ;  /* 0x00010005000075a7 */ /* 0x000ea400080011ff */
[----:B--2---:R-:W-:Y:S05]  /*3290*/  @!P0 BRA `(.L_x_55) ;  /* 0x0000007000f48947 */ /* 0x004fea0003800000 */
.L_x_170:
[----:B------:R-:W-:Y:S01]  /*32a0*/  ULEA UR4, UR5, UR6, 0x3 ;  /* 0x0000000605047291 */ /* 0x000fe2000f8e18ff */
[----:B------:R-:W-:Y:S01]  /*32b0*/  PRMT R4, RZ, 0x654, R4 ;  /* 0x00000654ff047816 */ /* 0x000fe20000000004 */
[----:B--2---:R-:W-:Y:S01]  /*32c0*/  @!P2 IMAD.MOV.U32 R5, RZ, RZ, 0x10 ;  /* 0x00000010ff05a424 */ /* 0x004fe200078e00ff */
[----:B------:R-:W-:Y:S01]  /*32d0*/  SHF.L.U32 R7, R12, 0x1f, RZ ;  /* 0x0000001f0c077819 */ /* 0x000fe200000006ff */
[----:B------:R-:W-:Y:S01]  /*32e0*/  UIADD3 UR7, UPT, UPT, UR4, 0xc0, URZ ;  /* 0x000000c004077890 */ /* 0x000fe2000fffe0ff */
[----:B------:R2:W-:Y:S05]  /*32f0*/  SYNCS.ARRIVE.TRANS64.RED.A1T0 RZ, [R4+URZ], RZ ;  /* 0x000000ff04ff79a7 */ /* 0x0005ea00081004ff */
[----:B------:R-:W-:Y:S01]  /*3300*/  IMAD.U32 R0, RZ, RZ, UR7 ;  /* 0x00000007ff007e24 */ /* 0x000fe2000f8e00ff */
[----:B------:R-:W3:Y:S04]  /*3310*/  SYNCS.PHASECHK.TRANS64.TRYWAIT P0, [UR4+0xd0], R7 ;  /* 0x0000d007ff0075a7 */ /* 0x000ee80008001104 */
[----:B------:R-:W-:Y:S01]  /*3320*/  PRMT R13, R3, 0x654, R0 ;  /* 0x00000654030d7816 */ /* 0x000fe20000000000 */
[----:B--23--:R-:W-:Y:S06]  /*3330*/  @!P0 BRA `(.L_x_56) ;  /* 0x0000007000e08947 */ /* 0x00cfec0003800000 */
.L_x_172:
[----:B------:R-:W-:Y:S01]  /*3340*/  ULEA UR8, UR5, UR6, 0x4 ;  /* 0x0000000605087291 */ /* 0x000fe2000f8e20ff */
[----:B------:R-:W-:Y:S01]  /*3350*/  SEL R2, R13, R2, !P2 ;  /* 0x000000020d027207 */ /* 0x000fe20005000000 */
[----:B------:R-:W-:Y:S01]  /*3360*/  UIADD3 UR9, UPT, UPT, UR4, 0xc0, URZ ;  /* 0x000000c004097890 */ /* 0x000fe2000fffe0ff */
[----:B--2---:R-:W-:Y:S01]  /*3370*/  LEA R0, R11, UR6, 0x3 ;  /* 0x000000060b007c11 */ /* 0x004fe2000f8e18ff */
[----:B------:R-:W-:Y:S01]  /*3380*/  UIADD3 UR8, UPT, UPT, UR8, 0x130, URZ ;  /* 0x0000013008087890 */ /* 0x000fe2000fffe0ff */
[----:B------:R2:W-:Y:S01]  /*3390*/  @!P2 SYNCS.ARRIVE.TRANS64.RED RZ, [R2+URZ], R5 ;  /* 0x0000000502ffa9a7 */ /* 0x0005e200080004ff */
[----:B------:R-:W-:Y:S01]  /*33a0*/  UIADD3 UR4, UPT, UPT, UR5, 0x1, URZ ;  /* 0x0000000105047890 */ /* 0x000fe2000fffe0ff */
[----:B------:R-:W-:-:S03]  /*33b0*/  VIADD R8, R8, 0x1 ;  /* 0x0000000108087836 */ /* 0x000fc60000000000 */
[----:B------:R-:W-:Y:S02]  /*33c0*/  UISETP.NE.AND UP0, UPT, UR4, 0x2, UPT ;  /* 0x000000020400788c */ /* 0x000fe4000bf05270 */
[----:B------:R-:W-:Y:S01]  /*33d0*/  ISETP.NE.AND P0, PT, R8, 0x2, PT ;  /* 0x000000020800780c */ /* 0x000fe20003f05270 */
[----:B------:R-:W-:Y:S06]  /*33e0*/  UGETNEXTWORKID.BROADCAST [UR8], [UR9] ;  /* 0x00000000080073ca */ /* 0x000fec0008000100 */
[----:B------:R-:W-:Y:S02]  /*33f0*/  USEL UR7, URZ, 0x1, UP0 ;  /* 0x00000001ff077887 */ /* 0x000fe40008000000 */
[----:B------:R-:W-:-:S04]  /*3400*/  USEL UR5, UR4, URZ, UP0 ;  /* 0x000000ff04057287 */ /* 0x000fc80008000000 */
[----:B------:R-:W-:Y:S02]  /*3410*/  LOP3.LUT R12, R12, UR7, RZ, 0x3c, !PT ;  /* 0x000000070c0c7c12 */ /* 0x000fe4000f8e3cff */
[----:B--2---:R-:W-:-:S04]  /*3420*/  SHF.L.U32 R5, R10, 0x1f, RZ ;  /* 0x0000001f0a057819 */ /* 0x004fc800000006ff */
[----:B------:R-:W2:Y:S02]  /*3430*/  SYNCS.PHASECHK.TRANS64.TRYWAIT P1, [R0+URZ+0xc0], R5 ;  /* 0x0000c005000075a7 */ /* 0x000ea400080211ff */
[----:B--2---:R-:W-:Y:S05]  /*3440*/  @!P1 BRA `(.L_x_57) ;  /* 0x0000007000b49947 */ /* 0x004fea0003800000 */
.L_x_173:
[C---:B------:R-:W-:Y:S01]  /*3450*/  LEA R4, R11.reuse, UR6, 0x4 ;  /* 0x000000060b047c11 */ /* 0x040fe2000f8e20ff */
[----:B--2---:R-:W-:Y:S01]  /*3460*/  VIADD R0, R0, 0xd0 ;  /* 0x000000d000007836 */ /* 0x004fe20000000000 */
[----:B------:R-:W-:Y:S01]  /*3470*/  SEL R8, R8, RZ, P0 ;  /* 0x000000ff08087207 */ /* 0x000fe20000000000 */
[----:B------:R-:W-:-:S03]  /*3480*/  VIADD R11, R11, 0x1 ;  /* 0x000000010b0b7836 */ /* 0x000fc60000000000 */
[----:B------:R-:W2:Y:S01]  /*3490*/  LDS.128 R4, [R4+0x130] ;  /* 0x0001300004047984 */ /* 0x000ea20000000c00 */
[----:B------:R-:W-:Y:S02]  /*34a0*/  PRMT R0, RZ, 0x654, R0 ;  /* 0x00000654ff007816 */ /* 0x000fe40000000000 */
[C---:B------:R-:W-:Y:S01]  /*34b0*/  ISETP.NE.AND P1, PT, R11.reuse, 0x2, PT ;  /* 0x000000020b00780c */ /* 0x040fe20003f25270 */
[----:B------:R-:W-:Y:S01]  /*34c0*/  @!PT LDS RZ, [RZ] ;  /* 0x00000000fffff984 */ /* 0x000fe20000000800 */
[----:B------:R-:W-:Y:S01]  /*34d0*/  @!PT LDS RZ, [RZ] ;  /* 0x00000000fffff984 */ /* 0x000fe20000000800 */
[----:B------:R-:W-:Y:S01]  /*34e0*/  @!PT LDS RZ, [RZ] ;  /* 0x00000000fffff984 */ /* 0x000fe20000000800 */
[----:B------:R-:W-:Y:S01]  /*34f0*/  @!PT LDS RZ, [RZ] ;  /* 0x00000000fffff984 */ /* 0x000fe20000000800 */
[----:B------:R3:W-:Y:S06]  /*3500*/  MEMBAR.ALL.CTA ;  /* 0x0000000000007992 */ /* 0x0007ec0000008000 */
[----:B---3--:R-:W3:Y:S01]  /*3510*/  FENCE.VIEW.ASYNC.S ;  /* 0x00000000000073c6 */ /* 0x008ee20000000000 */
[----:B------:R-:W-:Y:S01]  /*3520*/  SEL R11, R11, RZ, P1 ;  /* 0x000000ff0b0b7207 */ /* 0x000fe20000800000 */
[----:B---3--:R3:W-:Y:S01]  /*3530*/  SYNCS.ARRIVE.TRANS64.RED.A1T0 RZ, [R0+URZ], RZ ;  /* 0x000000ff00ff79a7 */ /* 0x0087e200081004ff */
[----:B--2---:R-:W-:-:S02]  /*3540*/  LOP3.LUT P3, RZ, R6, 0x1, RZ, 0xc0, !PT ;  /* 0x0000000106ff7812 */ /* 0x004fc4000786c0ff */
[----:B------:R-:W-:-:S04]  /*3550*/  SEL R5, RZ, 0x1, P1 ;  /* 0x00000001ff057807 */ /* 0x000fc80000800000 */
[----:B------:R-:W-:Y:S02]  /*3560*/  LOP3.LUT R10, R10, R5, RZ, 0x3c, !PT ;  /* 0x000000050a0a7212 */ /* 0x000fe400078e3cff */
[----:B---3--:R-:W-:-:S04]  /*3570*/  SEL R0, RZ, 0x1, P0 ;  /* 0x00000001ff007807 */ /* 0x008fc80000000000 */
[----:B------:R-:W-:Y:S01]  /*3580*/  LOP3.LUT R9, R9, R0, RZ, 0x3c, !PT ;  /* 0x0000000009097212 */ /* 0x000fe200078e3cff */
[----:B------:R-:W-:Y:S06]  /*3590*/  @P3 BRA `(.L_x_58) ;  /* 0xfffffffc002c3947 */ /* 0x000fec000383ffff */
[----:B------:R-:W-:Y:S01]  /*35a0*/  ULEA UR4, UR5, UR6, 0x3 ;  /* 0x0000000605047291 */ /* 0x000fe2000f8e18ff */
[----:B------:R-:W-:-:S08]  /*35b0*/  SHF.L.U32 R3, R12, 0x1f, RZ ;  /* 0x0000001f0c037819 */ /* 0x000fd000000006ff */
[----:B------:R-:W2:Y:S02]  /*35c0*/  SYNCS.PHASECHK.TRANS64 P0, [UR4+0xd0], R3 ;  /* 0x0000d003ff0075a7 */ /* 0x000ea40008001004 */
[----:B--2---:R-:W-:Y:S05]  /*35d0*/  @P0 BRA `(.L_x_59) ;  /* 0x0000000000080947 */ /* 0x004fea0003800000 */
[----:B------:R-:W2:Y:S02]  /*35e0*/  SYNCS.PHASECHK.TRANS64.TRYWAIT P0, [UR4+0xd0], R3 ;  /* 0x0000d003ff0075a7 */ /* 0x000ea40008001104 */
[----:B--2---:R-:W-:Y:S05]  /*35f0*/  @!P0 BRA `(.L_x_60) ;  /* 0x00000070005c8947 */ /* 0x004fea0003800000 */
.L_x_59:
[----:B------:R-:W-:-:S04]  /*3600*/  UIADD3 UR7, UPT, UPT, UR5, 0x1, URZ ;  /* 0x0000000105077890 */ /* 0x000fc8000fffe0ff */
[----:B------:R-:W-:-:S04]  /*3610*/  UISETP.NE.AND UP0, UPT, UR7, 0x2, UPT ;  /* 0x000000020700788c */ /* 0x000fc8000bf05270 */
[----:B------:R-:W-:Y:S02]  /*3620*/  USEL UR8, URZ, 0x1, UP0 ;  /* 0x00000001ff087887 */ /* 0x000fe40008000000 */
[----:B------:R-:W-:-:S04]  /*3630*/  USEL UR7, UR7, URZ, UP0 ;  /* 0x000000ff07077287 */ /* 0x000fc80008000000 */
[----:B------:R-:W-:Y:S01]  /*3640*/  ULEA UR7, UR7, UR6, 0x3 ;  /* 0x0000000607077291 */ /* 0x000fe2000f8e18ff */
[----:B--2---:R-:W-:-:S04]  /*3650*/  LOP3.LUT R3, R12, UR8, RZ, 0x3c, !PT ;  /* 0x000000080c037c12 */ /* 0x004fc8000f8e3cff */
[----:B------:R-:W-:-:S04]  /*3660*/  SHF.L.U32 R0, R3, 0x1f, RZ ;  /* 0x0000001f03007819 */ /* 0x000fc800000006ff */
[----:B------:R-:W2:Y:S02]  /*3670*/  SYNCS.PHASECHK.TRANS64 P0, [UR7+0xd0], R0 ;  /* 0x0000d000ff0075a7 */ /* 0x000ea40008001007 */
[----:B-12---:R-:W-:Y:S05]  /*3680*/  @P0 EXIT ;  /* 0x000000000000094d */ /* 0x006fea0003800000 */
[----:B------:R-:W-:Y:S02]  /*3690*/  SHF.L.U32 R3, R3, 0x1f, RZ ;  /* 0x0000001f03037819 */ /* 0x000fe400000006ff */
[----:B------:R-:W-:-:S07]  /*36a0*/  MOV R0, UR7 ;  /* 0x0000000700007c02 */ /* 0x000fce0008000f00 */
.L_x_61:
[----:B-1----:R1:W2:Y:S02]  /*36b0*/  SYNCS.PHASECHK.TRANS64.TRYWAIT P0, [R0+URZ+0xd0], R3 ;  /* 0x0000d003000075a7 */ /* 0x0022a400080011ff */
[----:B--2---:R-:W-:Y:S05]  /*36c0*/  @!P0 NANOSLEEP.SYNCS 0x989680 ;  /* 0x009896800000895d */ /* 0x004fea0003900000 */
[----:B------:R-:W2:Y:S02]  /*36d0*/  @!P0 SYNCS.PHASECHK.TRANS64 P0, [R0+URZ+0xd0], R3 ;  /* 0x0000d003000085a7 */ /* 0x000ea400080010ff */
[----:B--2---:R-:W-:Y:S05]  /*36e0*/  @P0 EXIT ;  /* 0x000000000000094d */ /* 0x004fea0003800000 */
[----:B------:R-:W-:Y:S05]  /*36f0*/  BRA `(.L_x_61) ;  /* 0xfffffffc00ec7947 */ /* 0x000fea000383ffff */
.L_x_54:
[----:B------:R-:W-:Y:S05]  /*3700*/  BRA.U UP5, `(.L_x_62) ;  /* 0x0000001505407547 */ /* 0x000fea000b800000 */
[----:B------:R-:W2:Y:S01]  /*3710*/  S2UR UR7, SR_CgaCtaId ;  /* 0x00000000000779c3 */ /* 0x000ea20000008800 */
[----:B------:R-:W-:Y:S01]  /*3720*/  UMOV UR4, 0x40 ;  /* 0x0000004000047882 */ /* 0x000fe20000000000 */
[----:B------:R-:W-:Y:S01]  /*3730*/  NOP ;  /* 0x0000000000007918 */ /* 0x000fe20000000000 */
[----:B------:R-:W-:Y:S01]  /*3740*/  UMOV UR6, 0x400 ;  /* 0x0000040000067882 */ /* 0x000fe20000000000 */
[----:B--2---:R-:W-:Y:S02]  /*3750*/  ULEA UR5, UR7, UR4, 0x18 ;  /* 0x0000000407057291 */ /* 0x004fe4000f8ec0ff */
[----:B------:R-:W-:-:S07]  /*3760*/  ULEA UR6, UR7, UR6, 0x18 ;  /* 0x0000000607067291 */ /* 0x000fce000f8ec0ff */
[----:B------:R-:W2:Y:S02]  /*3770*/  LDS.U8 R3, [UR5+0x1c] ;  /* 0x00001c05ff037984 */ /* 0x000ea40008000000 */
[----:B--2---:R-:W-:-:S13]  /*3780*/  ISETP.NE.AND P0, PT, R3, RZ, PT ;  /* 0x000000ff0300720c */ /* 0x004fda0003f05270 */
[----:B------:R-:W-:Y:S05]  /*3790*/  @P0 BRA `(.L_x_63) ;  /* 0x0000000400080947 */ /* 0x000fea0003800000 */
[----:B------:R-:W-:Y:S02]  /*37a0*/  UISETP.NE.U32.AND UP1, UPT, UR61, 0x1, UPT ;  /* 0x000000013d00788c */ /* 0x000fe4000bf25070 */
[----:B------:R-:W-:-:S07]  /*37b0*/  UIADD3 UR7, UPT, UPT, UR5, 0x8, URZ ;  /* 0x0000000805077890 */ /* 0x000fce000fffe0ff */
[----:B------:R-:W-:Y:S05]  /*37c0*/  BRA.U !UP1, `(.L_x_64) ;  /* 0x00000001099c7547 */ /* 0x000fea000b800000 */
[----:B------:R-:W-:Y:S01]  /*37d0*/  ELECT P0, URZ, PT ;  /* 0x0000000000ff782f */ /* 0x000fe20003800000 */
[----:B------:R-:W-:-:S12]  /*37e0*/  BSSY B0, `(.L_x_64) ;  /* 0x0000025000007945 */ /* 0x000fd80003800000 */
[----:B------:R-:W-:Y:S05]  /*37f0*/  @!P0 BRA `(.L_x_65) ;  /* 0x00000000008c8947 */ /* 0x000fea0003800000 */
[----:B------:R-:W-:-:S05]  /*3800*/  UMOV UR4, 0x10 ;  /* 0x0000001000047882 */ /* 0x000fca0000000000 */
[----:B------:R-:W-:Y:S04]  /*3810*/  DEPBAR.LE SB2, 0x36 ;  /* 0x0000ad800000791a */ /* 0x000fe80000000000 */
[----:B------:R-:W2:Y:S02]  /*3820*/  UTCATOMSWS.2CTA.FIND_AND_SET.ALIGN UP0, UR4, UR4 ;  /* 0x00000004000475e3 */ /* 0x000ea40008200800 */
[----:B--2---:R-:W-:Y:S01]  /*3830*/  MOV R10, UR4 ;  /* 0x00000004000a7c02 */ /* 0x004fe20008000f00 */
[----:B------:R-:W-:Y:S06]  /*3840*/  BRA.U UP0, `(.L_x_66) ;  /* 0x0000000100187547 */ /* 0x000fec000b800000 */
.L_x_67:
[----:B------:R-:W-:Y:S05]  /*3850*/  NANOSLEEP 0x64 ;  /* 0x000000640000795d */ /* 0x000fea0003800000 */
[----:B------:R-:W-:-:S05]  /*3860*/  UMOV UR4, 0x10 ;  /* 0x0000001000047882 */ /* 0x000fca0000000000 */
[----:B------:R-:W-:Y:S04]  /*3870*/  DEPBAR.LE SB2, 0x36 ;  /* 0x0000ad800000791a */ /* 0x000fe80000000000 */
[----:B------:R-:W2:Y:S02]  /*3880*/  UTCATOMSWS.2CTA.FIND_AND_SET.ALIGN UP0, UR4, UR4 ;  /* 0x00000004000475e3 */ /* 0x000ea40008200800 */
[----:B--2---:R-:W-:Y:S01]  /*3890*/  MOV R10, UR4 ;  /* 0x00000004000a7c02 */ /* 0x004fe20008000f00 */
[----:B------:R-:W-:Y:S05]  /*38a0*/  BRA.U !UP0, `(.L_x_67) ;  /* 0xfffffffd08e87547 */ /* 0x000fea000b83ffff */
.L_x_66:
[----:B------:R-:W2:Y:S01]  /*38b0*/  LDS R6, [UR5+0x10] ;  /* 0x00001005ff067984 */ /* 0x000ea20008000800 */
[----:B------:R-:W-:Y:S01]  /*38c0*/  IMAD.U32 R3, RZ, RZ, UR6 ;  /* 0x00000006ff037e24 */ /* 0x000fe2000f8e00ff */
[----:B------:R-:W-:-:S03]  /*38d0*/  MOV R4, UR60 ;  /* 0x0000003c00047c02 */ /* 0x000fc60008000f00 */
[----:B------:R-:W-:Y:S01]  /*38e0*/  VIADD R3, R3, 0x150 ;  /* 0x0000015003037836 */ /* 0x000fe20000000000 */
[----:B--2---:R-:W-:-:S04]  /*38f0*/  SHF.L.U32 R6, R6, 0x1f, RZ ;  /* 0x0000001f06067819 */ /* 0x004fc800000006ff */
[----:B------:R-:W2:Y:S02]  /*3900*/  SYNCS.PHASECHK.TRANS64.TRYWAIT P0, [UR5+0x8], R6 ;  /* 0x00000806ff0075a7 */ /* 0x000ea40008001105 */
[----:B--2---:R-:W-:Y:S05]  /*3910*/  @P0 BRA `(.L_x_68) ;  /* 0x0000000000080947 */ /* 0x004fea0003800000 */
[----:B------:R-:W2:Y:S02]  /*3920*/  SYNCS.PHASECHK.TRANS64.TRYWAIT P0, [UR5+0x8], R6 ;  /* 0x00000806ff0075a7 */ /* 0x000ea40008001105 */
[----:B--2---:R-:W-:Y:S05]  /*3930*/  @!P0 BRA `(.L_x_69) ;  /* 0x0000006c00a48947 */ /* 0x004fea0003800000 */
.L_x_68:
[----:B------:R-:W-:Y:S01]  /*3940*/  PRMT R4, R4, 0x654, R3 ;  /* 0x0000065404047816 */ /* 0x000fe20000000003 */
[----:B------:R-:W-:Y:S01]  /*3950*/  HFMA2 R3, -RZ, RZ, 0, 5.9604644775390625e-08 ;  /* 0x00000001ff037431 */ /* 0x000fe200000001ff */
[----:B------:R-:W-:Y:S01]  /*3960*/  UPRMT UR4, UR60, 0x654, UR7 ;  /* 0x000006543c047896 */ /* 0x000fe20008000007 */
[----:B------:R-:W-:Y:S02]  /*3970*/  IMAD.MOV.U32 R7, RZ, RZ, 0xffff ;  /* 0x0000ffffff077424 */ /* 0x000fe400078e00ff */
[----:B--2---:R-:W-:Y:S02]  /*3980*/  IMAD.MOV.U32 R6, RZ, RZ, 0x4 ;  /* 0x00000004ff067424 */ /* 0x004fe400078e00ff */
[----:B------:R-:W-:Y:S01]  /*3990*/  IMAD.SHL.U32 R9, R10, 0x20, RZ ;  /* 0x000000200a097824 */ /* 0x000fe200078e00ff */
[----:B------:R-:W-:Y:S02]  /*39a0*/  MOV R5, UR4 ;  /* 0x0000000400057c02 */ /* 0x000fe40008000f00 */
[-C--:B------:R-:W-:Y:S01]  /*39b0*/  SHF.L.U32 R8, R7, R10.reuse, RZ ;  /* 0x0000000a07087219 */ /* 0x080fe200000006ff */
[----:B------:R2:W-:Y:S01]  /*39c0*/  SYNCS.ARRIVE.TRANS64.RED RZ, [UR4], R6 ;  /* 0x00000006ffff79a7 */ /* 0x0005e20008000404 */
[----:B------:R-:W-:Y:S01]  /*39d0*/  SHF.L.U32 R7, R3, R10, RZ ;  /* 0x0000000a03077219 */ /* 0x000fe200000006ff */
[----:B------:R2:W-:Y:S04]  /*39e0*/  STS [UR6+0x150], R9 ;  /* 0x00015009ff007988 */ /* 0x0005e80008000806 */
[----:B------:R2:W-:Y:S04]  /*39f0*/  STAS [R4.64], R10 ;  /* 0x0000000a04007dbd */ /* 0x0005e8000c0008ff */
[----:B------:R2:W-:Y:S04]  /*3a00*/  ATOMS.OR RZ, [UR5+0x14], R8 ;  /* 0x00001408ffff798c */ /* 0x0005e8000b000005 */
[----:B------:R2:W-:Y:S04]  /*3a10*/  ATOMS.OR RZ, [UR5+0x18], R7 ;  /* 0x00001807ffff798c */ /* 0x0005e8000b000005 */
[----:B------:R2:W-:Y:S02]  /*3a20*/  ATOMS.XOR RZ, [UR5+0x10], R3 ;  /* 0x00001003ffff798c */ /* 0x0005e4000b800005 */
.L_x_65:
[----:B-1----:R-:W-:Y:S05]  /*3a30*/  BSYNC B0 ;  /* 0x0000000000007941 */ /* 0x002fea0003800000 */
.L_x_64:
[----:B------:R-:W-:Y:S05]  /*3a40*/  BRA.U UP1, `(.L_x_70) ;  /* 0x00000001016c7547 */ /* 0x000fea000b800000 */
[----:B------:R-:W-:-:S03]  /*3a50*/  UMOV UR4, 0xffffffff ;  /* 0xffffffff00047882 */ /* 0x000fc60000000000 */
[----:B------:R-:W-:Y:S05]  /*3a60*/  BRA.DIV UR4, `(.L_x_71) ;  /* 0x0000006e04707947 */ /* 0x000fea000b800000 */
[----:B------:R-:W-:-:S13]  /*3a70*/  ELECT P0, URZ, PT ;  /* 0x0000000000ff782f */ /* 0x000fda0003800000 */
.L_x_177:
[----:B------:R-:W-:Y:S05]  /*3a80*/  @!P0 BRA `(.L_x_70) ;  /* 0x00000000005c8947 */ /* 0x000fea0003800000 */
[----:B--2---:R-:W2:Y:S02]  /*3a90*/  LDS R4, [UR5+0x10] ;  /* 0x00001005ff047984 */ /* 0x004ea40008000800 */
[----:B--2---:R-:W-:-:S04]  /*3aa0*/  SHF.L.U32 R4, R4, 0x1f, RZ ;  /* 0x0000001f04047819 */ /* 0x004fc800000006ff */
[----:B------:R-:W2:Y:S02]  /*3ab0*/  SYNCS.PHASECHK.TRANS64.TRYWAIT P0, [UR5+0x8], R4 ;  /* 0x00000804ff0075a7 */ /* 0x000ea40008001105 */
[----:B--2---:R-:W-:Y:S05]  /*3ac0*/  @P0 BRA `(.L_x_72) ;  /* 0x0000000000080947 */ /* 0x004fea0003800000 */
[----:B------:R-:W2:Y:S02]  /*3ad0*/  SYNCS.PHASECHK.TRANS64.TRYWAIT P0, [UR5+0x8], R4 ;  /* 0x00000804ff0075a7 */ /* 0x000ea40008001105 */
[----:B--2---:R-:W-:Y:S05]  /*3ae0*/  @!P0 BRA `(.L_x_73) ;  /* 0x0000006c00748947 */ /* 0x004fea0003800000 */
.L_x_72:
[----:B------:R-:W3:Y:S01]  /*3af0*/  LDS R6, [UR6+0x150] ;  /* 0x00015006ff067984 */ /* 0x000ee20008000800 */
[----:B--2---:R-:W-:Y:S02]  /*3b00*/  HFMA2 R3, -RZ, RZ, 0, 5.9604644775390625e-08 ;  /* 0x00000001ff037431 */ /* 0x004fe400000001ff */
[----:B------:R-:W-:Y:S01]  /*3b10*/  IMAD.MOV.U32 R4, RZ, RZ, 0xffff ;  /* 0x0000ffffff047424 */ /* 0x000fe200078e00ff */
[----:B------:R-:W-:Y:S01]  /*3b20*/  UPRMT UR4, UR60, 0x654, UR7 ;  /* 0x000006543c047896 */ /* 0x000fe20008000007 */
[----:B---3--:R-:W-:-:S03]  /*3b30*/  IMAD.SHL.U32 R5, R6, 0x20, RZ ;  /* 0x0000002006057824 */ /* 0x008fc600078e00ff */
[-C--:B------:R-:W-:Y:S02]  /*3b40*/  SHF.L.U32 R4, R4, R6.reuse, RZ ;  /* 0x0000000604047219 */ /* 0x080fe400000006ff */
[----:B------:R-:W-:Y:S01]  /*3b50*/  SHF.L.U32 R6, R3, R6, RZ ;  /* 0x0000000603067219 */ /* 0x000fe200000006ff */
[----:B------:R3:W-:Y:S04]  /*3b60*/  STS [UR6+0x150], R5 ;  /* 0x00015005ff007988 */ /* 0x0007e80008000806 */
[----:B------:R3:W-:Y:S04]  /*3b70*/  ATOMS.OR RZ, [UR5+0x14], R4 ;  /* 0x00001404ffff798c */ /* 0x0007e8000b000005 */
[----:B------:R3:W-:Y:S01]  /*3b80*/  ATOMS.OR RZ, [UR5+0x18], R6 ;  /* 0x00001806ffff798c */ /* 0x0007e2000b000005 */
[----:B------:R-:W-:Y:S03]  /*3b90*/  SYNCS.ARRIVE.TRANS64.RED.A1T0 RZ, [UR4], RZ ;  /* 0x000000ffffff79a7 */ /* 0x000fe60008100404 */
[----:B------:R3:W-:Y:S01]  /*3ba0*/  ATOMS.XOR RZ, [UR5+0x10], R3 ;  /* 0x00001003ffff798c */ /* 0x0007e2000b800005 */
[----:B------:R-:W-:Y:S05]  /*3bb0*/  BRA `(.L_x_70) ;  /* 0x0000000000107947 */ /* 0x000fea0003800000 */
.L_x_63:
[----:B------:R-:W-:Y:S02]  /*3bc0*/  MOV R3, 0xffffffff ;  /* 0xffffffff00037802 */ /* 0x000fe40000000f00 */
[----:B------:R-:W-:-:S03]  /*3bd0*/  MOV R4, 0x3c00 ;  /* 0x00003c0000047802 */ /* 0x000fc60000000f00 */
[----:B------:R2:W-:Y:S04]  /*3be0*/  STS [UR6+0x150], R3 ;  /* 0x00015003ff007988 */ /* 0x0005e80008000806 */
[----:B-12--5:R-:W-:Y:S05]  /*3bf0*/  CALL.REL.NOINC `($__internal_1_$__cuda_sm10x_tcgen05_guardrail_trap_phase_invalid_during_alloc) ;  /* 0x0000007400187944 */ /* 0x026fea0003c00000 */
.L_x_70:
[----:B------:R-:W-:Y:S05]  /*3c00*/  WARPSYNC.ALL ;  /* 0x0000000000007948 */ /* 0x000fea0003800000 */
[----:B------:R-:W4:Y:S01]  /*3c10*/  S2UR UR4, SR_CgaCtaId ;  /* 0x00000000000479c3 */ /* 0x000f220000008800 */
[----:B------:R-:W-:Y:S01]  /*3c20*/  UMOV UR31, 0x400 ;  /* 0x00000400001f7882 */ /* 0x000fe20000000000 */
[----:B------:R-:W-:-:S06]  /*3c30*/  NOP ;  /* 0x0000000000007918 */ /* 0x000fcc0000000000 */
[----:B------:R-:W-:Y:S06]  /*3c40*/  BAR.ARV 0x6, 0xa0 ;  /* 0x0182800000007b1d */ /* 0x000fec0000002000 */
[----:B------:R-:W1:Y:S01]  /*3c50*/  LDCU UR11, c[0x0][0x38c] ;  /* 0x00007180ff0b77ac */ /* 0x000e620008000800 */
[----:B------:R-:W-:Y:S01]  /*3c60*/  LOP3.LUT R0, R0, 0xffff, RZ, 0xc0, !PT ;  /* 0x0000ffff00007812 */ /* 0x000fe200078ec0ff */
[----:B--2---:R-:W-:Y:S01]  /*3c70*/  IMAD.MOV.U32 R9, RZ, RZ, 0x1 ;  /* 0x00000001ff097424 */ /* 0x004fe200078e00ff */
[----:B------:R-:W-:Y:S01]  /*3c80*/  LOP3.LUT R2, R2, 0xffff, RZ, 0xc0, !PT ;  /* 0x0000ffff02027812 */ /* 0x000fe200078ec0ff */
[----:B------:R-:W-:Y:S01]  /*3c90*/  IMAD.MOV.U32 R8, RZ, RZ, RZ ;  /* 0x000000ffff087224 */ /* 0x000fe200078e00ff */
[----:B------:R-:W-:Y:S01]  /*3ca0*/  R2UR UR58, R0 ;  /* 0x00000000003a72ca */ /* 0x000fe200000e0000 */
[----:B------:R-:W-:Y:S01]  /*3cb0*/  UMOV UR55, URZ ;  /* 0x000000ff00377c82 */ /* 0x000fe20008000000 */
[----:B------:R-:W-:Y:S01]  /*3cc0*/  R2UR UR50, R2 ;  /* 0x00000000023272ca */ /* 0x000fe200000e0000 */
[----:B------:R-:W-:Y:S01]  /*3cd0*/  UMOV UR28, URZ ;  /* 0x000000ff001c7c82 */ /* 0x000fe20008000000 */
[----:B------:R-:W-:Y:S01]  /*3ce0*/  UMOV UR27, URZ ;  /* 0x000000ff001b7c82 */ /* 0x000fe20008000000 */
[----:B----4-:R-:W-:-:S02]  /*3cf0*/  ULEA UR31, UR4, UR31, 0x18 ;  /* 0x0000001f041f7291 */ /* 0x010fc4000f8ec0ff */
[----:B------:R-:W-:Y:S02]  /*3d00*/  UISETP.NE.AND UP2, UPT, UR61, URZ, UPT ;  /* 0x000000ff3d00728c */ /* 0x000fe4000bf45270 */
[----:B------:R-:W-:Y:S02]  /*3d10*/  UIADD3 UR6, UPT, UPT, UR31, 0x8400, URZ ;  /* 0x000084001f067890 */ /* 0x000fe4000fffe0ff */
[----:B------:R-:W-:Y:S02]  /*3d20*/  UIADD3 UR5, UPT, UPT, UR31, 0x24400, URZ ;  /* 0x000244001f057890 */ /* 0x000fe4000fffe0ff */
[----:B------:R-:W-:Y:S01]  /*3d30*/  UIADD3 UR4, UPT, UPT, UR31, 0x32400, URZ ;  /* 0x000324001f047890 */ /* 0x000fe2000fffe0ff */
[----:B---3--:R-:W2:Y:S01]  /*3d40*/  LDS R3, [UR31+0x150] ;  /* 0x0001501fff037984 */ /* 0x008ea20008000800 */
[----:B------:R-:W-:Y:S02]  /*3d50*/  UIADD3 UR7, UPT, UPT, UR31, 0x33200, URZ ;  /* 0x000332001f077890 */ /* 0x000fe4000fffe0ff */
[----:B-1----:R-:W-:-:S02]  /*3d60*/  UIADD3 UR11, UPT, UPT, UR11, 0x7f, URZ ;  /* 0x0000007f0b0b7890 */ /* 0x002fc4000fffe0ff */
[----:B------:R-:W-:Y:S02]  /*3d70*/  USHF.R.U32.HI UR10, URZ, 0x4, UR6 ;  /* 0x00000004ff0a7899 */ /* 0x000fe40008011606 */
[----:B------:R-:W-:Y:S02]  /*3d80*/  USHF.R.U32.HI UR8, URZ, 0x4, UR5 ;  /* 0x00000004ff087899 */ /* 0x000fe40008011605 */
[----:B------:R-:W-:Y:S02]  /*3d90*/  USHF.R.U32.HI UR6, URZ, 0x4, UR4 ;  /* 0x00000004ff067899 */ /* 0x000fe40008011604 */
[----:B------:R-:W-:Y:S02]  /*3da0*/  USHF.R.U32.HI UR5, URZ, 0x4, UR7 ;  /* 0x00000004ff057899 */ /* 0x000fe40008011607 */
[----:B------:R-:W-:Y:S02]  /*3db0*/  USHF.R.S32.HI UR9, URZ, 0x1f, UR11 ;  /* 0x0000001fff097899 */ /* 0x000fe4000801140b */
[----:B------:R-:W-:-:S02]  /*3dc0*/  ULOP3.LUT UR8, UR8, 0x3fff, URZ, 0xc0, !UPT ;  /* 0x00003fff08087892 */ /* 0x000fc4000f8ec0ff */
[----:B------:R-:W-:Y:S02]  /*3dd0*/  ULOP3.LUT UR6, UR6, 0x3fff, URZ, 0xc0, !UPT ;  /* 0x00003fff06067892 */ /* 0x000fe4000f8ec0ff */
[----:B------:R-:W-:Y:S02]  /*3de0*/  ULOP3.LUT UR5, UR5, 0x3fff, URZ, 0xc0, !UPT ;  /* 0x00003fff05057892 */ /* 0x000fe4000f8ec0ff */
[----:B------:R-:W-:Y:S02]  /*3df0*/  ULEA.HI UR4, UR9, UR11, URZ, 0x7 ;  /* 0x0000000b09047291 */ /* 0x000fe4000f8f38ff */
[----:B------:R-:W-:Y:S02]  /*3e00*/  ULOP3.LUT UR52, UR8, 0x10000, URZ, 0xfc, !UPT ;  /* 0x0001000008347892 */ /* 0x000fe4000f8efcff */
[----:B------:R-:W-:Y:S02]  /*3e10*/  ULOP3.LUT UR53, UR6, 0x10000, URZ, 0xfc, !UPT ;  /* 0x0001000006357892 */ /* 0x000fe4000f8efcff */
[----:B------:R-:W-:-:S02]  /*3e20*/  ULOP3.LUT UR54, UR5, 0x10000, URZ, 0xfc, !UPT ;  /* 0x0001000005367892 */ /* 0x000fc4000f8efcff */
[----:B------:R-:W-:Y:S02]  /*3e30*/  USHF.R.S32.HI UR57, URZ, 0x7, UR4 ;  /* 0x00000007ff397899 */ /* 0x000fe40008011404 */
[----:B------:R-:W-:Y:S02]  /*3e40*/  ULOP3.LUT UR10, UR10, 0x3fff, URZ, 0xc0, !UPT ;  /* 0x00003fff0a0a7892 */ /* 0x000fe4000f8ec0ff */
[----:B------:R-:W-:Y:S02]  /*3e50*/  UISETP.LT.AND UP0, UPT, UR57, 0x1, UPT ;  /* 0x000000013900788c */ /* 0x000fe4000bf01270 */
[----:B------:R-:W-:Y:S02]  /*3e60*/  ULOP3.LUT UR51, UR10, 0x10000, URZ, 0xfc, !UPT ;  /* 0x000100000a337892 */ /* 0x000fe4000f8efcff */
[----:B------:R-:W-:Y:S01]  /*3e70*/  USEL UR59, UR57, 0x1, !UP0 ;  /* 0x00000001393b7887 */ /* 0x000fe2000c000000 */
[----:B------:R-:W-:Y:S01]  /*3e80*/  UMOV UR36, URZ ;  /* 0x000000ff00247c82 */ /* 0x000fe20008000000 */
[----:B--2---:R-:W-:-:S02]  /*3e90*/  R2UR UR32, R3 ;  /* 0x00000000032072ca */ /* 0x004fc400000e0000 */
[----:B------:R-:W-:Y:S01]  /*3ea0*/  CS2R R2, SRZ ;  /* 0x0000000000027805 */ /* 0x000fe2000001ff00 */
[----:B------:R-:W-:-:S10]  /*3eb0*/  UMOV UR34, URZ ;  /* 0x000000ff00227c82 */ /* 0x000fd40008000000 */
[----:B------:R-:W-:Y:S02]  /*3ec0*/  UIADD3 UR48, UPT, UPT, UR32, 0x100, URZ ;  /* 0x0000010020307890 */ /* 0x000fe4000fffe0ff */
[----:B------:R-:W-:Y:S02]  /*3ed0*/  UIADD3 UR46, UPT, UPT, UR32, 0x40000100, URZ ;  /* 0x40000100202e7890 */ /* 0x000fe4000fffe0ff */
[----:B------:R-:W-:Y:S02]  /*3ee0*/  UIADD3 UR47, UPT, UPT, UR32, 0x40000104, URZ ;  /* 0x40000104202f7890 */ /* 0x000fe4000fffe0ff */
[----:B------:R-:W-:Y:S02]  /*3ef0*/  UIADD3 UR44, UPT, UPT, UR32, -0x7fffff00, URZ ;  /* 0x80000100202c7890 */ /* 0x000fe4000fffe0ff */
[----:B------:R-:W-:Y:S02]  /*3f00*/  UIADD3 UR42, UPT, UPT, UR32, -0x3fffff00, URZ ;  /* 0xc0000100202a7890 */ /* 0x000fe4000fffe0ff */
[----:B------:R-:W-:-:S02]  /*3f10*/  USHF.R.U32.HI UR8, URZ, 0x11, UR48 ;  /* 0x00000011ff087899 */ /* 0x000fc40008011630 */
[----:B------:R-:W-:Y:S02]  /*3f20*/  USHF.R.U32.HI UR6, URZ, 0x11, UR46 ;  /* 0x00000011ff067899 */ /* 0x000fe4000801162e */
[----:B------:R-:W-:Y:S02]  /*3f30*/  USHF.R.U32.HI UR5, URZ, 0x1a, UR47 ;  /* 0x0000001aff057899 */ /* 0x000fe4000801162f */
[----:B------:R-:W-:Y:S02]  /*3f40*/  UIADD3 UR49, UPT, UPT, UR32, 0x104, URZ ;  /* 0x0000010420317890 */ /* 0x000fe4000fffe0ff */
[----:B------:R-:W-:Y:S02]  /*3f50*/  USHF.R.U32.HI UR4, URZ, 0x11, UR44 ;  /* 0x00000011ff047899 */ /* 0x000fe4000801162c */
[----:B------:R-:W-:Y:S02]  /*3f60*/  UIADD3 UR45, UPT, UPT, UR32, -0x7ffffefc, URZ ;  /* 0x80000104202d7890 */ /* 0x000fe4000fffe0ff */
[----:B------:R-:W-:-:S02]  /*3f70*/  UIADD3 UR43, UPT, UPT, UR32, -0x3ffffefc, URZ ;  /* 0xc0000104202b7890 */ /* 0x000fc4000fffe0ff */
[----:B------:R-:W-:Y:S02]  /*3f80*/  USHF.R.U32.HI UR9, URZ, 0x11, UR42 ;  /* 0x00000011ff097899 */ /* 0x000fe4000801162a */
[----:B------:R-:W-:Y:S02]  /*3f90*/  ULOP3.LUT UR8, UR8, 0x6000, URZ, 0xc0, !UPT ;  /* 0x0000600008087892 */ /* 0x000fe4000f8ec0ff */
[----:B------:R-:W-:Y:S02]  /*3fa0*/  ULOP3.LUT UR6, UR6, 0x6000, URZ, 0xc0, !UPT ;  /* 0x0000600006067892 */ /* 0x000fe4000f8ec0ff */
[----:B------:R-:W-:Y:S02]  /*3fb0*/  ULOP3.LUT UR39, UR5, 0x30, URZ, 0xc0, !UPT ;  /* 0x0000003005277892 */ /* 0x000fe4000f8ec0ff */
[----:B------:R-:W-:Y:S02]  /*3fc0*/  USHF.R.U32.HI UR7, URZ, 0x1a, UR49 ;  /* 0x0000001aff077899 */ /* 0x000fe40008011631 */
[----:B------:R-:W-:-:S02]  /*3fd0*/  ULOP3.LUT UR5, UR4, 0x6000, URZ, 0xc0, !UPT ;  /* 0x0000600004057892 */ /* 0x000fc4000f8ec0ff */
[----:B------:R-:W-:Y:S02]  /*3fe0*/  USHF.R.U32.HI UR10, URZ, 0x1a, UR45 ;  /* 0x0000001aff0a7899 */ /* 0x000fe4000801162d */
[----:B------:R-:W-:Y:S02]  /*3ff0*/  USHF.R.U32.HI UR11, URZ, 0x1a, UR43 ;  /* 0x0000001aff0b7899 */ /* 0x000fe4000801162b */
[----:B------:R-:W-:Y:S02]  /*4000*/  ULOP3.LUT UR4, UR9, 0x6000, URZ, 0xc0, !UPT ;  /* 0x0000600009047892 */ /* 0x000fe4000f8ec0ff */
[----:B------:R-:W-:Y:S02]  /*4010*/  ULOP3.LUT UR40, UR8, 0x10a0, URZ, 0xfc, !UPT ;  /* 0x000010a008287892 */ /* 0x000fe4000f8efcff */
[----:B------:R-:W-:Y:S02]  /*4020*/  ULOP3.LUT UR38, UR6, 0x10a0, URZ, 0xfc, !UPT ;  /* 0x000010a006267892 */ /* 0x000fe4000f8efcff */
[----:B------:R-:W-:-:S02]  /*4030*/  ULOP3.LUT UR7, UR7, 0x30, URZ, 0xc0, !UPT ;  /* 0x0000003007077892 */ /* 0x000fc4000f8ec0ff */
[----:B------:R-:W-:Y:S02]  /*4040*/  ULOP3.LUT UR10, UR10, 0x30, URZ, 0xc0, !UPT ;  /* 0x000000300a0a7892 */ /* 0x000fe4000f8ec0ff */
[----:B------:R-:W-:Y:S02]  /*4050*/  ULOP3.LUT UR11, UR11, 0x30, URZ, 0xc0, !UPT ;  /* 0x000000300b0b7892 */ /* 0x000fe4000f8ec0ff */
[----:B------:R-:W-:Y:S02]  /*4060*/  ULOP3.LUT UR5, UR5, 0x10a0, URZ, 0xfc, !UPT ;  /* 0x000010a005057892 */ /* 0x000fe4000f8efcff */
[----:B------:R-:W-:Y:S02]  /*4070*/  ULOP3.LUT UR4, UR4, 0x10a0, URZ, 0xfc, !UPT ;  /* 0x000010a004047892 */ /* 0x000fe4000f8efcff */
[----:B------:R-:W-:Y:S02]  /*4080*/  UPRMT UR41, UR7, 0x5410, UR40 ;  /* 0x0000541007297896 */ /* 0x000fe40008000028 */
[----:B------:R-:W-:-:S02]  /*4090*/  UPRMT UR39, UR39, 0x5410, UR38 ;  /* 0x0000541027277896 */ /* 0x000fc40008000026 */
[----:B------:R-:W-:Y:S02]  /*40a0*/  UPRMT UR37, UR10, 0x5410, UR5 ;  /* 0x000054100a257896 */ /* 0x000fe40008000005 */
[----:B------:R-:W-:Y:S01]  /*40b0*/  UPRMT UR35, UR11, 0x5410, UR4 ;  /* 0x000054100b237896 */ /* 0x000fe20008000004 */
[----:B------:R-:W-:Y:S01]  /*40c0*/  UMOV UR40, URZ ;  /* 0x000000ff00287c82 */ /* 0x000fe20008000000 */
[----:B------:R-:W-:-:S10]  /*40d0*/  UMOV UR38, URZ ;  /* 0x000000ff00267c82 */ /* 0x000fd40008000000 */
.L_x_81:
[C---:B------:R-:W-:Y:S02]  /*40e0*/  LEA R0, R8.reuse, UR31, 0x3 ;  /* 0x0000001f08007c11 */ /* 0x040fe4000f8e18ff */
[----:B------:R-:W-:Y:S02]  /*40f0*/  SHF.L.U32 R5, R3, 0x1f, RZ ;  /* 0x0000001f03057819 */ /* 0x000fe400000006ff */
[----:B------:R-:W-:Y:S02]  /*4100*/  LEA R4, R8, UR31, 0x4 ;  /* 0x0000001f08047c11 */ /* 0x000fe4000f8e20ff */
[----:B------:R-:W1:Y:S02]  /*4110*/  SYNCS.PHASECHK.TRANS64.TRYWAIT P0, [R0+URZ+0xc0], R5 ;  /* 0x0000c005000075a7 */ /* 0x000e6400080011ff */
[----:B-1-3--:R-:W-:Y:S05]  /*4120*/  @!P0 BRA `(.L_x_74) ;  /* 0x0000006400fc8947 */ /* 0x00afea0003800000 */
.L_x_178:
[----:B-1----:R-:W1:Y:S01]  /*4130*/  LDS.128 R4, [R4+0x130] ;  /* 0x0001300004047984 */ /* 0x002e620000000c00 */
[----:B------:R-:W-:Y:S02]  /*4140*/  VIADD R0, R0, 0xd0 ;  /* 0x000000d000007836 */ /* 0x000fe40000000000 */
[----:B------:R-:W-:Y:S01]  /*4150*/  VIADD R8, R8, 0x1 ;  /* 0x0000000108087836 */ /* 0x000fe20000000000 */
[----:B------:R-:W-:Y:S01]  /*4160*/  @!PT LDS RZ, [RZ] ;  /* 0x00000000fffff984 */ /* 0x000fe20000000800 */
[----:B------:R-:W-:Y:S01]  /*4170*/  @!PT LDS RZ, [RZ] ;  /* 0x00000000fffff984 */ /* 0x000fe20000000800 */
[----:B------:R-:W-:Y:S01]  /*4180*/  @!PT LDS RZ, [RZ] ;  /* 0x00000000fffff984 */ /* 0x000fe20000000800 */
[----:B------:R-:W-:Y:S01]  /*4190*/  @!PT LDS RZ, [RZ] ;  /* 0x00000000fffff984 */ /* 0x000fe20000000800 */
[----:B------:R2:W-:Y:S06]  /*41a0*/  MEMBAR.ALL.CTA ;  /* 0x0000000000007992 */ /* 0x0005ec0000008000 */
[----:B--2---:R-:W2:Y:S01]  /*41b0*/  FENCE.VIEW.ASYNC.S ;  /* 0x00000000000073c6 */ /* 0x004ea20000000000 */
[----:B------:R-:W-:-:S04]  /*41c0*/  PRMT R0, RZ, 0x654, R0 ;  /* 0x00000654ff007816 */ /* 0x000fc80000000000 */
[----:B--2---:R2:W-:Y:S01]  /*41d0*/  SYNCS.ARRIVE.TRANS64.RED.A1T0 RZ, [R0+URZ], RZ ;  /* 0x000000ff00ff79a7 */ /* 0x0045e200081004ff */
[----:B-1----:R-:W-:Y:S01]  /*41e0*/  LOP3.LUT P1, RZ, R6, 0x1, RZ, 0xc0, !PT ;  /* 0x0000000106ff7812 */ /* 0x002fe2000782c0ff */
[----:B--2---:R-:W-:-:S12]  /*41f0*/  BRA.U UP2, `(.L_x_75) ;  /* 0x0000000502247547 */ /* 0x004fd8000b800000 */
[----:B------:R-:W1:Y:S01]  /*4200*/  LDCU UR4, c[0x0][0x38c] ;  /* 0x00007180ff0477ac */ /* 0x000e620008000800 */
[----:B------:R-:W-:Y:S02]  /*4210*/  PLOP3.LUT P2, PT, PT, PT, PT, 0x80, 0x8 ;  /* 0x000000000008781c */ /* 0x000fe40003f4f070 */
[----:B------:R-:W-:Y:S01]  /*4220*/  SHF.L.U32 R5, R9, 0x1f, RZ ;  /* 0x0000001f09057819 */ /* 0x000fe200000006ff */
[----:B------:R-:W-:Y:S02]  /*4230*/  ULEA UR56, UR55, UR31, 0x3 ;  /* 0x0000001f37387291 */ /* 0x000fe4000f8e18ff */
[----:B------:R-:W-:Y:S02]  /*4240*/  ULEA UR13, UR55, UR32, 0x7 ;  /* 0x00000020370d7291 */ /* 0x000fe4000f8e38ff */
[----:B-1----:R-:W-:-:S06]  /*4250*/  UISETP.GE.AND UP0, UPT, UR4, 0x1, UPT ;  /* 0x000000010400788c */ /* 0x002fcc000bf06270 */
[----:B------:R-:W-:-:S05]  /*4260*/  PLOP3.LUT P0, PT, PT, PT, UP0, 0x80, 0x8 ;  /* 0x000000000008781c */ /* 0x000fca0003f0f008 */
[----:B------:R-:W-:-:S08]  /*4270*/  @UP0 ULEA UR4, UR28, UR31, 0x3 ;  /* 0x0000001f1c040291 */ /* 0x000fd0000f8e18ff */
[----:B------:R-:W-:-:S04]  /*4280*/  @P0 SHF.L.U32 R0, R2, 0x1f, RZ ;  /* 0x0000001f02000819 */ /* 0x000fc800000006ff */
[----:B------:R1:W2:Y:S01]  /*4290*/  @P0 SYNCS.PHASECHK.TRANS64.TRYWAIT P2, [UR4], R0 ;  /* 0x00000000ff0005a7 */ /* 0x0002a20008041104 */
[----:B------:R-:W3:Y:S02]  /*42a0*/  SYNCS.PHASECHK.TRANS64.TRYWAIT P0, [UR56+0xf0], R5 ;  /* 0x0000f005ff0075a7 */ /* 0x000ee40008001138 */
[----:B-123--:R-:W-:Y:S05]  /*42b0*/  @!P0 BRA `(.L_x_76) ;  /* 0x0000006400ac8947 */ /* 0x00efea0003800000 */
.L_x_180:
[----:B------:R-:W-:Y:S01]  /*42c0*/  UMOV UR33, UR27 ;  /* 0x0000001b00217c82 */ /* 0x000fe20008000000 */
[----:B------:R-:W-:Y:S05]  /*42d0*/  BRA.U !UP0, `(.L_x_77) ;  /* 0x0000000108dc7547 */ /* 0x000fea000b800000 */
[----:B------:R-:W-:Y:S01]  /*42e0*/  UIADD3 UR33, UPT, UPT, UR59, UR27, URZ ;  /* 0x0000001b3b217290 */ /* 0x000fe2000fffe0ff */
[----:B------:R-:W-:Y:S01]  /*42f0*/  UMOV UR26, URZ ;  /* 0x000000ff001a7c82 */ /* 0x000fe20008000000 */
[----:B------:R-:W-:Y:S01]  /*4300*/  UMOV UR29, UR57 ;  /* 0x00000039001d7c82 */ /* 0x000fe20008000000 */
[----:B------:R-:W-:-:S09]  /*4310*/  UMOV UR12, UR28 ;  /* 0x0000001c000c7c82 */ /* 0x000fd20008000000 */
.L_x_80:
[----:B--2---:R-:W-:Y:S01]  /*4320*/  ULEA UR7, UR12, UR31, 0x3 ;  /* 0x0000001f0c077291 */ /* 0x004fe2000f8e18ff */
[----:B---3--:R-:W-:Y:S11]  /*4330*/  @P2 BRA `(.L_x_78) ;  /* 0x00000000000c2947 */ /* 0x008ff60003800000 */
[----:B-1----:R-:W-:Y:S04]  /*4340*/  SHF.L.U32 R5, R2, 0x1f, RZ ;  /* 0x0000001f02057819 */ /* 0x002fe800000006ff */
[----:B------:R-:W1:Y:S02]  /*4350*/  SYNCS.PHASECHK.TRANS64.TRYWAIT P0, [UR7], R5 ;  /* 0x00000005ff0075a7 */ /* 0x000e640008001107 */
[----:B-1----:R-:W-:Y:S05]  /*4360*/  @!P0 BRA `(.L_x_79) ;  /* 0x0000006400988947 */ /* 0x002fea0003800000 */
.L_x_78:
[----:B------:R-:W-:Y:S01]  /*4370*/  UISETP.NE.AND UP0, UPT, UR29, 0x1, UPT ;  /* 0x000000011d00788c */ /* 0x000fe2000bf05270 */
[----:B------:R-:W-:Y:S01]  /*4380*/  PLOP3.LUT P2, PT, PT, PT, PT, 0x80, 0x8 ;  /* 0x000000000008781c */ /* 0x000fe20003f4f070 */
[----:B------:R-:W-:Y:S02]  /*4390*/  UIADD3 UR4, UPT, UPT, UR12, 0x1, URZ ;  /* 0x000000010c047890 */ /* 0x000fe4000fffe0ff */
[----:B------:R-:W-:Y:S02]  /*43a0*/  ULEA UR6, UR12, UR52, 0x9 ;  /* 0x000000340c067291 */ /* 0x000fe4000f8e48ff */
[----:B------:R-:W-:Y:S01]  /*43b0*/  UISETP.NE.AND UP1, UPT, UR4, 0x7, UPT ;  /* 0x000000070400788c */ /* 0x000fe2000bf25270 */
[----:B------:R-:W-:Y:S01]  /*43c0*/  PLOP3.LUT P0, PT, PT, PT, UP0, 0x80, 0x8 ;  /* 0x000000000008781c */ /* 0x000fe20003f0f008 */
[----:B------:R-:W-:Y:S02]  /*43d0*/  ULEA UR24, UR12, UR53, 0x5 ;  /* 0x000000350c187291 */ /* 0x000fe4000f8e28ff */
[----:B------:R-:W-:Y:S02]  /*43e0*/  USEL UR5, URZ, 0x1, UP1 ;  /* 0x00000001ff057887 */ /* 0x000fe40008800000 */
[----:B------:R-:W-:Y:S02]  /*43f0*/  USEL UR28, UR4, URZ, UP1 ;  /* 0x000000ff041c7287 */ /* 0x000fe40008800000 */
[----:B------:R-:W-:Y:S02]  /*4400*/  ULEA UR22, UR12, UR54, 0x5 ;  /* 0x000000360c167291 */ /* 0x000fe4000f8e28ff */
[----:B------:R-:W-:Y:S01]  /*4410*/  @UP0 ULEA UR4, UR28, UR31, 0x3 ;  /* 0x0000001f1c040291 */ /* 0x000fe2000f8e18ff */
[----:B------:R-:W-:Y:S01]  /*4420*/  LOP3.LUT R2, R2, UR5, RZ, 0x3c, !PT ;  /* 0x0000000502027c12 */ /* 0x000fe2000f8e3cff */
[----:B------:R-:W-:Y:S02]  /*4430*/  UISETP.NE.U32.AND UP0, UPT, UR26, URZ, UPT ;  /* 0x000000ff1a00728c */ /* 0x000fe4000bf05070 */
[----:B------:R-:W-:Y:S01]  /*4440*/  UIADD3 UR20, UPT, UPT, UR6, 0x2, URZ ;  /* 0x0000000206147890 */ /* 0x000fe2000fffe0ff */
[----:B-1----:R-:W-:Y:S01]  /*4450*/  @P0 SHF.L.U32 R0, R2, 0x1f, RZ ;  /* 0x0000001f02000819 */ /* 0x002fe200000006ff */
[----:B------:R-:W-:Y:S02]  /*4460*/  UIADD3 UR16, UPT, UPT, UR6, 0x4, URZ ;  /* 0x0000000406107890 */ /* 0x000fe4000fffe0ff */
[----:B------:R-:W-:Y:S01]  /*4470*/  UIADD3 UR10, UPT, UPT, UR6, 0x6, URZ ;  /* 0x00000006060a7890 */ /* 0x000fe2000fffe0ff */
[----:B------:R2:W3:Y:S01]  /*4480*/  @P0 SYNCS.PHASECHK.TRANS64.TRYWAIT P2, [UR4], R0 ;  /* 0x00000000ff0005a7 */ /* 0x0004e20008041104 */
[----:B------:R-:W-:Y:S02]  /*4490*/  ULEA UR4, UR12, UR51, 0xa ;  /* 0x000000330c047291 */ /* 0x000fe4000f8e50ff */
[----:B------:R-:W-:Y:S02]  /*44a0*/  UIADD3 UR30, UPT, UPT, UR7, 0x38, URZ ;  /* 0x00000038071e7890 */ /* 0x000fe4000fffe0ff */
[----:B------:R-:W-:Y:S02]  /*44b0*/  UIADD3 UR18, UPT, UPT, UR4, 0x2, URZ ;  /* 0x0000000204127890 */ /* 0x000fe4000fffe0ff */
[----:B------:R-:W-:Y:S02]  /*44c0*/  UIADD3 UR14, UPT, UPT, UR4, 0x4, URZ ;  /* 0x00000004040e7890 */ /* 0x000fe4000fffe0ff */
[----:B------:R-:W-:Y:S02]  /*44d0*/  UIADD3 UR8, UPT, UPT, UR4, 0x6, URZ ;  /* 0x0000000604087890 */ /* 0x000fe4000fffe0ff */
[----:B------:R-:W-:Y:S02]  /*44e0*/  UIADD3 UR27, UPT, UPT, UR27, 0x1, URZ ;  /* 0x000000011b1b7890 */ /* 0x000fe4000fffe0ff */
[----:B------:R-:W-:Y:S01]  /*44f0*/  UIADD3 UR29, UPT, UPT, UR29, -0x1, URZ ;  /* 0xffffffff1d1d7890 */ /* 0x000fe2000fffe0ff */
[----:B------:R-:W-:Y:S01]  /*4500*/  UMOV UR25, 0x4008 ;  /* 0x0000400800197882 */ /* 0x000fe20000000000 */
[----:B------:R-:W-:Y:S01]  /*4510*/  UMOV UR23, 0x4008 ;  /* 0x0000400800177882 */ /* 0x000fe20000000000 */
[----:B------:R2:W-:Y:S01]  /*4520*/  UTCCP.T.S.2CTA.4x32dp128bit tmem[UR32+0x100], gdesc[UR24] ;  /* 0x00010018200079e7 */ /* 0x0005e20009300000 */
[----:B------:R2:W-:Y:S01]  /*4530*/  UTCCP.T.S.2CTA.4x32dp128bit tmem[UR32+0x104], gdesc[UR22] ;  /* 0x00010416200079e7 */ /* 0x0005e20009300000 */
[----:B------:R-:W-:Y:S01]  /*4540*/  UMOV UR7, 0x40004040 ;  /* 0x4000404000077882 */ /* 0x000fe20000000000 */
[----:B------:R-:W-:Y:S01]  /*4550*/  UMOV UR5, 0x40004040 ;  /* 0x4000404000057882 */ /* 0x000fe20000000000 */
[----:B------:R-:W-:Y:S01]  /*4560*/  UMOV UR21, 0x40004040 ;  /* 0x4000404000157882 */ /* 0x000fe20000000000 */
[----:B------:R2:W-:Y:S01]  /*4570*/  UTCQMMA.2CTA gdesc[UR4], gdesc[UR6], tmem[UR13], tmem[UR40], idesc[UR41], tmem[UR48], UP0 ;  /* 0x0030280604007dea */ /* 0x0005e2000820030d */
[----:B------:R-:W-:Y:S01]  /*4580*/  UISETP.NE.AND UP0, UPT, UR27, UR33, UPT ;  /* 0x000000211b00728c */ /* 0x000fe2000bf05270 */
[----:B------:R-:W-:Y:S01]  /*4590*/  UMOV UR19, 0x40004040 ;  /* 0x4000404000137882 */ /* 0x000fe20000000000 */
[----:B------:R-:W-:Y:S01]  /*45a0*/  UMOV UR17, 0x40004040 ;  /* 0x4000404000117882 */ /* 0x000fe20000000000 */
[----:B------:R2:W-:Y:S01]  /*45b0*/  UTCQMMA.2CTA gdesc[UR18], gdesc[UR20], tmem[UR13], tmem[UR38], idesc[UR39], tmem[UR46], UPT ;  /* 0x002e261412007dea */ /* 0x0005e2000ba0030d */
[----:B------:R-:W-:Y:S01]  /*45c0*/  UMOV UR15, 0x40004040 ;  /* 0x40004040000f7882 */ /* 0x000fe20000000000 */
[----:B------:R-:W-:Y:S01]  /*45d0*/  UMOV UR11, 0x40004040 ;  /* 0x40004040000b7882 */ /* 0x000fe20000000000 */
[----:B------:R2:W-:Y:S01]  /*45e0*/  UTCQMMA.2CTA gdesc[UR14], gdesc[UR16], tmem[UR13], tmem[UR36], idesc[UR37], tmem[UR44], UPT ;  /* 0x002c24100e007dea */ /* 0x0005e2000ba0030d */
[----:B------:R-:W-:Y:S01]  /*45f0*/  UMOV UR9, 0x40004040 ;  /* 0x4000404000097882 */ /* 0x000fe20000000000 */
[----:B------:R-:W-:Y:S01]  /*4600*/  UMOV UR26, 0x1 ;  /* 0x00000001001a7882 */ /* 0x000fe20000000000 */
[----:B------:R2:W-:Y:S01]  /*4610*/  UTCQMMA.2CTA gdesc[UR8], gdesc[UR10], tmem[UR13], tmem[UR34], idesc[UR35], tmem[UR42], UPT ;  /* 0x002a220a08007dea */ /* 0x0005e2000ba0030d */
[----:B------:R2:W-:Y:S01]  /*4620*/  UTCBAR.2CTA.MULTICAST [UR30], URZ, UR50 ;  /* 0x000000ff1e0073e9 */ /* 0x0005e20008200832 */
[----:B------:R-:W-:Y:S01]  /*4630*/  UMOV UR12, UR28 ;  /* 0x0000001c000c7c82 */ /* 0x000fe20008000000 */
[----:B------:R-:W-:Y:S05]  /*4640*/  BRA.U UP0, `(.L_x_80) ;  /* 0xfffffffd00347547 */ /* 0x000fea000b83ffff */
.L_x_77:
[----:B--2---:R-:W-:Y:S01]  /*4650*/  UIADD3 UR4, UPT, UPT, UR56, 0xe0, URZ ;  /* 0x000000e038047890 */ /* 0x004fe2000fffe0ff */
[----:B------:R-:W-:-:S08]  /*4660*/  UMOV UR27, UR33 ;  /* 0x00000021001b7c82 */ /* 0x000fd00008000000 */
[----:B------:R2:W-:Y:S01]  /*4670*/  UTCBAR.2CTA.MULTICAST [UR4], URZ, UR58 ;  /* 0x000000ff040073e9 */ /* 0x0005e2000820083a */
[----:B------:R-:W-:Y:S02]  /*4680*/  NOP ;  /* 0x0000000000007918 */ /* 0x000fe40000000000 */
.L_x_75:
[----:B--2---:R-:W-:Y:S01]  /*4690*/  UIADD3 UR4, UPT, UPT, UR55, 0x1, URZ ;  /* 0x0000000137047890 */ /* 0x004fe2000fffe0ff */
[----:B------:R-:W-:-:S03]  /*46a0*/  ISETP.NE.AND P0, PT, R8, 0x2, PT ;  /* 0x000000020800780c */ /* 0x000fc60003f05270 */
[----:B------:R-:W-:Y:S01]  /*46b0*/  UISETP.NE.AND UP0, UPT, UR4, 0x2, UPT ;  /* 0x000000020400788c */ /* 0x000fe2000bf05270 */
[----:B-1----:R-:W-:Y:S02]  /*46c0*/  SEL R0, RZ, 0x1, P0 ;  /* 0x00000001ff007807 */ /* 0x002fe40000000000 */
[----:B------:R-:W-:Y:S01]  /*46d0*/  SEL R8, R8, RZ, P0 ;  /* 0x000000ff08087207 */ /* 0x000fe20000000000 */
[----:B------:R-:W-:Y:S01]  /*46e0*/  USEL UR5, URZ, 0x1, UP0 ;  /* 0x00000001ff057887 */ /* 0x000fe20008000000 */
[----:B------:R-:W-:Y:S01]  /*46f0*/  LOP3.LUT R3, R3, R0, RZ, 0x3c, !PT ;  /* 0x0000000003037212 */ /* 0x000fe200078e3cff */
[----:B------:R-:W-:-:S04]  /*4700*/  USEL UR55, UR4, URZ, UP0 ;  /* 0x000000ff04377287 */ /* 0x000fc80008000000 */
[----:B------:R-:W-:Y:S01]  /*4710*/  LOP3.LUT R9, R9, UR5, RZ, 0x3c, !PT ;  /* 0x0000000509097c12 */ /* 0x000fe2000f8e3cff */
[----:B------:R-:W-:Y:S07]  /*4720*/  @P1 BRA `(.L_x_81) ;  /* 0xfffffff8006c1947 */ /* 0x000fee000383ffff */
[----:B------:R-:W1:Y:S01]  /*4730*/  S2UR UR8, SR_CgaCtaId ;  /* 0x00000000000879c3 */ /* 0x000e620000008800 */
[----:B------:R-:W-:Y:S01]  /*4740*/  ELECT P0, URZ, PT ;  /* 0x0000000000ff782f */ /* 0x000fe20003800000 */
[----:B------:R-:W-:Y:S01]  /*4750*/  HFMA2 R0, -RZ, RZ, 0, 5.9604644775390625e-08 ;  /* 0x00000001ff007431 */ /* 0x000fe200000001ff */
[----:B------:R-:W-:-:S05]  /*4760*/  UMOV UR4, 0x40 ;  /* 0x0000004000047882 */ /* 0x000fca0000000000 */
[----:B------:R-:W-:Y:S01]  /*4770*/  UVIRTCOUNT.DEALLOC.SMPOOL 0x80 ;  /* 0x000000800000784c */ /* 0x000fe20000000000 */
[----:B------:R-:W-:Y:S02]  /*4780*/  UISETP.NE.AND UP0, UPT, UR61, URZ, UPT ;  /* 0x000000ff3d00728c */ /* 0x000fe4000bf05270 */
[----:B-1----:R-:W-:-:S09]  /*4790*/  ULEA UR8, UR8, UR4, 0x18 ;  /* 0x0000000408087291 */ /* 0x002fd2000f8ec0ff */
[----:B------:R1:W-:Y:S01]  /*47a0*/  @P0 STS.U8 [UR8+0x1c], R0 ;  /* 0x00001c00ff000988 */ /* 0x0003e20008000008 */
[----:B------:R-:W-:Y:S05]  /*47b0*/  BRA.U UP0, `(.L_x_82) ;  /* 0x0000000100587547 */ /* 0x000fea000b800000 */
[----:B------:R-:W-:Y:S01]  /*47c0*/  UIADD3 UR5, UPT, UPT, UR31, 0xf0, URZ ;  /* 0x000000f01f057890 */ /* 0x000fe2000fffe0ff */
[----:B------:R-:W-:-:S03]  /*47d0*/  SHF.L.U32 R3, R9, 0x1f, RZ ;  /* 0x0000001f09037819 */ /* 0x000fc600000006ff */
[----:B------:R-:W-:-:S09]  /*47e0*/  ULEA UR4, UR55, UR5, 0x3 ;  /* 0x0000000537047291 */ /* 0x000fd2000f8e18ff */
[----:B------:R-:W2:Y:S02]  /*47f0*/  SYNCS.PHASECHK.TRANS64.TRYWAIT P0, [UR4], R3 ;  /* 0x00000003ff0075a7 */ /* 0x000ea40008001104 */
[----:B--2---:R-:W-:Y:S05]  /*4800*/  @!P0 BRA `(.L_x_83) ;  /* 0x0000006000888947 */ /* 0x004fea0003800000 */
.L_x_183:
[----:B------:R-:W-:-:S04]  /*4810*/  UIADD3 UR4, UPT, UPT, UR55, 0x1, URZ ;  /* 0x0000000137047890 */ /* 0x000fc8000fffe0ff */
[----:B------:R-:W-:-:S04]  /*4820*/  UISETP.NE.AND UP1, UPT, UR4, 0x2, UPT ;  /* 0x000000020400788c */ /* 0x000fc8000bf25270 */
[----:B------:R-:W-:Y:S02]  /*4830*/  USEL UR6, URZ, 0x1, UP1 ;  /* 0x00000001ff067887 */ /* 0x000fe40008800000 */
[----:B------:R-:W-:-:S04]  /*4840*/  USEL UR4, UR4, URZ, UP1 ;  /* 0x000000ff04047287 */ /* 0x000fc80008800000 */
[----:B------:R-:W-:Y:S01]  /*4850*/  ULEA UR4, UR4, UR5, 0x3 ;  /* 0x0000000504047291 */ /* 0x000fe2000f8e18ff */
[----:B-1----:R-:W-:-:S04]  /*4860*/  LOP3.LUT R3, R9, UR6, RZ, 0x3c, !PT ;  /* 0x0000000609037c12 */ /* 0x002fc8000f8e3cff */
[----:B------:R-:W-:Y:S01]  /*4870*/  SHF.L.U32 R3, R3, 0x1f, RZ ;  /* 0x0000001f03037819 */ /* 0x000fe200000006ff */
[----:B------:R-:W-:-:S04]  /*4880*/  IMAD.U32 R0, RZ, RZ, UR4 ;  /* 0x00000004ff007e24 */ /* 0x000fc8000f8e00ff */
[----:B------:R1:W2:Y:S03]  /*4890*/  SYNCS.PHASECHK.TRANS64.TRYWAIT P0, [R0+URZ], R3 ;  /* 0x00000003000075a7 */ /* 0x0002a600080011ff */
[----:B--2---:R-:W-:Y:S05]  /*48a0*/  @!P0 NANOSLEEP.SYNCS 0x989680 ;  /* 0x009896800000895d */ /* 0x004fea0003900000 */
[----:B------:R-:W2:Y:S02]  /*48b0*/  @!P0 SYNCS.PHASECHK.TRANS64 P0, [R0+URZ], R3 ;  /* 0x00000003000085a7 */ /* 0x000ea400080010ff */
[----:B--2---:R-:W-:Y:S05]  /*48c0*/  @P0 BRA `(.L_x_84) ;  /* 0x0000000000200947 */ /* 0x004fea0003800000 */
.L_x_85:
[----:B--2---:R2:W4:Y:S02]  /*48d0*/  SYNCS.PHASECHK.TRANS64.TRYWAIT P0, [R0+URZ], R3 ;  /* 0x00000003000075a7 */ /* 0x00452400080011ff */
[----:B----4-:R-:W-:Y:S05]  /*48e0*/  @!P0 NANOSLEEP.SYNCS 0x989680 ;  /* 0x009896800000895d */ /* 0x010fea0003900000 */
[----:B------:R-:W4:Y:S02]  /*48f0*/  @!P0 SYNCS.PHASECHK.TRANS64 P0, [R0+URZ], R3 ;  /* 0x00000003000085a7 */ /* 0x000f2400080010ff */
[----:B----4-:R-:W-:Y:S05]  /*4900*/  @!P0 BRA `(.L_x_85) ;  /* 0xfffffffc00f08947 */ /* 0x010fea000383ffff */
[----:B------:R-:W-:Y:S05]  /*4910*/  BRA `(.L_x_84) ;  /* 0x00000000000c7947 */ /* 0x000fea0003800000 */
.L_x_82:
[----:B------:R-:W-:-:S04]  /*4920*/  UIADD3 UR4, UPT, UPT, UR31, 0x120, URZ ;  /* 0x000001201f047890 */ /* 0x000fc8000fffe0ff */
[----:B------:R-:W-:-:S09]  /*4930*/  UPRMT UR4, UR60, 0x654, UR4 ;  /* 0x000006543c047896 */ /* 0x000fd20008000004 */
[----:B------:R-:W-:Y:S03]  /*4940*/  SYNCS.ARRIVE.TRANS64.RED.A1T0 RZ, [UR4], RZ ;  /* 0x000000ffffff79a7 */ /* 0x000fe60008100404 */
.L_x_84:
[----:B-12---:R-:W-:Y:S01]  /*4950*/  SHF.L.U32 R3, RZ, 0x1f, RZ ;  /* 0x0000001fff037819 */ /* 0x006fe200000006ff */
[----:B------:R-:W-:Y:S01]  /*4960*/  UIADD3 UR4, UPT, UPT, UR31, 0x120, URZ ;  /* 0x000001201f047890 */ /* 0x000fe2000fffe0ff */
[----:B------:R-:W-:Y:S02]  /*4970*/  PLOP3.LUT P0, PT, PT, PT, UP0, 0x80, 0x8 ;  /* 0x000000000008781c */ /* 0x000fe40003f0f008 */
[----:B------:R-:W1:Y:S02]  /*4980*/  SYNCS.PHASECHK.TRANS64.TRYWAIT P1, [UR31+0x120], R3 ;  /* 0x00012003ff0075a7 */ /* 0x000e64000802111f */
[----:B-1----:R-:W-:Y:S09]  /*4990*/  @!P1 BRA `(.L_x_86) ;  /* 0x00000060003c9947 */ /* 0x002ff20003800000 */
.L_x_185:
[----:B------:R-:W-:Y:S01]  /*49a0*/  @!UP0 UPRMT UR4, UR60, 0x654, UR4 ;  /* 0x000006543c048896 */ /* 0x000fe20008000004 */
[----:B------:R-:W-:Y:S01]  /*49b0*/  UMOV UR5, 0xffff ;  /* 0x0000ffff00057882 */ /* 0x000fe20000000000 */
[----:B------:R-:W-:-:S07]  /*49c0*/  UMOV UR6, 0x1 ;  /* 0x0000000100067882 */ /* 0x000fce0000000000 */
[----:B------:R-:W-:Y:S01]  /*49d0*/  @!P0 SYNCS.ARRIVE.TRANS64.RED.A1T0 RZ, [UR4], RZ ;  /* 0x000000ffffff89a7 */ /* 0x000fe20008100404 */
[----:B------:R-:W-:Y:S01]  /*49e0*/  NOP ;  /* 0x0000000000007918 */ /* 0x000fe20000000000 */
[----:B-1----:R-:W1:Y:S01]  /*49f0*/  LDS R0, [UR8+0x14] ;  /* 0x00001408ff007984 */ /* 0x002e620008000800 */
[----:B------:R-:W-:-:S04]  /*4a00*/  ULOP3.LUT UR4, UR32, 0xffff, URZ, 0xc0, !UPT ;  /* 0x0000ffff20047892 */ /* 0x000fc8000f8ec0ff */
[----:B------:R-:W-:-:S04]  /*4a10*/  USHF.R.U32.HI UR4, URZ, 0x5, UR4 ;  /* 0x00000005ff047899 */ /* 0x000fc80008011604 */
[----:B------:R-:W-:Y:S02]  /*4a20*/  USHF.L.U32 UR5, UR5, UR4, URZ ;  /* 0x0000000405057299 */ /* 0x000fe400080006ff */
[----:B------:R-:W-:-:S04]  /*4a30*/  USHF.L.U32 UR4, UR6, UR4, URZ ;  /* 0x0000000406047299 */ /* 0x000fc800080006ff */
[----:B-1----:R-:W-:-:S04]  /*4a40*/  LOP3.LUT R0, R0, UR5, RZ, 0xc0, !PT ;  /* 0x0000000500007c12 */ /* 0x002fc8000f8ec0ff */
[----:B------:R-:W-:-:S13]  /*4a50*/  ISETP.NE.AND P0, PT, R0, UR5, PT ;  /* 0x0000000500007c0c */ /* 0x000fda000bf05270 */
[----:B------:R-:W-:Y:S05]  /*4a60*/  @P0 BRA `(.L_x_87) ;  /* 0x0000000000580947 */ /* 0x000fea0003800000 */
[----:B------:R-:W1:Y:S02]  /*4a70*/  LDS R0, [UR8+0x18] ;  /* 0x00001808ff007984 */ /* 0x000e640008000800 */
[----:B-1----:R-:W-:-:S04]  /*4a80*/  LOP3.LUT R0, R0, UR4, RZ, 0xc0, !PT ;  /* 0x0000000400007c12 */ /* 0x002fc8000f8ec0ff */
[----:B------:R-:W-:-:S13]  /*4a90*/  ISETP.NE.AND P0, PT, R0, UR4, PT ;  /* 0x0000000400007c0c */ /* 0x000fda000bf05270 */
[----:B------:R-:W-:Y:S05]  /*4aa0*/  @P0 BRA `(.L_x_88) ;  /* 0x00000000003c0947 */ /* 0x000fea0003800000 */
[----:B------:R-:W1:Y:S01]  /*4ab0*/  S2R R2, SR_LANEID ;  /* 0x0000000000027919 */ /* 0x000e620000000000 */
[----:B------:R-:W-:Y:S01]  /*4ac0*/  ULOP3.LUT UR5, URZ, UR5, URZ, 0x33, !UPT ;  /* 0x00000005ff057292 */ /* 0x000fe2000f8e33ff */
[----:B------:R-:W-:Y:S01]  /*4ad0*/  LOP3.LUT R4, RZ, UR4, RZ, 0x33, !PT ;  /* 0x00000004ff047c12 */ /* 0x000fe2000f8e33ff */
[----:B------:R-:W-:Y:S02]  /*4ae0*/  VOTEU.ANY UR4, UPT, PT ;  /* 0x0000000000047886 */ /* 0x000fe400038e0100 */
[----:B------:R-:W-:Y:S01]  /*4af0*/  UFLO.U32 UR4, UR4 ;  /* 0x00000004000472bd */ /* 0x000fe200080e0000 */
[----:B------:R-:W2:Y:S01]  /*4b00*/  REDUX UR6, R4 ;  /* 0x00000000040673c4 */ /* 0x000ea20000000000 */
[----:B------:R-:W-:-:S06]  /*4b10*/  IMAD.U32 R0, RZ, RZ, UR5 ;  /* 0x00000005ff007e24 */ /* 0x000fcc000f8e00ff */
[----:B------:R4:W-:Y:S01]  /*4b20*/  UTCATOMSWS.AND URZ, UR5 ;  /* 0x0000000500ff79e3 */ /* 0x0009e20008000000 */
[----:B------:R-:W3:Y:S01]  /*4b30*/  REDUX UR7, R0 ;  /* 0x00000000000773c4 */ /* 0x000ee20000000000 */
[----:B-1----:R-:W-:Y:S01]  /*4b40*/  ISETP.EQ.U32.AND P0, PT, R2, UR4, PT ;  /* 0x0000000402007c0c */ /* 0x002fe2000bf02070 */
[----:B--2---:R-:W-:Y:S01]  /*4b50*/  IMAD.U32 R2, RZ, RZ, UR6 ;  /* 0x00000006ff027e24 */ /* 0x004fe2000f8e00ff */
[----:B---3--:R-:W-:-:S11]  /*4b60*/  MOV R3, UR7 ;  /* 0x0000000700037c02 */ /* 0x008fd60008000f00 */
[----:B------:R4:W-:Y:S04]  /*4b70*/  @P0 ATOMS.AND RZ, [UR8+0x14], R3 ;  /* 0x00001403ffff098c */ /* 0x0009e8000a800008 */
[----:B------:R4:W-:Y:S01]  /*4b80*/  @P0 ATOMS.AND RZ, [UR8+0x18], R2 ;  /* 0x00001802ffff098c */ /* 0x0009e2000a800008 */
[----:B------:R-:W-:Y:S05]  /*4b90*/  BRA `(.L_x_89) ;  /* 0x0000000000147947 */ /* 0x000fea0003800000 */
.L_x_88:
[----:B------:R-:W-:Y:S02]  /*4ba0*/  MOV R2, 0x4bc0 ;  /* 0x00004bc000027802 */ /* 0x000fe40000000f00 */
[----:B---3-5:R-:W-:Y:S05]  /*4bb0*/  CALL.REL.NOINC `($__internal_0_$__cuda_sm10x_tcgen05_guardrail_trap_col_being_dealloced_not_returned_by_alloc) ;  /* 0x00000064001c7944 */ /* 0x028fea0003c00000 */
[----:B------:R-:W-:Y:S05]  /*4bc0*/  BRA `(.L_x_89) ;  /* 0x0000000000087947 */ /* 0x000fea0003800000 */
.L_x_87:
[----:B------:R-:W-:Y:S02]  /*4bd0*/  MOV R2, 0x4bf0 ;  /* 0x00004bf000027802 */ /* 0x000fe40000000f00 */
[----:B---3-5:R-:W-:Y:S05]  /*4be0*/  CALL.REL.NOINC `($__internal_2_$__cuda_sm10x_tcgen05_guardrail_trap_unallocated_columns_being_dealloced) ;  /* 0x0000006400287944 */ /* 0x028fea0003c00000 */
.L_x_89:
[----:B------:R-:W-:Y:S01]  /*4bf0*/  NOP ;  /* 0x0000000000007918 */ /* 0x000fe20000000000 */
[----:B----4-:R-:W-:Y:S05]  /*4c00*/  EXIT ;  /* 0x000000000000794d */ /* 0x010fea0003800000 */
.L_x_62:
[----:B------:R-:W-:-:S09]  /*4c10*/  UISETP.NE.OR UP0, UPT, UR21, 0x3, !UP4 ;  /* 0x000000031500788c */ /* 0x000fd2000e705670 */
[----:B------:R-:W-:Y:S05]  /*4c20*/  BRA.U UP0, `(.L_x_90) ;  /* 0x0000001100847547 */ /* 0x000fea000b800000 */
[----:B------:R-:W2:Y:S01]  /*4c30*/  LDCU.64 UR4, c[0x0][0xc88] ;  /* 0x00019100ff0477ac */ /* 0x000ea20008000a00 */
[----:B------:R-:W3:Y:S01]  /*4c40*/  S2UR UR8, SR_CgaCtaId ;  /* 0x00000000000879c3 */ /* 0x000ee20000008800 */
[----:B------:R-:W-:Y:S02]  /*4c50*/  HFMA2 R9, -RZ, RZ, 0, 0 ;  /* 0x00000000ff097431 */ /* 0x000fe400000001ff */
[----:B------:R-:W-:Y:S01]  /*4c60*/  IMAD.MOV.U32 R11, RZ, RZ, 0x1 ;  /* 0x00000001ff0b7424 */ /* 0x000fe200078e00ff */
[----:B------:R-:W4:Y:S01]  /*4c70*/  LDCU UR46, c[0x0][0x370] ;  /* 0x00006e00ff2e77ac */ /* 0x000f220008000800 */
[----:B------:R-:W-:Y:S01]  /*4c80*/  IMAD.MOV.U32 R10, RZ, RZ, RZ ;  /* 0x000000ffff0a7224 */ /* 0x000fe200078e00ff */
[----:B------:R-:W-:Y:S01]  /*4c90*/  MOV R3, 0x2000 ;  /* 0x0000200000037802 */ /* 0x000fe20000000f00 */
[----:B------:R-:W4:Y:S01]  /*4ca0*/  LDCU.128 UR40, c[0x0][0xf10] ;  /* 0x0001e200ff2877ac */ /* 0x000f220008000c00 */
[----:B------:R-:W1:Y:S01]  /*4cb0*/  LDC.64 R12, c[0x0][0x348] ;  /* 0x0000d200ff0c7b82 */ /* 0x000e620000000a00 */
[----:B------:R-:W3:Y:S01]  /*4cc0*/  LDCU UR44, c[0x0][0x374] ;  /* 0x00006e80ff2c77ac */ /* 0x000ee20008000800 */
[----:B------:R-:W3:Y:S01]  /*4cd0*/  LDCU.64 UR38, c[0x0][0xc90] ;  /* 0x00019200ff2677ac */ /* 0x000ee20008000a00 */
[----:B------:R-:W3:Y:S01]  /*4ce0*/  LDCU UR15, c[0x0][0xf0c] ;  /* 0x0001e180ff0f77ac */ /* 0x000ee20008000800 */
[----:B--2---:R-:W-:Y:S01]  /*4cf0*/  UISETP.NE.U32.AND UP0, UPT, UR4, URZ, UPT ;  /* 0x000000ff0400728c */ /* 0x004fe2000bf05070 */
[----:B------:R-:W2:Y:S01]  /*4d00*/  LDCU UR54, c[0x0][0xf20] ;  /* 0x0001e400ff3677ac */ /* 0x000ea20008000800 */
[----:B------:R-:W2:Y:S01]  /*4d10*/  LDCU UR4, c[0x0][0xf30] ;  /* 0x0001e600ff0477ac */ /* 0x000ea20008000800 */
[----:B------:R-:W-:Y:S01]  /*4d20*/  UMOV UR21, 0x400 ;  /* 0x0000040000157882 */ /* 0x000fe20000000000 */
[----:B----4-:R-:W-:-:S02]  /*4d30*/  UIMAD.WIDE.U32 UR52, UR46, UR40, URZ ;  /* 0x000000282e3472a5 */ /* 0x010fc4000f8e00ff */
[----:B---3--:R-:W-:Y:S02]  /*4d40*/  UIMAD.WIDE.U32 UR6, UR44, UR43, URZ ;  /* 0x0000002b2c0672a5 */ /* 0x008fe4000f8e00ff */
[----:B------:R-:W-:Y:S02]  /*4d50*/  ULEA UR21, UR8, UR21, 0x18 ;  /* 0x0000001508157291 */ /* 0x000fe4000f8ec0ff */
[----:B------:R-:W-:Y:S02]  /*4d60*/  UISETP.NE.U32.AND UP6, UPT, UR38, URZ, UPT ;  /* 0x000000ff2600728c */ /* 0x000fe4000bfc5070 */
[----:B------:R-:W-:Y:S02]  /*4d70*/  UIADD3 UR47, UPT, UPT, UR21, 0x88, URZ ;  /* 0x00000088152f7890 */ /* 0x000fe4000fffe0ff */
[----:B------:R-:W-:Y:S02]  /*4d80*/  UIADD3 UR33, UPT, UPT, UR21, 0x70, URZ ;  /* 0x0000007015217890 */ /* 0x000fe4000fffe0ff */
[----:B------:R-:W-:-:S02]  /*4d90*/  UIADD3 UR25, UPT, UPT, UR21, 0x78, URZ ;  /* 0x0000007815197890 */ /* 0x000fc4000fffe0ff */
[----:B------:R-:W-:Y:S02]  /*4da0*/  UIADD3 UR17, UPT, UPT, UR21, 0x80, URZ ;  /* 0x0000008015117890 */ /* 0x000fe4000fffe0ff */
[----:B------:R-:W-:Y:S02]  /*4db0*/  UISETP.NE.AND.EX UP5, UPT, UR5, URZ, UPT, UP0 ;  /* 0x000000ff0500728c */ /* 0x000fe4000bfa5300 */
[----:B------:R-:W-:Y:S01]  /*4dc0*/  UISETP.NE.AND UP0, UPT, UR45, 0x1, UPT ;  /* 0x000000012d00788c */ /* 0x000fe2000bf05270 */
[----:B------:R-:W-:Y:S01]  /*4dd0*/  UMOV UR52, UR53 ;  /* 0x0000003500347c82 */ /* 0x000fe20008000000 */
[----:B------:R-:W-:Y:S01]  /*4de0*/  UMOV UR51, UR7 ;  /* 0x0000000700337c82 */ /* 0x000fe20008000000 */
[----:B------:R-:W-:Y:S02]  /*4df0*/  UISETP.NE.AND UP0, UPT, UR15, 0x1, UPT ;  /* 0x000000010f00788c */ /* 0x000fe4000bf05270 */
[----:B------:R-:W-:Y:S02]  /*4e00*/  UPLOP3.LUT UP4, UPT, UPT, UPT, UPT, 0x40, 0x4 ;  /* 0x000000000004789c */ /* 0x000fe40003f8e870 */
[----:B------:R-:W-:Y:S01]  /*4e10*/  UISETP.GE.AND UP2, UPT, UR45, 0x1, UPT ;  /* 0x000000012d00788c */ /* 0x000fe2000bf46270 */
[----:B------:R-:W3:Y:S01]  /*4e20*/  LDCU.64 UR22, c[0x0][0xf28] ;  /* 0x0001e500ff1677ac */ /* 0x000ee20008000a00 */
[----:B------:R-:W-:-:S02]  /*4e30*/  UISETP.NE.AND.EX UP6, UPT, UR39, URZ, UPT, UP6 ;  /* 0x000000ff2700728c */ /* 0x000fc4000bfc5360 */
[----:B------:R-:W-:Y:S02]  /*4e40*/  UPRMT UR47, UR8, 0x654, UR47 ;  /* 0x00000654082f7896 */ /* 0x000fe4000800002f */
[----:B------:R-:W-:Y:S02]  /*4e50*/  UPRMT UR50, UR8, 0x654, UR33 ;  /* 0x0000065408327896 */ /* 0x000fe40008000021 */
[----:B------:R-:W-:Y:S02]  /*4e60*/  UPRMT UR49, UR8, 0x654, UR25 ;  /* 0x0000065408317896 */ /* 0x000fe40008000019 */
[----:B------:R-:W-:Y:S02]  /*4e70*/  UPRMT UR48, UR8, 0x654, UR17 ;  /* 0x0000065408307896 */ /* 0x000fe40008000011 */
[----:B------:R-:W-:Y:S02]  /*4e80*/  USHF.R.U32.HI UR52, URZ, UR41, UR52 ;  /* 0x00000029ff347299 */ /* 0x000fe40008011634 */
[----:B--2---:R-:W-:-:S02]  /*4e90*/  USHF.R.U32.HI UR51, URZ, UR54, UR51 ;  /* 0x00000036ff337299 */ /* 0x004fc40008011633 */
[----:B------:R-:W-:Y:S02]  /*4ea0*/  UISETP.NE.AND UP0, UPT, UR42, 0x1, UPT ;  /* 0x000000012a00788c */ /* 0x000fe4000bf05270 */
[----:B-1----:R-:W-:-:S11]  /*4eb0*/  UISETP.NE.AND UP3, UPT, UR4, 0x1, UPT ;  /* 0x000000010400788c */ /* 0x002fd6000bf65270 */
.L_x_101:
[C---:B------:R-:W-:Y:S02]  /*4ec0*/  LEA R8, R10.reuse, UR21, 0x3 ;  /* 0x000000150a087c11 */ /* 0x040fe4000f8e18ff */
[----:B------:R-:W-:Y:S02]  /*4ed0*/  SHF.L.U32 R5, R9, 0x1f, RZ ;  /* 0x0000001f09057819 */ /* 0x000fe400000006ff */
[----:B------:R-:W-:Y:S02]  /*4ee0*/  LEA R6, R10, UR21, 0x4 ;  /* 0x000000150a067c11 */ /* 0x000fe4000f8e20ff */
[----:B------:R-:W1:Y:S02]  /*4ef0*/  SYNCS.PHASECHK.TRANS64.TRYWAIT P0, [R8+URZ+0xc0], R5 ;  /* 0x0000c005080075a7 */ /* 0x000e6400080011ff */
[----:B-12---:R-:W-:Y:S05]  /*4f00*/  @!P0 BRA `(.L_x_91) ;  /* 0x0000005800f88947 */ /* 0x006fea0003800000 */
.L_x_186:
[----:B-1----:R-:W1:Y:S01]  /*4f10*/  LDS.128 R4, [R6+0x130] ;  /* 0x0001300006047984 */ /* 0x002e620000000c00 */
[----:B------:R-:W-:Y:S01]  /*4f20*/  UISETP.GE.AND UP0, UPT, UR45, 0x1, UPT ;  /* 0x000000012d00788c */ /* 0x000fe2000bf06270 */
[----:B------:R-:W-:Y:S01]  /*4f30*/  @!PT LDS RZ, [RZ] ;  /* 0x00000000fffff984 */ /* 0x000fe20000000800 */
[----:B------:R-:W-:Y:S01]  /*4f40*/  @!PT LDS RZ, [RZ] ;  /* 0x00000000fffff984 */ /* 0x000fe20000000800 */
[----:B------:R-:W-:Y:S01]  /*4f50*/  @!PT LDS RZ, [RZ] ;  /* 0x00000000fffff984 */ /* 0x000fe20000000800 */
[----:B------:R-:W-:Y:S01]  /*4f60*/  @!PT LDS RZ, [RZ] ;  /* 0x00000000fffff984 */ /* 0x000fe20000000800 */
[----:B------:R2:W-:Y:S06]  /*4f70*/  MEMBAR.ALL.CTA ;  /* 0x0000000000007992 */ /* 0x0005ec0000008000 */
[----:B--2---:R-:W2:Y:S01]  /*4f80*/  FENCE.VIEW.ASYNC.S ;  /* 0x00000000000073c6 */ /* 0x004ea20000000000 */
[----:B-1----:R-:W-:Y:S11]  /*4f90*/  LOP3.LUT P0, RZ, R6, 0x1, RZ, 0xc0, !PT ;  /* 0x0000000106ff7812 */ /* 0x002ff6000780c0ff */
[----:B------:R-:W-:Y:S02]  /*4fa0*/  @!UPT UIADD3 URZ, UPT, UPT, URZ, URZ, URZ ;  /* 0x000000fffffff290 */ /* 0x000fe4000fffe0ff */
[----:B--2---:R-:W-:Y:S01]  /*4fb0*/  VOTEU.ANY UP2, P0 ;  /* 0x0000000000ff7886 */ /* 0x004fe20000040100 */
[----:B------:R-:W-:Y:S11]  /*4fc0*/  PLOP3.LUT P0, PT, PT, PT, UP2, 0x80, 0x8 ;  /* 0x000000000008781c */ /* 0x000ff60003f0f028 */
[----:B------:R-:W-:Y:S02]  /*4fd0*/  @!UPT UIADD3 URZ, UPT, UPT, URZ, URZ, URZ ;  /* 0x000000fffffff290 */ /* 0x000fe4000fffe0ff */
[----:B------:R-:W-:Y:S02]  /*4fe0*/  @P0 SHF.R.U32.HI R0, RZ, 0x10, R5 ;  /* 0x00000010ff000819 */ /* 0x000fe40000011605 */
[----:B------:R-:W-:Y:S02]  /*4ff0*/  @P0 MOV R2, R4 ;  /* 0x0000000400020202 */ /* 0x000fe40000000f00 */
[----:B------:R-:W-:Y:S01]  /*5000*/  @P0 R2UR UR4, R0 ;  /* 0x00000000000402ca */ /* 0x000fe200000e0000 */
[----:B------:R-:W-:Y:S01]  /*5010*/  VIADD R0, R8, 0xd0 ;  /* 0x000000d008007836 */ /* 0x000fe20000000000 */
[----:B------:R-:W-:Y:S02]  /*5020*/  @P0 LOP3.LUT R4, R5, 0xffff, RZ, 0xc0, !PT ;  /* 0x0000ffff05040812 */ /* 0x000fe400078ec0ff */
[----:B------:R-:W-:Y:S02]  /*5030*/  @P0 R2UR UR6, R2 ;  /* 0x00000000020602ca */ /* 0x000fe400000e0000 */
[----:B------:R-:W-:Y:S02]  /*5040*/  PRMT R0, RZ, 0x654, R0 ;  /* 0x00000654ff007816 */ /* 0x000fe40000000000 */
[----:B------:R-:W-:Y:S02]  /*5050*/  @P0 R2UR UR5, R4 ;  /* 0x00000000040502ca */ /* 0x000fe400000e0000 */
[----:B------:R1:W-:Y:S03]  /*5060*/  SYNCS.ARRIVE.TRANS64.RED.A1T0 RZ, [R0+URZ], RZ ;  /* 0x000000ff00ff79a7 */ /* 0x0003e600081004ff */
[----:B------:R-:W-:Y:S04]  /*5070*/  @UP2 UMOV UR37, UR4 ;  /* 0x0000000400252c82 */ /* 0x000fe80008000000 */
[----:B------:R-:W-:Y:S04]  /*5080*/  @UP2 UMOV UR14, UR6 ;  /* 0x00000006000e2c82 */ /* 0x000fe80008000000 */
[----:B------:R-:W-:Y:S01]  /*5090*/  @UP2 UMOV UR13, UR5 ;  /* 0x00000005000d2c82 */ /* 0x000fe20008000000 */
[----:B------:R-:W-:Y:S05]  /*50a0*/  BRA.U !UP0, `(.L_x_92) ;  /* 0x0000000108c07547 */ /* 0x000fea000b800000 */
[----:B------:R-:W-:Y:S02]  /*50b0*/  UIMAD.WIDE.U32 UR26, UR13, UR43, URZ ;  /* 0x0000002b0d1a72a5 */ /* 0x000fe4000f8e00ff */
[----:B------:R-:W-:Y:S02]  /*50c0*/  UP2UR UR12, UPR, URZ, 0x4 ;  /* 0x00000004ff0c7883 */ /* 0x000fe40008000000 */
[----:B------:R-:W-:Y:S02]  /*50d0*/  UISETP.NE.AND UP2, UPT, UR42, 0x1, UPT ;  /* 0x000000012a00788c */ /* 0x000fe4000bf45270 */
[----:B------:R-:W-:Y:S02]  /*50e0*/  UIMAD.WIDE.U32 UR28, UR14, UR40, URZ ;  /* 0x000000280e1c72a5 */ /* 0x000fe4000f8e00ff */
[----:B------:R-:W-:Y:S02]  /*50f0*/  USEL UR4, UR44, UR51, !UP2 ;  /* 0x000000332c047287 */ /* 0x000fe4000d000000 */
[----:B------:R-:W-:Y:S02]  /*5100*/  UISETP.NE.AND UP0, UPT, UR15, 0x1, UPT ;  /* 0x000000010f00788c */ /* 0x000fe4000bf05270 */
[----:B------:R-:W-:Y:S02]  /*5110*/  UP2UR UR16, UPR, URZ, 0x2 ;  /* 0x00000002ff107883 */ /* 0x000fe40008000000 */
[----:B------:R-:W-:Y:S02]  /*5120*/  UISETP.NE.AND UP1, UPT, UR45, 0x1, UPT ;  /* 0x000000012d00788c */ /* 0x000fe4000bf25270 */
[----:B---3--:R-:W-:Y:S02]  /*5130*/  UIMAD.WIDE.U32 UR8, UR4, UR22, URZ ;  /* 0x00000016040872a5 */ /* 0x008fe4000f8e00ff */
[----:B------:R-:W-:Y:S01]  /*5140*/  USEL UR7, UR46, UR52, !UP0 ;  /* 0x000000342e077287 */ /* 0x000fe2000c000000 */
[----:B------:R-:W-:Y:S02]  /*5150*/  UMOV UR5, UR27 ;  /* 0x0000001b00057c82 */ /* 0x000fe40008000000 */
[----:B------:R-:W-:Y:S02]  /*5160*/  USHF.R.U32.HI UR6, URZ, UR54, UR5 ;  /* 0x00000036ff067299 */ /* 0x000fe40008011605 */
[----:B------:R-:W-:Y:S02]  /*5170*/  UIMAD.WIDE.U32 UR18, UR7, UR22, URZ ;  /* 0x00000016071272a5 */ /* 0x000fe4000f8e00ff */
[----:B------:R-:W-:Y:S02]  /*5180*/  USEL UR6, UR13, UR6, !UP2 ;  /* 0x000000060d067287 */ /* 0x000fe4000d000000 */
[----:B------:R-:W-:Y:S01]  /*5190*/  UISETP.NE.AND UP2, UPT, UR12, URZ, UPT ;  /* 0x000000ff0c00728c */ /* 0x000fe2000bf45270 */
[----:B------:R-:W-:Y:S02]  /*51a0*/  UMOV UR5, UR29 ;  /* 0x0000001d00057c82 */ /* 0x000fe40008000000 */
[----:B------:R-:W-:Y:S03]  /*51b0*/  USHF.R.U32.HI UR10, URZ, UR41, UR5 ;  /* 0x00000029ff0a7299 */ /* 0x000fe60008011605 */
[----:B------:R-:W-:Y:S02]  /*51c0*/  UMOV UR5, UR9 ;  /* 0x0000000900057c82 */ /* 0x000fe40008000000 */
[----:B------:R-:W-:Y:S03]  /*51d0*/  @UP1 USHF.R.U32.HI UR4, URZ, UR23, UR5 ;  /* 0x00000017ff041299 */ /* 0x000fe60008011605 */
[----:B------:R-:W-:Y:S01]  /*51e0*/  UMOV UR5, UR19 ;  /* 0x0000001300057c82 */ /* 0x000fe20008000000 */
[----:B------:R-:W-:Y:S02]  /*51f0*/  UIMAD UR4, UR45, UR4, URZ ;  /* 0x000000042d0472a4 */ /* 0x000fe4000f8e02ff */
[----:B------:R-:W-:Y:S02]  /*5200*/  @UP1 USHF.R.U32.HI UR7, URZ, UR23, UR5 ;  /* 0x00000017ff071299 */ /* 0x000fe40008011605 */
[----:B------:R-:W-:Y:S02]  /*5210*/  USEL UR5, UR14, UR10, !UP0 ;  /* 0x0000000a0e057287 */ /* 0x000fe4000c000000 */
[----:B------:R-:W-:Y:S02]  /*5220*/  UIMAD.WIDE.U32 UR18, UR6, UR22, URZ ;  /* 0x00000016061272a5 */ /* 0x000fe4000f8e00ff */
[----:B------:R-:W-:Y:S02]  /*5230*/  UIMAD UR8, UR45, UR7, URZ ;  /* 0x000000072d0872a4 */ /* 0x000fe4000f8e02ff */
[----:B------:R-:W-:Y:S03]  /*5240*/  UISETP.GE.AND UP0, UPT, UR6, UR4, UPT ;  /* 0x000000040600728c */ /* 0x000fe6000bf06270 */
[----:B------:R-:W-:Y:S01]  /*5250*/  UMOV UR4, UR19 ;  /* 0x0000001300047c82 */ /* 0x000fe20008000000 */
[----:B------:R-:W-:Y:S02]  /*5260*/  UISETP.GE.OR UP0, UPT, UR5, UR8, UP0 ;  /* 0x000000080500728c */ /* 0x000fe40008706670 */
[----:B------:R-:W-:Y:S02]  /*5270*/  USHF.R.U32.HI UR4, URZ, UR23, UR4 ;  /* 0x00000017ff047299 */ /* 0x000fe40008011604 */
[----:B------:R-:W-:Y:S02]  /*5280*/  UIMAD.WIDE.U32 UR8, UR5, UR22, URZ ;  /* 0x00000016050872a5 */ /* 0x000fe4000f8e00ff */
[----:B------:R-:W-:Y:S04]  /*5290*/  USEL UR10, UR6, UR4, !UP1 ;  /* 0x00000004060a7287 */ /* 0x000fe8000c800000 */
[----:B------:R-:W-:Y:S01]  /*52a0*/  UIADD3 UR12, UPT, UPT, -UR10, URZ, URZ ;  /* 0x000000ff0a0c7290 */ /* 0x000fe2000fffe1ff */
[----:B------:R-:W-:Y:S02]  /*52b0*/  @!UP0 UMOV UR4, UR9 ;  /* 0x0000000900048c82 */ /* 0x000fe40008000000 */
[----:B------:R-:W-:Y:S02]  /*52c0*/  @!UP0 USHF.R.U32.HI UR4, URZ, UR23, UR4 ;  /* 0x00000017ff048299 */ /* 0x000fe40008011604 */
[----:B------:R-:W-:Y:S02]  /*52d0*/  UIMAD UR8, UR45, UR12, UR6 ;  /* 0x0000000c2d0872a4 */ /* 0x000fe4000f8e0206 */
[----:B------:R-:W-:Y:S02]  /*52e0*/  @!UP0 USEL UR4, UR5, UR4, !UP1 ;  /* 0x0000000405048287 */ /* 0x000fe4000c800000 */
[----:B------:R-:W-:Y:S02]  /*52f0*/  UISETP.NE.AND UP1, UPT, UR16, URZ, UPT ;  /* 0x000000ff1000728c */ /* 0x000fe4000bf25270 */
[----:B------:R-:W-:Y:S02]  /*5300*/  @!UP0 UIMAD UR8, UR7, UR8, UR4 ;  /* 0x00000008070882a4 */ /* 0x000fe4000f8e0204 */
[----:B------:R-:W-:Y:S02]  /*5310*/  @!UP0 UIADD3 UR9, UPT, UPT, UR10, -UR4, URZ ;  /* 0x800000040a098290 */ /* 0x000fe4000fffe0ff */
[----:B------:R-:W-:Y:S02]  /*5320*/  UIADD3 UR4, UPT, UPT, -UR5, URZ, URZ ;  /* 0x000000ff05047290 */ /* 0x000fe4000fffe1ff */
[----:B------:R-:W-:Y:S02]  /*5330*/  UIADD3 UR7, UPT, UPT, -UR6, URZ, URZ ;  /* 0x000000ff06077290 */ /* 0x000fe4000fffe1ff */
[----:B------:R-:W-:Y:S02]  /*5340*/  @!UP0 UIMAD UR6, UR9, UR45, UR5 ;  /* 0x0000002d090682a4 */ /* 0x000fe4000f8e0205 */
[----:B------:R-:W-:Y:S02]  /*5350*/  UIMAD UR14, UR15, UR4, UR14 ;  /* 0x000000040f0e72a4 */ /* 0x000fe4000f8e020e */
[----:B------:R-:W-:Y:S01]  /*5360*/  UIMAD UR13, UR42, UR7, UR13 ;  /* 0x000000072a0d72a4 */ /* 0x000fe2000f8e020d */
[----:B------:R-:W-:Y:S02]  /*5370*/  @!UP0 UMOV UR5, UR8 ;  /* 0x0000000800058c82 */ /* 0x000fe40008000000 */
[----:B------:R-:W-:Y:S02]  /*5380*/  UIMAD UR14, UR5, UR15, UR14 ;  /* 0x0000000f050e72a4 */ /* 0x000fe4000f8e020e */
[----:B------:R-:W-:Y:S11]  /*5390*/  UIMAD UR13, UR6, UR42, UR13 ;  /* 0x0000002a060d72a4 */ /* 0x000ff6000f8e020d */
[----:B------:R-:W-:Y:S01]  /*53a0*/  @!UPT UIADD3 URZ, UPT, UPT, URZ, URZ, URZ ;  /* 0x000000fffffff290 */ /* 0x000fe2000fffe0ff */
.L_x_92:
[----:B------:R-:W2:Y:S01]  /*53b0*/  @!UP3 LDCU.128 UR28, c[0x0][0xf10] ;  /* 0x0001e200ff1cb7ac */ /* 0x000ea20008000c00 */
[----:B------:R-:W-:Y:S02]  /*53c0*/  ISETP.NE.U32.AND P0, PT, RZ, UR38, PT ;  /* 0x00000026ff007c0c */ /* 0x000fe4000bf05070 */
[----:B------:R-:W-:Y:S02]  /*53d0*/  SHF.L.U32 R4, R11, 0x1f, RZ ;  /* 0x0000001f0b047819 */ /* 0x000fe400000006ff */
[----:B------:R-:W-:Y:S01]  /*53e0*/  ISETP.NE.AND.EX P0, PT, RZ, UR39, PT, P0 ;  /* 0x00000027ff007c0c */ /* 0x000fe2000bf05300 */
[----:B------:R-:W4:Y:S01]  /*53f0*/  @!UP3 LDCU UR5, c[0x0][0xf0c] ;  /* 0x0001e180ff05b7ac */ /* 0x000f220008000800 */
[----:B------:R-:W-:Y:S02]  /*5400*/  USHF.L.U32 UR35, UR20, 0x7, URZ ;  /* 0x0000000714237899 */ /* 0x000fe400080006ff */
[----:B------:R-:W-:Y:S02]  /*5410*/  USHF.L.U32 UR34, UR11, 0x7, URZ ;  /* 0x000000070b227899 */ /* 0x000fe400080006ff */
[----:B--2---:R-:W-:Y:S07]  /*5420*/  UIMAD.WIDE.U32 UR6, UR14, UR28, URZ ;  /* 0x0000001c0e0672a5 */ /* 0x004fee000f8e00ff */
[----:B------:R-:W-:Y:S01]  /*5430*/  @!UP3 UMOV UR4, UR7 ;  /* 0x000000070004bc82 */ /* 0x000fe20008000000 */
[----:B----4-:R-:W-:Y:S02]  /*5440*/  @!UP3 UISETP.NE.AND UP0, UPT, UR5, 0x1, UPT ;  /* 0x000000010500b88c */ /* 0x010fe4000bf05270 */
[----:B------:R-:W-:Y:S02]  /*5450*/  @!UP3 USHF.R.U32.HI UR4, URZ, UR29, UR4 ;  /* 0x0000001dff04b299 */ /* 0x000fe40008011604 */
[----:B------:R-:W-:Y:S02]  /*5460*/  UIMAD.WIDE.U32 UR6, UR13, UR31, URZ ;  /* 0x0000001f0d0672a5 */ /* 0x000fe4000f8e00ff */
[----:B------:R-:W-:Y:S02]  /*5470*/  @!UP3 USEL UR8, UR14, UR4, !UP0 ;  /* 0x000000040e08b287 */ /* 0x000fe4000c000000 */
[----:B------:R-:W-:Y:S03]  /*5480*/  @!UP3 UISETP.NE.AND UP0, UPT, UR30, 0x1, UPT ;  /* 0x000000011e00b88c */ /* 0x000fe6000bf05270 */
[----:B------:R-:W-:Y:S02]  /*5490*/  @!UP3 UMOV UR6, UR7 ;  /* 0x000000070006bc82 */ /* 0x000fe40008000000 */
[----:B------:R-:W2:Y:S02]  /*54a0*/  @!UP3 LDCU UR4, c[0x0][0xf20] ;  /* 0x0001e400ff04b7ac */ /* 0x000ea40008000800 */
[----:B--2---:R-:W-:Y:S04]  /*54b0*/  @!UP3 USHF.R.U32.HI UR6, URZ, UR4, UR6 ;  /* 0x00000004ff06b299 */ /* 0x004fe80008011606 */
[----:B------:R-:W-:Y:S04]  /*54c0*/  @!UP3 USEL UR6, UR13, UR6, !UP0 ;  /* 0x000000060d06b287 */ /* 0x000fe8000c000000 */
[----:B------:R-:W-:Y:S02]  /*54d0*/  @!UP3 UIADD3 UR4, UPT, UPT, -UR8, UR6, URZ ;  /* 0x000000060804b290 */ /* 0x000fe4000fffe1ff */
[----:B------:R-:W-:Y:S02]  /*54e0*/  @!UP3 UIADD3 UR6, UPT, UPT, UR8, -UR6, URZ ;  /* 0x800000060806b290 */ /* 0x000fe4000fffe0ff */
[----:B------:R-:W-:Y:S02]  /*54f0*/  @!UP3 UIMAD UR14, UR4, UR5, UR14 ;  /* 0x00000005040eb2a4 */ /* 0x000fe4000f8e020e */
[----:B------:R-:W-:Y:S01]  /*5500*/  @!UP3 UIMAD UR13, UR6, UR30, UR13 ;  /* 0x0000001e060db2a4 */ /* 0x000fe2000f8e020d */
[----:B------:R-:W-:Y:S11]  /*5510*/  BRA.U UP4, `(.L_x_93) ;  /* 0x0000000104107547 */ /* 0x000ff6000b800000 */
[----:B-1----:R-:W-:Y:S04]  /*5520*/  MOV R0, UR58 ;  /* 0x0000003a00007c02 */ /* 0x002fe80008000f00 */
[----:B------:R-:W-:Y:S04]  /*5530*/  SHF.L.U32 R5, R0, 0x1f, RZ ;  /* 0x0000001f00057819 */ /* 0x000fe800000006ff */
[----:B------:R-:W1:Y:S02]  /*5540*/  SYNCS.PHASECHK.TRANS64.TRYWAIT P1, [UR21+0xb8], R5 ;  /* 0x0000b805ff0075a7 */ /* 0x000e640008021115 */
[----:B-1----:R-:W-:Y:S05]  /*5550*/  @!P1 BRA `(.L_x_94) ;  /* 0x0000005400789947 */ /* 0x002fea0003800000 */
.L_x_93:
[----:B------:R-:W-:Y:S05]  /*5560*/  BRA.U !UP6, `(.L_x_95) ;  /* 0x000000010e387547 */ /* 0x000fea000b800000 */
[----:B------:R-:W-:Y:S01]  /*5570*/  UPLOP3.LUT UP1, UPT, UPT, UPT, UP5, 0x80, 0x8 ;  /* 0x000000000008789c */ /* 0x000fe20003f2f050 */
[----:B-1----:R-:W-:Y:S01]  /*5580*/  HFMA2 R0, -RZ, RZ, 0, 5.9604644775390625e-08 ;  /* 0x00000001ff007431 */ /* 0x002fe200000001ff */
[----:B------:R-:W1:Y:S01]  /*5590*/  LDCU.64 UR8, c[0x0][0x358] ;  /* 0x00006b00ff0877ac */ /* 0x000e620008000a00 */
[----:B------:R-:W-:Y:S03]  /*55a0*/  IMAD.MOV.U32 R80, RZ, RZ, 0x1 ;  /* 0x00000001ff507424 */ /* 0x000fe600078e00ff */
[----:B------:R-:W-:Y:S05]  /*55b0*/  PLOP3.LUT P1, PT, PT, PT, UP1, 0x80, 0x8 ;  /* 0x000000000008781c */ /* 0x000fea0003f2f018 */
[----:B------:R-:W2:Y:S01]  /*55c0*/  @UP1 LDCU.64 UR4, c[0x0][0xc88] ;  /* 0x00019100ff0417ac */ /* 0x000ea20008000a00 */
[----:B------:R-:W-:Y:S07]  /*55d0*/  @UP1 UIMAD UR6, UR36, UR38, URZ ;  /* 0x00000026240612a4 */ /* 0x000fee000f8e02ff */
[----:B------:R-:W-:Y:S01]  /*55e0*/  @!P1 PRMT R80, R0, 0x7610, R80 ;  /* 0x0000761000509816 */ /* 0x000fe20000000050 */
[----:B--2---:R-:W-:Y:S06]  /*55f0*/  @UP1 UIMAD.WIDE UR4, UR6, 0x4, UR4 ;  /* 0x00000004060418a5 */ /* 0x004fec000f8e0204 */
[----:B------:R-:W-:Y:S01]  /*5600*/  IMAD.U32 R6, RZ, RZ, UR4 ;  /* 0x00000004ff067e24 */ /* 0x000fe2000f8e00ff */
[----:B------:R-:W-:Y:S04]  /*5610*/  MOV R7, UR5 ;  /* 0x0000000500077c02 */ /* 0x000fe80008000f00 */
[----:B------:R-:W2:Y:S01]  /*5620*/  @!UP1 LDCU UR4, c[0x0][0xc80] ;  /* 0x00019000ff0497ac */ /* 0x000ea20008000800 */
[----:B-1---5:R4:W5:Y:S02]  /*5630*/  @P1 LDG.E R41, desc[UR8][R6.64] ;  /* 0x0000000806291981 */ /* 0x022964000c1e1900 */
[----:B--2-4-:R-:W-:Y:S07]  /*5640*/  @!P1 IMAD.U32 R41, RZ, RZ, UR4 ;  /* 0x00000004ff299e24 */ /* 0x014fee000f8e00ff */
.L_x_95:
[----:B-----5:R-:W-:Y:S01]  /*5650*/  @!P0 FSETP.EQ.AND P2, PT, R41, RZ, PT ;  /* 0x000000ff2900820b */ /* 0x020fe20003f42000 */
[----:B------:R-:W-:Y:S01]  /*5660*/  @!UPT UIADD3 URZ, UPT, UPT, URZ, URZ, URZ ;  /* 0x000000fffffff290 */ /* 0x000fe2000fffe0ff */
[----:B------:R-:W-:Y:S11]  /*5670*/  @!P0 BRA `(.L_x_96) ;  /* 0x0000000000148947 */ /* 0x000ff60003800000 */
[----:B------:R-:W-:Y:S02]  /*5680*/  LOP3.LUT P0, RZ, R80, 0xff, RZ, 0xc0, !PT ;  /* 0x000000ff50ff7812 */ /* 0x000fe4000780c0ff */
[----:B------:R-:W-:Y:S04]  /*5690*/  PLOP3.LUT P2, PT, PT, PT, UP1, 0x80, 0x8 ;  /* 0x000000000008781c */ /* 0x000fe80003f4f018 */
[----:B------:R-:W-:Y:S07]  /*56a0*/  PLOP3.LUT P2, PT, P2, PT, PT, 0x8, 0x80 ;  /* 0x000000000080781c */ /* 0x000fee000174e170 */
[----:B------:R-:W-:Y:S11]  /*56b0*/  @P0 FSETP.EQ.AND P2, PT, R41, RZ, PT ;  /* 0x000000ff2900020b */ /* 0x000ff60003f42000 */
[----:B------:R-:W-:Y:S02]  /*56c0*/  @!UPT UIADD3 URZ, UPT, UPT, URZ, URZ, URZ ;  /* 0x000000fffffff290 */ /* 0x000fe4000fffe0ff */
.L_x_96:
[----:B------:R-:W2:Y:S01]  /*56d0*/  SYNCS.PHASECHK.TRANS64.TRYWAIT P0, [UR21+0x90], R4 ;  /* 0x00009004ff0075a7 */ /* 0x000ea20008001115 */
[----:B------:R-:W-:Y:S04]  /*56e0*/  ELECT P1, URZ, PT ;  /* 0x0000000000ff782f */ /* 0x000fe80003820000 */
[----:B------:R-:W-:Y:S01]  /*56f0*/  PLOP3.LUT P1, PT, P2, P1, PT, 0xf2, 0x2f ;  /* 0x00000000002f781c */ /* 0x000fe20001723e72 */
[----:B------:R-:W-:Y:S01]  /*5700*/  @!UPT UIADD3 URZ, UPT, UPT, URZ, URZ, URZ ;  /* 0x000000fffffff290 */ /* 0x000fe2000fffe0ff */
[----:B--2---:R-:W-:Y:S11]  /*5710*/  @!P0 BRA `(.L_x_97) ;  /* 0x0000005400208947 */ /* 0x004ff60003800000 */
.L_x_189:
[----:B------:R-:W-:Y:S01]  /*5720*/  @!P1 IADD3 R2, P0, PT, R12, 0x980, RZ ;  /* 0x000009800c029810 */ /* 0x000fe20007f1e0ff */
[----:B------:R-:W-:Y:S01]  /*5730*/  VOTEU.ALL UP0, P1 ;  /* 0x0000000000ff7886 */ /* 0x000fe20000800000 */
[----:B------:R-:W-:Y:S01]  /*5740*/  UMOV UR6, 0x0 ;  /* 0x0000000000067882 */ /* 0x000fe20000000000 */
[----:B------:R-:W-:Y:S01]  /*5750*/  UMOV UR7, 0x10000000 ;  /* 0x1000000000077882 */ /* 0x000fe20000000000 */
[----:B------:R-:W-:Y:S01]  /*5760*/  @!P1 R2UR UR5, R2 ;  /* 0x00000000020592ca */ /* 0x000fe200000e0000 */
[----:B-1----:R-:W-:Y:S01]  /*5770*/  @!P1 IMAD.X R0, RZ, RZ, R13, P0 ;  /* 0x000000ffff009224 */ /* 0x002fe200000e060d */
[----:B------:R-:W-:Y:S01]  /*5780*/  @!UP0 UIADD3 UR32, UPT, UPT, UR21, 0x200, URZ ;  /* 0x0000020015208890 */ /* 0x000fe2000fffe0ff */
[----:B------:R-:W-:Y:S03]  /*5790*/  VOTEU.ALL UP0, P1 ;  /* 0x0000000000ff7886 */ /* 0x000fe60000800000 */
[----:B------:R-:W-:Y:S01]  /*57a0*/  @!P1 R2UR UR4, R0 ;  /* 0x00000000000492ca */ /* 0x000fe200000e0000 */
[----:B------:R-:W-:Y:S06]  /*57b0*/  @!P1 IMAD.MOV.U32 R0, RZ, RZ, 0x2000 ;  /* 0x00002000ff009424 */ /* 0x000fec00078e00ff */
[----:B------:R-:W-:Y:S06]  /*57c0*/  IMAD.U32 R6, RZ, RZ, UR5 ;  /* 0x00000005ff067e24 */ /* 0x000fec000f8e00ff */
[----:B------:R-:W-:Y:S01]  /*57d0*/  IMAD.U32 R7, RZ, RZ, UR4 ;  /* 0x00000004ff077e24 */ /* 0x000fe2000f8e00ff */
[----:B------:R-:W-:Y:S04]  /*57e0*/  @!P1 R2UR UR4, R6 ;  /* 0x00000000060492ca */ /* 0x000fe800000e0000 */
[----:B------:R-:W-:Y:S11]  /*57f0*/  @!P1 R2UR UR5, R7 ;  /* 0x00000000070592ca */ /* 0x000ff600000e0000 */
[----:B------:R-:W-:Y:S02]  /*5800*/  @!UPT UIADD3 URZ, UPT, UPT, URZ, URZ, URZ ;  /* 0x000000fffffff290 */ /* 0x000fe4000fffe0ff */
[----:B------:R1:W-:Y:S01]  /*5810*/  @!UP0 UTMALDG.3D [UR32], [UR4], desc[UR6] ;  /* 0x00000620040085b4 */ /* 0x0003e20008011000 */
[----:B------:R1:W-:Y:S01]  /*5820*/  @!P1 SYNCS.ARRIVE.TRANS64.RED.A0TR RZ, [UR21+0x70], R0 ;  /* 0x00007000ffff99a7 */ /* 0x0003e20008300415 */
[----:B------:R-:W-:Y:S01]  /*5830*/  SYNCS.ARRIVE.TRANS64.RED.A1T0 RZ, [UR50], RZ ;  /* 0x000000ffffff79a7 */ /* 0x000fe20008100432 */
[----:B------:R-:W2:Y:S02]  /*5840*/  SYNCS.PHASECHK.TRANS64.TRYWAIT P0, [UR21+0x98], R4 ;  /* 0x00009804ff0075a7 */ /* 0x000ea40008001115 */
[----:B-12---:R-:W-:Y:S05]  /*5850*/  @!P0 BRA `(.L_x_98) ;  /* 0x0000005000e88947 */ /* 0x006fea0003800000 */
.L_x_191:
[----:B------:R-:W-:Y:S01]  /*5860*/  @!P1 IADD3 R2, P0, PT, R12, 0x980, RZ ;  /* 0x000009800c029810 */ /* 0x000fe20007f1e0ff */
[----:B------:R-:W-:Y:S01]  /*5870*/  VOTEU.ALL UP0, P1 ;  /* 0x0000000000ff7886 */ /* 0x000fe20000800000 */
[----:B------:R-:W-:Y:S01]  /*5880*/  UMOV UR6, 0x0 ;  /* 0x0000000000067882 */ /* 0x000fe20000000000 */
[----:B------:R-:W-:Y:S01]  /*5890*/  UMOV UR7, 0x10000000 ;  /* 0x1000000000077882 */ /* 0x000fe20000000000 */
[----:B------:R-:W-:Y:S01]  /*58a0*/  @!P1 R2UR UR5, R2 ;  /* 0x00000000020592ca */ /* 0x000fe200000e0000 */
[----:B------:R-:W-:Y:S01]  /*58b0*/  @!P1 IMAD.X R0, RZ, RZ, R13, P0 ;  /* 0x000000ffff009224 */ /* 0x000fe200000e060d */
[----:B------:R-:W-:Y:S02]  /*58c0*/  @!UP0 UIADD3 UR26, UPT, UPT, UR34, 0x20, URZ ;  /* 0x00000020221a8890 */ /* 0x000fe4000fffe0ff */
[----:B------:R-:W-:Y:S02]  /*58d0*/  @!UP0 UIADD3 UR24, UPT, UPT, UR21, 0x2200, URZ ;  /* 0x0000220015188890 */ /* 0x000fe4000fffe0ff */
[----:B------:R-:W-:Y:S01]  /*58e0*/  @!P1 R2UR UR4, R0 ;  /* 0x00000000000492ca */ /* 0x000fe200000e0000 */
[----:B------:R-:W-:Y:S01]  /*58f0*/  VOTEU.ALL UP0, P1 ;  /* 0x0000000000ff7886 */ /* 0x000fe20000800000 */
[----:B------:R-:W-:Y:S01]  /*5900*/  @!P1 IMAD.MOV.U32 R0, RZ, RZ, 0x2000 ;  /* 0x00002000ff009424 */ /* 0x000fe200078e00ff */
[----:B------:R-:W-:Y:S01]  /*5910*/  UMOV UR27, UR35 ;  /* 0x00000023001b7c82 */ /* 0x000fe20008000000 */
[----:B------:R-:W-:Y:S03]  /*5920*/  UMOV UR28, UR36 ;  /* 0x00000024001c7c82 */ /* 0x000fe60008000000 */
        /* <DEDUP_REMOVED lines=8> */
[----:B------:R-:W4:Y:S02]  /*59b0*/  SYNCS.PHASECHK.TRANS64.TRYWAIT P0, [UR21+0xa0], R4 ;  /* 0x0000a004ff0075a7 */ /* 0x000f240008001115 */
[----:B--2-4-:R-:W-:Y:S05]  /*59c0*/  @!P0 BRA `(.L_x_99) ;  /* 0x0000005000a48947 */ /* 0x014fea0003800000 */
.L_x_193:
[----:B------:R-:W-:Y:S01]  /*59d0*/  @!P1 IADD3 R2, P0, PT, R12, 0x980, RZ ;  /* 0x000009800c029810 */ /* 0x000fe20007f1e0ff */
[----:B------:R-:W-:Y:S01]  /*59e0*/  VOTEU.ALL UP0, P1 ;  /* 0x0000000000ff7886 */ /* 0x000fe20000800000 */
[----:B------:R-:W-:Y:S01]  /*59f0*/  UMOV UR6, 0x0 ;  /* 0x0000000000067882 */ /* 0x000fe20000000000 */
[----:B------:R-:W-:Y:S01]  /*5a00*/  UMOV UR7, 0x10000000 ;  /* 0x1000000000077882 */ /* 0x000fe20000000000 */
[----:B------:R-:W-:Y:S01]  /*5a10*/  @!P1 R2UR UR5, R2 ;  /* 0x00000000020592ca */ /* 0x000fe200000e0000 */
[----:B------:R-:W-:Y:S01]  /*5a20*/  @!P1 IMAD.X R0, RZ, RZ, R13, P0 ;  /* 0x000000ffff009224 */ /* 0x000fe200000e060d */
[----:B------:R-:W-:Y:S01]  /*5a30*/  @!UP0 UIADD3 UR18, UPT, UPT, UR34, 0x40, URZ ;  /* 0x0000004022128890 */ /* 0x000fe2000fffe0ff */
[----:B------:R-:W-:Y:S01]  /*5a40*/  VIADD R10, R10, 0x1 ;  /* 0x000000010a0a7836 */ /* 0x000fe20000000000 */
        /* <DEDUP_REMOVED lines=16> */
.L_x_195:
[----:B------:R-:W-:Y:S01]  /*5b50*/  @!P1 IADD3 R2, P0, PT, R12, 0x980, RZ ;  /* 0x000009800c029810 */ /* 0x000fe20007f1e0ff */
[----:B------:R-:W-:Y:S01]  /*5b60*/  VOTEU.ALL UP0, P1 ;  /* 0x0000000000ff7886 */ /* 0x000fe20000800000 */
[----:B------:R-:W-:Y:S01]  /*5b70*/  UMOV UR6, 0x0 ;  /* 0x0000000000067882 */ /* 0x000fe20000000000 */
[----:B------:R-:W-:Y:S01]  /*5b80*/  UMOV UR7, 0x10000000 ;  /* 0x1000000000077882 */ /* 0x000fe20000000000 */
[----:B------:R-:W-:Y:S01]  /*5b90*/  @!P1 R2UR UR5, R2 ;  /* 0x00000000020592ca */ /* 0x000fe200000e0000 */
[----:B------:R-:W-:Y:S01]  /*5ba0*/  @!P1 IMAD.X R0, RZ, RZ, R13, P0 ;  /* 0x000000ffff009224 */ /* 0x000fe200000e060d */
[----:B------:R-:W-:Y:S01]  /*5bb0*/  @!UP0 UIADD3 UR10, UPT, UPT, UR34, 0x60, URZ ;  /* 0x00000060220a8890 */ /* 0x000fe2000fffe0ff */
[----:B------:R-:W-:Y:S01]  /*5bc0*/  R2UR UR18, R83 ;  /* 0x00000000531272ca */ /* 0x000fe200000e0000 */
[----:B------:R-:W-:Y:S01]  /*5bd0*/  @!UP0 UIADD3 UR8, UPT, UPT, UR21, 0x6200, URZ ;  /* 0x0000620015088890 */ /* 0x000fe2000fffe0ff */
[----:B------:R-:W-:Y:S01]  /*5be0*/  R2UR UR16, R82 ;  /* 0x00000000521072ca */ /* 0x000fe200000e0000 */
[----:B------:R-:W-:Y:S01]  /*5bf0*/  @!UP0 UIADD3 UR9, UPT, UPT, UR21, 0x88, URZ ;  /* 0x0000008815098890 */ /* 0x000fe2000fffe0ff */
[----:B------:R-:W-:Y:S01]  /*5c00*/  @!P1 R2UR UR4, R0 ;  /* 0x00000000000492ca */ /* 0x000fe200000e0000 */
[----:B------:R-:W-:Y:S01]  /*5c10*/  VOTEU.ALL UP0, P1 ;  /* 0x0000000000ff7886 */ /* 0x000fe20000800000 */
[----:B------:R-:W-:Y:S01]  /*5c20*/  UMOV UR11, UR35 ;  /* 0x00000023000b7c82 */ /* 0x000fe20008000000 */
[----:B------:R-:W-:Y:S01]  /*5c30*/  UMOV UR12, UR36 ;  /* 0x00000024000c7c82 */ /* 0x000fe20008000000 */
[C---:B------:R-:W-:Y:S01]  /*5c40*/  ISETP.NE.AND P0, PT, R10.reuse, 0x2, PT ;  /* 0x000000020a00780c */ /* 0x040fe20003f05270 */
[----:B------:R-:W-:Y:S01]  /*5c50*/  UMOV UR36, UR37 ;  /* 0x0000002500247c82 */ /* 0x000fe20008000000 */
[----:B-1----:R-:W-:Y:S01]  /*5c60*/  IMAD.U32 R4, RZ, RZ, UR5 ;  /* 0x00000005ff047e24 */ /* 0x002fe2000f8e00ff */
[----:B------:R-:W-:Y:S01]  /*5c70*/  LOP3.LUT R11, R11, 0x1, RZ, 0x3c, !PT ;  /* 0x000000010b0b7812 */ /* 0x000fe200078e3cff */
[----:B------:R-:W-:Y:S01]  /*5c80*/  UPLOP3.LUT UP4, UPT, UPT, UPT, UPT, 0x80, 0x8 ;  /* 0x000000000008789c */ /* 0x000fe20003f8f070 */
[----:B------:R-:W-:Y:S01]  /*5c90*/  SEL R0, RZ, 0x1, P0 ;  /* 0x00000001ff007807 */ /* 0x000fe20000000000 */
[----:B------:R-:W-:Y:S01]  /*5ca0*/  UIADD3 UR20, UPT, UPT, UR14, UR18, URZ ;  /* 0x000000120e147290 */ /* 0x000fe2000fffe0ff */
[----:B------:R-:W-:Y:S02]  /*5cb0*/  SEL R10, R10, RZ, P0 ;  /* 0x000000ff0a0a7207 */ /* 0x000fe40000000000 */
[----:B------:R-:W-:Y:S01]  /*5cc0*/  IMAD.U32 R5, RZ, RZ, UR4 ;  /* 0x00000004ff057e24 */ /* 0x000fe2000f8e00ff */
[----:B------:R-:W-:Y:S02]  /*5cd0*/  @!P1 R2UR UR4, R4 ;  /* 0x00000000040492ca */ /* 0x000fe400000e0000 */
[----:B------:R-:W-:Y:S02]  /*5ce0*/  LOP3.LUT R9, R9, R0, RZ, 0x3c, !PT ;  /* 0x0000000009097212 */ /* 0x000fe400078e3cff */
[----:B------:R-:W-:Y:S11]  /*5cf0*/  @!P1 R2UR UR5, R5 ;  /* 0x00000000050592ca */ /* 0x000ff600000e0000 */
[----:B------:R-:W-:Y:S02]  /*5d00*/  @!UPT UIADD3 URZ, UPT, UPT, URZ, URZ, URZ ;  /* 0x000000fffffff290 */ /* 0x000fe4000fffe0ff */
[----:B------:R1:W-:Y:S01]  /*5d10*/  @!UP0 UTMALDG.3D [UR8], [UR4], desc[UR6] ;  /* 0x00000608040085b4 */ /* 0x0003e20008011000 */
[----:B------:R2:W-:Y:S01]  /*5d20*/  @!P1 SYNCS.ARRIVE.TRANS64.RED.A0TR RZ, [UR21+0x88], R3 ;  /* 0x00008803ffff99a7 */ /* 0x0005e20008300415 */
[----:B------:R-:W-:Y:S01]  /*5d30*/  SYNCS.ARRIVE.TRANS64.RED.A1T0 RZ, [UR47], RZ ;  /* 0x000000ffffff79a7 */ /* 0x000fe2000810042f */
[----:B-1----:R-:W-:Y:S01]  /*5d40*/  UIADD3 UR11, UPT, UPT, UR13, UR16, URZ ;  /* 0x000000100d0b7290 */ /* 0x002fe2000fffe0ff */
[----:B------:R-:W-:Y:S11]  /*5d50*/  BRA.U UP2, `(.L_x_101) ;  /* 0xfffffff102587547 */ /* 0x000ff6000b83ffff */
[----:B--2---:R-:W-:-:S04]  /*5d60*/  SHF.L.U32 R3, R11, 0x1f, RZ ;  /* 0x0000001f0b037819 */ /* 0x004fc800000006ff */
[----:B------:R-:W1:Y:S02]  /*5d70*/  SYNCS.PHASECHK.TRANS64.TRYWAIT P0, [UR21+0x90], R3 ;  /* 0x00009003ff0075a7 */ /* 0x000e640008001115 */
[----:B-1----:R-:W-:Y:S05]  /*5d80*/  @!P0 BRA `(.L_x_102) ;  /* 0x0000004c00e48947 */ /* 0x002fea0003800000 */
.L_x_197:
[----:B------:R-:W2:Y:S02]  /*5d90*/  SYNCS.PHASECHK.TRANS64.TRYWAIT P0, [UR21+0x98], R3 ;  /* 0x00009803ff0075a7 */ /* 0x000ea40008001115 */
[----:B--2---:R-:W-:Y:S05]  /*5da0*/  @!P0 BRA `(.L_x_103) ;  /* 0x0000004c00f48947 */ /* 0x004fea0003800000 */
.L_x_199:
[----:B------:R-:W2:Y:S02]  /*5db0*/  SYNCS.PHASECHK.TRANS64.TRYWAIT P0, [UR21+0xa0], R3 ;  /* 0x0000a003ff0075a7 */ /* 0x000ea40008001115 */
[----:B--2---:R-:W-:Y:S05]  /*5dc0*/  @!P0 BRA `(.L_x_104) ;  /* 0x0000005000048947 */ /* 0x004fea0003800000 */
.L_x_201:
[----:B-1----:R-:W-:-:S07]  /*5dd0*/  MOV R0, UR21 ;  /* 0x0000001500007c02 */ /* 0x002fce0008000f00 */
.L_x_105:
[----:B-1----:R-:W-:-:S04]  /*5de0*/  SHF.L.U32 R3, R11, 0x1f, RZ ;  /* 0x0000001f0b037819 */ /* 0x002fc800000006ff */
[----:B------:R1:W2:Y:S03]  /*5df0*/  SYNCS.PHASECHK.TRANS64.TRYWAIT P0, [R0+URZ+0xa8], R3 ;  /* 0x0000a803000075a7 */ /* 0x0002a600080011ff */
[----:B--2---:R-:W-:Y:S05]  /*5e00*/  @!P0 NANOSLEEP.SYNCS 0x989680 ;  /* 0x009896800000895d */ /* 0x004fea0003900000 */
[----:B------:R-:W2:Y:S02]  /*5e10*/  @!P0 SYNCS.PHASECHK.TRANS64 P0, [R0+URZ+0xa8], R3 ;  /* 0x0000a803000085a7 */ /* 0x000ea400080010ff */
[----:B--23--:R-:W-:Y:S05]  /*5e20*/  @P0 EXIT ;  /* 0x000000000000094d */ /* 0x00cfea0003800000 */
[----:B------:R-:W-:Y:S05]  /*5e30*/  BRA `(.L_x_105) ;  /* 0xfffffffc00e87947 */ /* 0x000fea000383ffff */
.L_x_90:
[----:B------:R-:W-:-:S06]  /*5e40*/  UISETP.GE.AND UP0, UPT, UR21, 0x4, UPT ;  /* 0x000000041500788c */ /* 0x000fcc000bf06270 */
[----:B------:R-:W-:-:S13]  /*5e50*/  PLOP3.LUT P0, PT, PT, PT, UP0, 0x80, 0x8 ;  /* 0x000000000008781c */ /* 0x000fda0003f0f008 */
[----:B-1----:R-:W-:Y:S05]  /*5e60*/  @!P0 EXIT ;  /* 0x000000000000894d */ /* 0x002fea0003800000 */
[----:B------:R-:W1:Y:S08]  /*5e70*/  S2UR UR4, SR_CgaCtaId ;  /* 0x00000000000479c3 */ /* 0x000e700000008800 */
[----:B------:R-:W-:Y:S01]  /*5e80*/  BAR.SYNC.DEFER_BLOCKING 0x6, 0xa0 ;  /* 0x0182800000007b1d */ /* 0x000fe20000010000 */
[C---:B------:R-:W-:Y:S01]  /*5e90*/  IMAD.SHL.U32 R3, R95.reuse, 0x20, RZ ;  /* 0x000000205f037824 */ /* 0x040fe200078e00ff */
[C---:B------:R-:W-:Y:S01]  /*5ea0*/  SHF.L.U32 R37, R95.reuse, 0x10, RZ ;  /* 0x000000105f257819 */ /* 0x040fe200000006ff */
[C---:B------:R-:W-:Y:S01]  /*5eb0*/  IMAD.SHL.U32 R94, R95.reuse, 0x4, RZ ;  /* 0x000000045f5e7824 */ /* 0x040fe200078e00ff */
[----:B------:R-:W-:Y:S01]  /*5ec0*/  LOP3.LUT R96, R95, 0x60, RZ, 0xc0, !PT ;  /* 0x000000605f607812 */ /* 0x000fe200078ec0ff */
[----:B------:R-:W-:Y:S01]  /*5ed0*/  HFMA2 R91, -RZ, RZ, 0, 5.9604644775390625e-08 ;  /* 0x00000001ff5b7431 */ /* 0x000fe200000001ff */
[----:B------:R-:W-:-:S02]  /*5ee0*/  UMOV UR43, 0x400 ;  /* 0x00000400002b7882 */ /* 0x000fc40000000000 */
[----:B------:R-:W2:Y:S01]  /*5ef0*/  LDC.64 R78, c[0x0][0xcb0] ;  /* 0x00032c00ff4e7b82 */ /* 0x000ea20000000a00 */
[----:B------:R-:W-:Y:S01]  /*5f00*/  LOP3.LUT R5, R3, 0xc0, RZ, 0xc0, !PT ;  /* 0x000000c003057812 */ /* 0x000fe200078ec0ff */
[----:B------:R-:W-:Y:S01]  /*5f10*/  HFMA2 R89, -RZ, RZ, 0, 0 ;  /* 0x00000000ff597431 */ /* 0x000fe200000001ff */
[----:B------:R-:W-:Y:S01]  /*5f20*/  LOP3.LUT R93, R95, 0x2, RZ, 0xc0, !PT ;  /* 0x000000025f5d7812 */ /* 0x000fe200078ec0ff */
[----:B------:R-:W-:Y:S01]  /*5f30*/  IMAD.MOV.U32 R36, RZ, RZ, RZ ;  /* 0x000000ffff247224 */ /* 0x000fe200078e00ff */
[----:B------:R-:W-:Y:S01]  /*5f40*/  LOP3.LUT R94, R5, 0x18, R94, 0xf8, !PT ;  /* 0x00000018055e7812 */ /* 0x000fe200078ef85e */
[----:B------:R-:W-:Y:S01]  /*5f50*/  IMAD.MOV.U32 R87, RZ, RZ, RZ ;  /* 0x000000ffff577224 */ /* 0x000fe200078e00ff */
[----:B------:R-:W-:Y:S01]  /*5f60*/  LOP3.LUT R37, R37, 0x600000, RZ, 0xc0, !PT ;  /* 0x0060000025257812 */ /* 0x000fe200078ec0ff */
[----:B------:R-:W3:Y:S01]  /*5f70*/  LDC.64 R76, c[0x0][0xca8] ;  /* 0x00032a00ff4c7b82 */ /* 0x000ee20000000a00 */
[----:B------:R-:W-:Y:S01]  /*5f80*/  LOP3.LUT R94, R94, 0xf20, R3, 0xf8, !PT ;  /* 0x00000f205e5e7812 */ /* 0x000fe200078ef803 */
[----:B------:R-:W4:Y:S01]  /*5f90*/  LDCU UR59, c[0x0][0x370] ;  /* 0x00006e00ff3b77ac */ /* 0x000f220008000800 */
[----:B------:R-:W-:-:S02]  /*5fa0*/  LOP3.LUT R95, R95, 0x4, RZ, 0xc0, !PT ;  /* 0x000000045f5f7812 */ /* 0x000fc400078ec0ff */
[----:B------:R-:W-:Y:S01]  /*5fb0*/  MOV R90, RZ ;  /* 0x000000ff005a7202 */ /* 0x000fe20000000f00 */
[----:B------:R-:W2:Y:S01]  /*5fc0*/  LDCU UR42, c[0x0][0xf0c] ;  /* 0x0001e180ff2a77ac */ /* 0x000ea20008000800 */
[----:B-1----:R-:W-:Y:S01]  /*5fd0*/  ULEA UR43, UR4, UR43, 0x18 ;  /* 0x0000002b042b7291 */ /* 0x002fe2000f8ec0ff */
[----:B------:R-:W1:Y:S03]  /*5fe0*/  LDCU UR39, c[0x0][0xf30] ;  /* 0x0001e600ff2777ac */ /* 0x000e660008000800 */
[----:B------:R-:W-:Y:S01]  /*5ff0*/  UIADD3 UR4, UPT, UPT, UR43, 0x200, URZ ;  /* 0x000002002b047890 */ /* 0x000fe2000fffe0ff */
[----:B------:R-:W1:Y:S04]  /*6000*/  LDCU.64 UR56, c[0x0][0xc88] ;  /* 0x00019100ff3877ac */ /* 0x000e680008000a00 */
[----:B------:R-:W4:Y:S01]  /*6010*/  LDS R0, [UR43+0x150] ;  /* 0x0001502bff007984 */ /* 0x000f220008000800 */
[----:B------:R-:W-:Y:S01]  /*6020*/  IMAD.U32 R85, RZ, RZ, UR4 ;  /* 0x00000004ff557e24 */ /* 0x000fe2000f8e00ff */
[----:B------:R-:W1:Y:S03]  /*6030*/  LDCU.64 UR40, c[0x0][0xf28] ;  /* 0x0001e500ff2877ac */ /* 0x000e660008000a00 */
[----:B------:R-:W-:Y:S01]  /*6040*/  IMAD R94, R94, 0x2, R85 ;  /* 0x000000025e5e7824 */ /* 0x000fe200078e0255 */
[----:B------:R-:W1:Y:S03]  /*6050*/  LDCU.64 UR62, c[0x0][0xc90] ;  /* 0x00019200ff3e77ac */ /* 0x000e660008000a00 */
[--C-:B------:R-:W-:Y:S01]  /*6060*/  IMAD R93, R93, -0x10, R94.reuse ;  /* 0xfffffff05d5d7824 */ /* 0x100fe200078e025e */
[----:B------:R-:W1:Y:S01]  /*6070*/  LDCU.128 UR52, c[0x0][0xf10] ;  /* 0x0001e200ff3477ac */ /* 0x000e620008000c00 */
[----:B------:R-:W-:Y:S01]  /*6080*/  IMAD R92, R95, -0x10, R94 ;  /* 0xfffffff05f5c7824 */ /* 0x000fe200078e025e */
[----:B------:R-:W1:Y:S01]  /*6090*/  LDCU UR58, c[0x0][0x374] ;  /* 0x00006e80ff3a77ac */ /* 0x000e620008000800 */
[----:B------:R-:W-:Y:S01]  /*60a0*/  UMOV UR47, URZ ;  /* 0x000000ff002f7c82 */ /* 0x000fe20008000000 */
[----:B------:R-:W-:Y:S01]  /*60b0*/  UMOV UR46, URZ ;  /* 0x000000ff002e7c82 */ /* 0x000fe20008000000 */
[----:B-1234-:R-:W-:-:S07]  /*60c0*/  IMAD.IADD R37, R0, 0x1, R37 ;  /* 0x0000000100257824 */ /* 0x01efce00078e0225 */
.L_x_149:
[----:B------:R-:W-:Y:S02]  /*60d0*/  LEA R3, R87, UR43, 0x3 ;  /* 0x0000002b57037c11 */ /* 0x000fe4000f8e18ff */
[----:B------:R-:W-:Y:S02]  /*60e0*/  SHF.L.U32 R0, R89, 0x1f, RZ ;  /* 0x0000001f59007819 */ /* 0x000fe400000006ff */
[----:B------:R-:W-:Y:S02]  /*60f0*/  LEA R5, R87, UR43, 0x4 ;  /* 0x0000002b57057c11 */ /* 0x000fe4000f8e20ff */
[----:B-1----:R-:W1:Y:S02]  /*6100*/  SYNCS.PHASECHK.TRANS64.TRYWAIT P0, [R3+URZ+0xc0], R0 ;  /* 0x0000c000030075a7 */ /* 0x002e6400080011ff */
[----:B-12---:R-:W-:Y:S05]  /*6110*/  @!P0 BRA `(.L_x_106) ;  /* 0x0000004c00488947 */ /* 0x006fea0003800000 */
.L_x_202:
[----:B------:R-:W2:Y:S01]  /*6120*/  LDS.128 R4, [R5+0x130] ;  /* 0x0001300005047984 */ /* 0x000ea20000000c00 */
[----:B------:R-:W-:Y:S01]  /*6130*/  UISETP.GE.AND UP0, UPT, UR45, 0x1, UPT ;  /* 0x000000012d00788c */ /* 0x000fe2000bf06270 */
[----:B------:R-:W-:Y:S01]  /*6140*/  @!PT LDS RZ, [RZ] ;  /* 0x00000000fffff984 */ /* 0x000fe20000000800 */
[----:B------:R-:W-:Y:S01]  /*6150*/  @!PT LDS RZ, [RZ] ;  /* 0x00000000fffff984 */ /* 0x000fe20000000800 */
[----:B------:R-:W-:Y:S01]  /*6160*/  @!PT LDS RZ, [RZ] ;  /* 0x00000000fffff984 */ /* 0x000fe20000000800 */
[----:B------:R-:W-:Y:S01]  /*6170*/  @!PT LDS RZ, [RZ] ;  /* 0x00000000fffff984 */ /* 0x000fe20000000800 */
[----:B------:R3:W-:Y:S06]  /*6180*/  MEMBAR.ALL.CTA ;  /* 0x0000000000007992 */ /* 0x0007ec0000008000 */
[----:B---3--:R-:W3:Y:S01]  /*6190*/  FENCE.VIEW.ASYNC.S ;  /* 0x00000000000073c6 */ /* 0x008ee20000000000 */
[----:B--2---:R-:W-:Y:S11]  /*61a0*/  LOP3.LUT P0, RZ, R6, 0x1, RZ, 0xc0, !PT ;  /* 0x0000000106ff7812 */ /* 0x004ff6000780c0ff */
[----:B------:R-:W-:Y:S02]  /*61b0*/  @!UPT UIADD3 URZ, UPT, UPT, URZ, URZ, URZ ;  /* 0x000000fffffff290 */ /* 0x000fe4000fffe0ff */
[----:B---3--:R-:W-:Y:S01]  /*61c0*/  VOTEU.ANY UP1, P0 ;  /* 0x0000000000ff7886 */ /* 0x008fe20000020100 */
[----:B------:R-:W-:Y:S01]  /*61d0*/  PLOP3.LUT P0, PT, PT, PT, UP1, 0x80, 0x8 ;  /* 0x000000000008781c */ /* 0x000fe20003f0f018 */
[----:B------:R-:W-:Y:S11]  /*61e0*/  UP2UR UR61, UPR, URZ, 0x2 ;  /* 0x00000002ff3d7883 */ /* 0x000ff60008000000 */
[----:B------:R-:W-:Y:S01]  /*61f0*/  @!UPT UIADD3 URZ, UPT, UPT, URZ, URZ, URZ ;  /* 0x000000fffffff290 */ /* 0x000fe2000fffe0ff */
[----:B-1----:R-:W-:Y:S02]  /*6200*/  @P0 SHF.R.U32.HI R0, RZ, 0x10, R5 ;  /* 0x00000010ff000819 */ /* 0x002fe40000011605 */
        /* <DEDUP_REMOVED lines=12> */
[----:B------:R-:W2:Y:S01]  /*62d0*/  LDCU UR10, c[0x0][0xf20] ;  /* 0x0001e400ff0a77ac */ /* 0x000ea20008000800 */
[----:B------:R-:W-:Y:S02]  /*62e0*/  UIMAD.WIDE.U32 UR4, UR58, UR55, URZ ;  /* 0x000000373a0472a5 */ /* 0x000fe4000f8e00ff */
[----:B------:R-:W-:Y:S02]  /*62f0*/  UIMAD.WIDE.U32 UR6, UR59, UR52, URZ ;  /* 0x000000343b0672a5 */ /* 0x000fe4000f8e00ff */
[----:B------:R-:W-:Y:S02]  /*6300*/  UISETP.NE.AND UP0, UPT, UR54, 0x1, UPT ;  /* 0x000000013600788c */ /* 0x000fe4000bf05270 */
[----:B------:R-:W-:Y:S02]  /*6310*/  UIMAD.WIDE.U32 UR8, UR37, UR55, URZ ;  /* 0x00000037250872a5 */ /* 0x000fe4000f8e00ff */
[----:B------:R-:W-:Y:S02]  /*6320*/  UIMAD.WIDE.U32 UR12, UR38, UR52, URZ ;  /* 0x00000034260c72a5 */ /* 0x000fe4000f8e00ff */
[----:B------:R-:W-:Y:S02]  /*6330*/  UISETP.NE.AND UP1, UPT, UR42, 0x1, UPT ;  /* 0x000000012a00788c */ /* 0x000fe4000bf25270 */
[----:B------:R-:W-:Y:S01]  /*6340*/  UISETP.NE.AND UP2, UPT, UR45, 0x1, UPT ;  /* 0x000000012d00788c */ /* 0x000fe2000bf45270 */
[----:B------:R-:W-:Y:S02]  /*6350*/  UMOV UR4, UR5 ;  /* 0x0000000500047c82 */ /* 0x000fe40008000000 */
[----:B--2---:R-:W-:Y:S03]  /*6360*/  USHF.R.U32.HI UR5, URZ, UR10, UR4 ;  /* 0x0000000aff057299 */ /* 0x004fe60008011604 */
[----:B------:R-:W-:Y:S02]  /*6370*/  UMOV UR4, UR7 ;  /* 0x0000000700047c82 */ /* 0x000fe40008000000 */
[----:B------:R-:W-:Y:S02]  /*6380*/  USHF.R.U32.HI UR7, URZ, UR53, UR4 ;  /* 0x00000035ff077299 */ /* 0x000fe40008011604 */
[----:B------:R-:W-:Y:S02]  /*6390*/  USEL UR4, UR58, UR5, !UP0 ;  /* 0x000000053a047287 */ /* 0x000fe4000c000000 */
[----:B------:R-:W-:Y:S01]  /*63a0*/  USEL UR7, UR59, UR7, !UP1 ;  /* 0x000000073b077287 */ /* 0x000fe2000c800000 */
[----:B------:R-:W-:Y:S01]  /*63b0*/  UMOV UR5, UR9 ;  /* 0x0000000900057c82 */ /* 0x000fe20008000000 */
[----:B------:R-:W-:Y:S02]  /*63c0*/  UIMAD.WIDE.U32 UR8, UR4, UR40, URZ ;  /* 0x00000028040872a5 */ /* 0x000fe4000f8e00ff */
[----:B------:R-:W-:Y:S03]  /*63d0*/  USHF.R.U32.HI UR6, URZ, UR10, UR5 ;  /* 0x0000000aff067299 */ /* 0x000fe60008011605 */
[----:B------:R-:W-:Y:S01]  /*63e0*/  UMOV UR5, UR13 ;  /* 0x0000000d00057c82 */ /* 0x000fe20008000000 */
[----:B------:R-:W-:Y:S02]  /*63f0*/  UIMAD.WIDE.U32 UR12, UR7, UR40, URZ ;  /* 0x00000028070c72a5 */ /* 0x000fe4000f8e00ff */
[----:B------:R-:W-:Y:S02]  /*6400*/  USHF.R.U32.HI UR10, URZ, UR53, UR5 ;  /* 0x00000035ff0a7299 */ /* 0x000fe40008011605 */
[----:B------:R-:W-:Y:S01]  /*6410*/  USEL UR6, UR37, UR6, !UP0 ;  /* 0x0000000625067287 */ /* 0x000fe2000c000000 */
[----:B------:R-:W-:Y:S02]  /*6420*/  UMOV UR5, UR9 ;  /* 0x0000000900057c82 */ /* 0x000fe40008000000 */
[----:B------:R-:W-:Y:S01]  /*6430*/  UMOV UR8, UR13 ;  /* 0x0000000d00087c82 */ /* 0x000fe20008000000 */
[----:B------:R-:W-:Y:S02]  /*6440*/  @UP2 USHF.R.U32.HI UR4, URZ, UR41, UR5 ;  /* 0x00000029ff042299 */ /* 0x000fe40008011605 */
[----:B------:R-:W-:Y:S02]  /*6450*/  @UP2 USHF.R.U32.HI UR7, URZ, UR41, UR8 ;  /* 0x00000029ff072299 */ /* 0x000fe40008011608 */
[----:B------:R-:W-:Y:S02]  /*6460*/  UIMAD UR4, UR45, UR4, URZ ;  /* 0x000000042d0472a4 */ /* 0x000fe4000f8e02ff */
[----:B------:R-:W-:Y:S02]  /*6470*/  UIMAD.WIDE.U32 UR12, UR6, UR40, URZ ;  /* 0x00000028060c72a5 */ /* 0x000fe4000f8e00ff */
[----:B------:R-:W-:Y:S02]  /*6480*/  USEL UR5, UR38, UR10, !UP1 ;  /* 0x0000000a26057287 */ /* 0x000fe4000c800000 */
[----:B------:R-:W-:Y:S02]  /*6490*/  UIMAD UR8, UR45, UR7, URZ ;  /* 0x000000072d0872a4 */ /* 0x000fe4000f8e02ff */
[----:B------:R-:W-:Y:S03]  /*64a0*/  UISETP.GE.AND UP0, UPT, UR6, UR4, UPT ;  /* 0x000000040600728c */ /* 0x000fe6000bf06270 */
[----:B------:R-:W-:Y:S01]  /*64b0*/  UMOV UR4, UR13 ;  /* 0x0000000d00047c82 */ /* 0x000fe20008000000 */
[----:B------:R-:W-:Y:S02]  /*64c0*/  UISETP.GE.OR UP0, UPT, UR5, UR8, UP0 ;  /* 0x000000080500728c */ /* 0x000fe40008706670 */
[----:B------:R-:W-:Y:S02]  /*64d0*/  USHF.R.U32.HI UR4, URZ, UR41, UR4 ;  /* 0x00000029ff047299 */ /* 0x000fe40008011604 */
[----:B------:R-:W-:Y:S02]  /*64e0*/  UIMAD.WIDE.U32 UR8, UR5, UR40, URZ ;  /* 0x00000028050872a5 */ /* 0x000fe4000f8e00ff */
[----:B------:R-:W-:Y:S02]  /*64f0*/  USEL UR12, UR6, UR4, !UP2 ;  /* 0x00000004060c7287 */ /* 0x000fe4000d000000 */
[----:B------:R-:W-:Y:S02]  /*6500*/  UIADD3 UR8, UPT, UPT, -UR5, URZ, URZ ;  /* 0x000000ff05087290 */ /* 0x000fe4000fffe1ff */
[----:B------:R-:W-:Y:S01]  /*6510*/  UIADD3 UR10, UPT, UPT, -UR12, URZ, URZ ;  /* 0x000000ff0c0a7290 */ /* 0x000fe2000fffe1ff */
[----:B------:R-:W-:Y:S01]  /*6520*/  @!UP0 UMOV UR4, UR9 ;  /* 0x0000000900048c82 */ /* 0x000fe20008000000 */
[----:B------:R-:W-:Y:S02]  /*6530*/  UIADD3 UR9, UPT, UPT, -UR6, URZ, URZ ;  /* 0x000000ff06097290 */ /* 0x000fe4000fffe1ff */
[----:B------:R-:W-:Y:S02]  /*6540*/  @!UP0 USHF.R.U32.HI UR4, URZ, UR41, UR4 ;  /* 0x00000029ff048299 */ /* 0x000fe40008011604 */
[----:B------:R-:W-:Y:S02]  /*6550*/  UIMAD UR10, UR45, UR10, UR6 ;  /* 0x0000000a2d0a72a4 */ /* 0x000fe4000f8e0206 */
[----:B------:R-:W-:Y:S04]  /*6560*/  @!UP0 USEL UR4, UR5, UR4, !UP2 ;  /* 0x0000000405048287 */ /* 0x000fe8000d000000 */
[----:B------:R-:W-:Y:S02]  /*6570*/  @!UP0 UIMAD UR10, UR7, UR10, UR4 ;  /* 0x0000000a070a82a4 */ /* 0x000fe4000f8e0204 */
[----:B------:R-:W-:Y:S02]  /*6580*/  @!UP0 UIADD3 UR12, UPT, UPT, UR12, -UR4, URZ ;  /* 0x800000040c0c8290 */ /* 0x000fe4000fffe0ff */
[----:B------:R-:W-:Y:S02]  /*6590*/  UIMAD UR7, UR42, UR8, UR38 ;  /* 0x000000082a0772a4 */ /* 0x000fe4000f8e0226 */
[----:B------:R-:W-:Y:S02]  /*65a0*/  @!UP0 UIMAD UR6, UR12, UR45, UR5 ;  /* 0x0000002d0c0682a4 */ /* 0x000fe4000f8e0205 */
[----:B------:R-:W-:Y:S01]  /*65b0*/  UIMAD UR4, UR54, UR9, UR37 ;  /* 0x00000009360472a4 */ /* 0x000fe2000f8e0225 */
[----:B------:R-:W-:Y:S02]  /*65c0*/  @!UP0 UMOV UR5, UR10 ;  /* 0x0000000a00058c82 */ /* 0x000fe40008000000 */
[----:B------:R-:W-:Y:S02]  /*65d0*/  UIMAD UR38, UR5, UR42, UR7 ;  /* 0x0000002a052672a4 */ /* 0x000fe4000f8e0207 */
[----:B------:R-:W-:Y:S11]  /*65e0*/  UIMAD UR37, UR6, UR54, UR4 ;  /* 0x00000036062572a4 */ /* 0x000ff6000f8e0204 */
[----:B------:R-:W-:Y:S01]  /*65f0*/  @!UPT UIADD3 URZ, UPT, UPT, URZ, URZ, URZ ;  /* 0x000000fffffff290 */ /* 0x000fe2000fffe0ff */
.L_x_107:
[----:B------:R-:W-:Y:S01]  /*6600*/  UISETP.NE.AND UP0, UPT, UR39, 0x1, UPT ;  /* 0x000000012700788c */ /* 0x000fe2000bf05270 */
[----:B------:R-:W-:Y:S01]  /*6610*/  LOP3.LUT P0, RZ, R85, 0x1b0, RZ, 0xc0, !PT ;  /* 0x000001b055ff7812 */ /* 0x000fe2000780c0ff */
[----:B------:R-:W-:Y:S01]  /*6620*/  USHF.L.U32 UR49, UR11, 0x7, URZ ;  /* 0x000000070b317899 */ /* 0x000fe200080006ff */
[----:B------:R-:W-:Y:S01]  /*6630*/  BSSY.RECONVERGENT B6, `(.L_x_108) ;  /* 0x0000034000067945 */ /* 0x000fe20003800200 */
[----:B------:R-:W-:Y:S01]  /*6640*/  USHF.L.U32 UR50, UR20, 0x7, URZ ;  /* 0x0000000714327899 */ /* 0x000fe200080006ff */
[----:B------:R-:W-:Y:S06]  /*6650*/  IADD3 R87, PT, PT, R87, 0x1, RZ ;  /* 0x0000000157577810 */ /* 0x000fec0007ffe0ff */
[----:B------:R-:W2:Y:S01]  /*6660*/  @!UP0 LDCU.128 UR12, c[0x0][0xf10] ;  /* 0x0001e200ff0c87ac */ /* 0x000ea20008000c00 */
[----:B------:R-:W3:Y:S01]  /*6670*/  @!UP0 LDCU UR5, c[0x0][0xf0c] ;  /* 0x0001e180ff0587ac */ /* 0x000ee20008000800 */
[----:B------:R-:W4:Y:S01]  /*6680*/  @!UP0 LDCU UR10, c[0x0][0xf20] ;  /* 0x0001e400ff0a87ac */ /* 0x000f220008000800 */
[----:B--2---:R-:W-:Y:S02]  /*6690*/  UIMAD.WIDE.U32 UR8, UR38, UR12, URZ ;  /* 0x0000000c260872a5 */ /* 0x004fe4000f8e00ff */
[----:B------:R-:W-:Y:S02]  /*66a0*/  UIMAD.WIDE.U32 UR6, UR37, UR15, URZ ;  /* 0x0000000f250672a5 */ /* 0x000fe4000f8e00ff */
[----:B------:R-:W-:Y:S03]  /*66b0*/  @!UP0 UISETP.NE.AND UP1, UPT, UR14, 0x1, UPT ;  /* 0x000000010e00888c */ /* 0x000fe6000bf25270 */
[----:B------:R-:W-:Y:S01]  /*66c0*/  @!UP0 UMOV UR4, UR9 ;  /* 0x0000000900048c82 */ /* 0x000fe20008000000 */
[----:B---3--:R-:W-:Y:S02]  /*66d0*/  @!UP0 UISETP.NE.AND UP2, UPT, UR5, 0x1, UPT ;  /* 0x000000010500888c */ /* 0x008fe4000bf45270 */
[----:B------:R-:W-:Y:S01]  /*66e0*/  @!UP0 USHF.R.U32.HI UR4, URZ, UR13, UR4 ;  /* 0x0000000dff048299 */ /* 0x000fe20008011604 */
[----:B------:R-:W-:Y:S02]  /*66f0*/  @!UP0 UMOV UR6, UR7 ;  /* 0x0000000700068c82 */ /* 0x000fe40008000000 */
[----:B----4-:R-:W-:Y:S02]  /*6700*/  @!UP0 USHF.R.U32.HI UR6, URZ, UR10, UR6 ;  /* 0x0000000aff068299 */ /* 0x010fe40008011606 */
[----:B------:R-:W-:Y:S02]  /*6710*/  @!UP0 USEL UR7, UR38, UR4, !UP2 ;  /* 0x0000000426078287 */ /* 0x000fe4000d000000 */
[----:B------:R-:W-:Y:S04]  /*6720*/  @!UP0 USEL UR6, UR37, UR6, !UP1 ;  /* 0x0000000625068287 */ /* 0x000fe8000c800000 */
[----:B------:R-:W-:Y:S02]  /*6730*/  @!UP0 UIADD3 UR4, UPT, UPT, -UR7, UR6, URZ ;  /* 0x0000000607048290 */ /* 0x000fe4000fffe1ff */
[----:B------:R-:W-:Y:S02]  /*6740*/  @!UP0 UIADD3 UR6, UPT, UPT, UR7, -UR6, URZ ;  /* 0x8000000607068290 */ /* 0x000fe4000fffe0ff */
[----:B------:R-:W-:Y:S02]  /*6750*/  @!UP0 UIMAD UR38, UR4, UR5, UR38 ;  /* 0x00000005042682a4 */ /* 0x000fe4000f8e0226 */
[----:B------:R-:W-:Y:S01]  /*6760*/  @!UP0 UIMAD UR37, UR6, UR14, UR37 ;  /* 0x0000000e062582a4 */ /* 0x000fe2000f8e0225 */
[----:B------:R-:W-:Y:S11]  /*6770*/  @!P0 BRA `(.L_x_109) ;  /* 0x00000000007c8947 */ /* 0x000ff60003800000 */
[----:B------:R-:W2:Y:S01]  /*6780*/  LDCU.64 UR8, c[0x4][0x80] ;  /* 0x01001000ff0877ac */ /* 0x000ea20008000a00 */
[----:B------:R-:W-:Y:S01]  /*6790*/  MOV R2, 0x0 ;  /* 0x0000000000027802 */ /* 0x000fe20000000f00 */
[----:B------:R-:W-:Y:S02]  /*67a0*/  HFMA2 R12, -RZ, RZ, 0, 5.9604644775390625e-08 ;  /* 0x00000001ff0c7431 */ /* 0x000fe400000001ff */
[----:B------:R-:W-:Y:S01]  /*67b0*/  IMAD.MOV.U32 R8, RZ, RZ, 0x70 ;  /* 0x00000070ff087424 */ /* 0x000fe200078e00ff */
[----:B------:R3:W4:Y:S01]  /*67c0*/  LDC.64 R14, c[0x4][R2] ;  /* 0x01000000020e7b82 */ /* 0x0007220000000a00 */
[----:B------:R-:W1:Y:S01]  /*67d0*/  LDCU.64 UR6, c[0x4][0x88] ;  /* 0x01001100ff0677ac */ /* 0x000e620008000a00 */
[----:B------:R-:W-:Y:S01]  /*67e0*/  IMAD.MOV.U32 R13, RZ, RZ, RZ ;  /* 0x000000ffff0d7224 */ /* 0x000fe200078e00ff */
[----:B------:R-:W1:Y:S01]  /*67f0*/  LDCU.64 UR4, c[0x4][0x8] ;  /* 0x01000100ff0477ac */ /* 0x000e620008000a00 */
[----:B--2---:R-:W-:Y:S01]  /*6800*/  MOV R5, UR9 ;  /* 0x0000000900057c02 */ /* 0x004fe20008000f00 */
[----:B------:R-:W-:Y:S01]  /*6810*/  IMAD.U32 R4, RZ, RZ, UR8 ;  /* 0x00000008ff047e24 */ /* 0x000fe2000f8e00ff */
[----:B-1----:R-:W-:Y:S01]  /*6820*/  MOV R7, UR7 ;  /* 0x0000000700077c02 */ /* 0x002fe20008000f00 */
[----:B------:R-:W-:Y:S01]  /*6830*/  IMAD.U32 R6, RZ, RZ, UR6 ;  /* 0x00000006ff067e24 */ /* 0x000fe2000f8e00ff */
[----:B------:R-:W-:Y:S01]  /*6840*/  MOV R11, UR5 ;  /* 0x00000005000b7c02 */ /* 0x000fe20008000f00 */
[----:B------:R-:W-:Y:S02]  /*6850*/  IMAD.U32 R10, RZ, RZ, UR4 ;  /* 0x00000004ff0a7e24 */ /* 0x000fe4000f8e00ff */
[----:B------:R-:W-:Y:S07]  /*6860*/  LEPC R20, `(.L_x_110) ;  /* 0x000000001014794e */ /* 0x000fee0000000000 */
[----:B---345:R-:W-:Y:S05]  /*6870*/  CALL.ABS.NOINC R14 ;  /* 0x000000000e007343 */ /* 0x038fea0003c00000 */
.L_x_110:
[----:B------:R-:W1:Y:S01]  /*6880*/  LDCU.64 UR8, c[0x4][0x80] ;  /* 0x01001000ff0877ac */ /* 0x000e620008000a00 */
[----:B------:R-:W2:Y:S01]  /*6890*/  LDC.64 R2, c[0x4][R2] ;  /* 0x0100000002027b82 */ /* 0x000ea20000000a00 */
[----:B------:R-:W-:Y:S02]  /*68a0*/  HFMA2 R12, -RZ, RZ, 0, 5.9604644775390625e-08 ;  /* 0x00000001ff0c7431 */ /* 0x000fe400000001ff */
[----:B------:R-:W-:Y:S02]  /*68b0*/  IMAD.MOV.U32 R8, RZ, RZ, 0x70 ;  /* 0x00000070ff087424 */ /* 0x000fe400078e00ff */
[----:B------:R-:W-:Y:S01]  /*68c0*/  IMAD.MOV.U32 R13, RZ, RZ, RZ ;  /* 0x000000ffff0d7224 */ /* 0x000fe200078e00ff */
[----:B------:R-:W3:Y:S01]  /*68d0*/  LDCU.64 UR6, c[0x4][0x88] ;  /* 0x01001100ff0677ac */ /* 0x000ee20008000a00 */
[----:B------:R-:W4:Y:S01]  /*68e0*/  LDCU.64 UR4, c[0x4][0x8] ;  /* 0x01000100ff0477ac */ /* 0x000f220008000a00 */
[----:B-1----:R-:W-:Y:S02]  /*68f0*/  MOV R4, UR8 ;  /* 0x0000000800047c02 */ /* 0x002fe40008000f00 */
[----:B------:R-:W-:Y:S02]  /*6900*/  MOV R5, UR9 ;  /* 0x0000000900057c02 */ /* 0x000fe40008000f00 */
[----:B---3--:R-:W-:Y:S01]  /*6910*/  MOV R7, UR7 ;  /* 0x0000000700077c02 */ /* 0x008fe20008000f00 */
[----:B------:R-:W-:Y:S01]  /*6920*/  IMAD.U32 R6, RZ, RZ, UR6 ;  /* 0x00000006ff067e24 */ /* 0x000fe2000f8e00ff */
[----:B----4-:R-:W-:Y:S01]  /*6930*/  MOV R11, UR5 ;  /* 0x00000005000b7c02 */ /* 0x010fe20008000f00 */
[----:B------:R-:W-:Y:S02]  /*6940*/  IMAD.U32 R10, RZ, RZ, UR4 ;  /* 0x00000004ff0a7e24 */ /* 0x000fe4000f8e00ff */
[----:B------:R-:W-:Y:S07]  /*6950*/  LEPC R20, `(.L_x_109) ;  /* 0x000000001014794e */ /* 0x000fee0000000000 */
[----:B--2---:R-:W-:Y:S05]  /*6960*/  CALL.ABS.NOINC R2 ;  /* 0x0000000002007343 */ /* 0x004fea0003c00000 */
.L_x_109:
[----:B------:R-:W-:Y:S05]  /*6970*/  BSYNC.RECONVERGENT B6 ;  /* 0x0000000000067941 */ /* 0x000fea0003800200 */
.L_x_108:
[----:B------:R-:W-:Y:S01]  /*6980*/  R2UR UR4, R84 ;  /* 0x00000000540472ca */ /* 0x000fe200000e0000 */
[----:B------:R-:W-:Y:S01]  /*6990*/  UISETP.NE.U32.AND UP0, UPT, UR62, URZ, UPT ;  /* 0x000000ff3e00728c */ /* 0x000fe2000bf05070 */
[----:B------:R-:W-:Y:S02]  /*69a0*/  ISETP.NE.U32.AND P4, PT, R78, RZ, PT ;  /* 0x000000ff4e00720c */ /* 0x000fe40003f85070 */
[----:B------:R-:W-:Y:S01]  /*69b0*/  ISETP.NE.U32.AND P2, PT, RZ, UR56, PT ;  /* 0x00000038ff007c0c */ /* 0x000fe2000bf45070 */
[----:B------:R-:W-:Y:S01]  /*69c0*/  UISETP.NE.AND.EX UP1, UPT, UR63, URZ, UPT, UP0 ;  /* 0x000000ff3f00728c */ /* 0x000fe2000bf25300 */
[----:B------:R-:W-:Y:S01]  /*69d0*/  ISETP.NE.AND.EX P4, PT, R79, RZ, PT, P4 ;  /* 0x000000ff4f00720c */ /* 0x000fe20003f85340 */
[----:B------:R-:W-:Y:S01]  /*69e0*/  UPLOP3.LUT UP0, UPT, UPT, UPT, UPT, 0x40, 0x4 ;  /* 0x000000000004789c */ /* 0x000fe20003f0e870 */
[----:B------:R-:W-:Y:S05]  /*69f0*/  ISETP.NE.AND.EX P2, PT, RZ, UR57, PT, P2 ;  /* 0x00000039ff007c0c */ /* 0x000fea000bf45320 */
[----:B------:R-:W-:Y:S06]  /*6a00*/  UISETP.NE.AND UP2, UPT, UR4, URZ, UPT ;  /* 0x000000ff0400728c */ /* 0x000fec000bf45270 */
[----:B------:R-:W-:Y:S05]  /*6a10*/  PLOP3.LUT P1, PT, PT, PT, UP2, 0x80, 0x8 ;  /* 0x000000000008781c */ /* 0x000fea0003f2f028 */
[----:B------:R-:W-:Y:S06]  /*6a20*/  @UP2 UPLOP3.LUT UP0, UPT, UPT, UPT, UP1, 0x80, 0x8 ;  /* 0x000000000008289c */ /* 0x000fec0003f0f010 */
[----:B------:R-:W-:Y:S01]  /*6a30*/  PLOP3.LUT P0, PT, PT, PT, UP0, 0x80, 0x8 ;  /* 0x000000000008781c */ /* 0x000fe20003f0f008 */
[----:B------:R-:W-:Y:S01]  /*6a40*/  @!UPT UIADD3 URZ, UPT, UPT, URZ, URZ, URZ ;  /* 0x000000fffffff290 */ /* 0x000fe2000fffe0ff */
[----:B------:R-:W-:Y:S11]  /*6a50*/  BRA.U !UP1, `(.L_x_111) ;  /* 0x00000001093c7547 */ /* 0x000ff6000b800000 */
[----:B------:R-:W-:Y:S01]  /*6a60*/  UISETP.NE.U32.AND UP0, UPT, UR56, URZ, UPT ;  /* 0x000000ff3800728c */ /* 0x000fe2000bf05070 */
[----:B-1----:R-:W-:Y:S01]  /*6a70*/  HFMA2 R0, -RZ, RZ, 0, 5.9604644775390625e-08 ;  /* 0x00000001ff007431 */ /* 0x002fe200000001ff */
[----:B------:R-:W1:Y:S01]  /*6a80*/  LDCU.64 UR8, c[0x0][0x358] ;  /* 0x00006b00ff0877ac */ /* 0x000e620008000a00 */
[----:B------:R-:W-:Y:S01]  /*6a90*/  IMAD.MOV.U32 R80, RZ, RZ, 0x1 ;  /* 0x00000001ff507424 */ /* 0x000fe200078e00ff */
[----:B------:R-:W-:Y:S06]  /*6aa0*/  UISETP.NE.AND.EX UP0, UPT, UR57, URZ, UPT, UP0 ;  /* 0x000000ff3900728c */ /* 0x000fec000bf05300 */
        /* <DEDUP_REMOVED lines=9> */
[----:B--23--:R-:W-:Y:S02]  /*6b40*/  @!P3 IMAD.U32 R41, RZ, RZ, UR4 ;  /* 0x00000004ff29be24 */ /* 0x00cfe4000f8e00ff */
.L_x_111:
[----:B------:R-:W-:Y:S05]  /*6b50*/  @!P4 BRA `(.L_x_112) ;  /* 0x000000000024c947 */ /* 0x000fea0003800000 */
[----:B------:R-:W-:Y:S01]  /*6b60*/  ISETP.NE.U32.AND P3, PT, R76, RZ, PT ;  /* 0x000000ff4c00720c */ /* 0x000fe20003f65070 */
[----:B------:R-:W2:Y:S03]  /*6b70*/  LDCU.64 UR4, c[0x0][0x358] ;  /* 0x00006b00ff0477ac */ /* 0x000ea60008000a00 */
[----:B------:R-:W-:Y:S11]  /*6b80*/  ISETP.NE.AND.EX P3, PT, R77, RZ, PT, P3 ;  /* 0x000000ff4d00720c */ /* 0x000ff60003f65330 */
[----:B------:R-:W-:Y:S02]  /*6b90*/  @!UPT UIADD3 URZ, UPT, UPT, URZ, URZ, URZ ;  /* 0x000000fffffff290 */ /* 0x000fe4000fffe0ff */
[----:B------:R-:W3:Y:S01]  /*6ba0*/  @P3 LDC.64 R2, c[0x0][0xca8] ;  /* 0x00032a00ff023b82 */ /* 0x000ee20000000a00 */
[----:B-1----:R-:W-:Y:S04]  /*6bb0*/  @P3 IMAD R0, R78, UR36, RZ ;  /* 0x000000244e003c24 */ /* 0x002fe8000f8e02ff */
[----:B---3--:R-:W-:Y:S05]  /*6bc0*/  @P3 IMAD.WIDE R2, R0, 0x4, R2 ;  /* 0x0000000400023825 */ /* 0x008fea00078e0202 */
[----:B--2--5:R2:W5:Y:S02]  /*6bd0*/  @P3 LDG.E R38, desc[UR4][R2.64] ;  /* 0x0000000402263981 */ /* 0x024564000c1e1900 */
[----:B--2---:R-:W3:Y:S02]  /*6be0*/  @!P3 LDC R38, c[0x0][0xca0] ;  /* 0x00032800ff26bb82 */ /* 0x004ee40000000800 */
.L_x_112:
[----:B-----5:R-:W-:Y:S01]  /*6bf0*/  FSETP.NEU.AND P3, PT, R41, RZ, PT ;  /* 0x000000ff2900720b */ /* 0x020fe20003f6d000 */
[----:B------:R-:W-:Y:S01]  /*6c00*/  BSSY B1, `(.L_x_113) ;  /* 0x0000039000017945 */ /* 0x000fe20003800000 */
[----:B------:R-:W-:Y:S01]  /*6c10*/  SEL R5, RZ, 0xffffffff, P2 ;  /* 0xffffffffff057807 */ /* 0x000fe20001000000 */
[----:B------:R-:W-:Y:S01]  /*6c20*/  IMAD.MOV.U32 R46, RZ, RZ, 0x1 ;  /* 0x00000001ff2e7424 */ /* 0x000fe200078e00ff */
[----:B------:R-:W-:Y:S01]  /*6c30*/  @P1 LOP3.LUT P2, RZ, R80, 0xff, RZ, 0xc0, !PT ;  /* 0x000000ff50ff1812 */ /* 0x000fe2000784c0ff */
[C---:B------:R-:W-:Y:S01]  /*6c40*/  IMAD R39, R36.reuse, 0x80, R37 ;  /* 0x0000008024277824 */ /* 0x040fe200078e0225 */
[----:B-1----:R-:W-:Y:S01]  /*6c50*/  @P1 SEL R0, RZ, 0xffffffff, P3 ;  /* 0xffffffffff001807 */ /* 0x002fe20001800000 */
[----:B------:R-:W-:Y:S01]  /*6c60*/  IMAD R88, R95, -0x10, R93 ;  /* 0xfffffff05f587824 */ /* 0x000fe200078e025d */
[----:B------:R-:W-:Y:S01]  /*6c70*/  LOP3.LUT R91, R91, 0x1, RZ, 0x3c, !PT ;  /* 0x000000015b5b7812 */ /* 0x000fe200078e3cff */
[----:B------:R-:W-:Y:S01]  /*6c80*/  IMAD.MOV.U32 R47, RZ, RZ, RZ ;  /* 0x000000ffff2f7224 */ /* 0x000fe200078e00ff */
[----:B------:R-:W-:Y:S02]  /*6c90*/  @P0 SEL R0, R5, R0, !P2 ;  /* 0x0000000005000207 */ /* 0x000fe40005000000 */
[----:B------:R-:W-:Y:S02]  /*6ca0*/  CS2R R74, SRZ ;  /* 0x00000000004a7805 */ /* 0x000fe4000001ff00 */
[----:B------:R-:W-:Y:S02]  /*6cb0*/  LEA R98, R36, UR43, 0x3 ;  /* 0x0000002b24627c11 */ /* 0x000fe4000f8e18ff */
[----:B------:R-:W-:Y:S02]  /*6cc0*/  CS2R R72, SRZ ;  /* 0x0000000000487805 */ /* 0x000fe4000001ff00 */
[----:B------:R-:W-:Y:S02]  /*6cd0*/  @P1 LOP3.LUT R0, R0, 0x1, RZ, 0xc0, !PT ;  /* 0x0000000100001812 */ /* 0x000fe400078ec0ff */
[----:B------:R-:W-:Y:S02]  /*6ce0*/  CS2R R66, SRZ ;  /* 0x0000000000427805 */ /* 0x000fe4000001ff00 */
[----:B------:R-:W-:Y:S02]  /*6cf0*/  SHF.L.U32 R3, R90, 0x1f, RZ ;  /* 0x0000001f5a037819 */ /* 0x000fe400000006ff */
[----:B------:R-:W-:Y:S02]  /*6d00*/  CS2R R64, SRZ ;  /* 0x0000000000407805 */ /* 0x000fe4000001ff00 */
[----:B------:R-:W-:Y:S02]  /*6d10*/  ISETP.NE.U32.OR P5, PT, R0, 0x1, !P1 ;  /* 0x000000010000780c */ /* 0x000fe40004fa5470 */
[----:B------:R-:W-:Y:S02]  /*6d20*/  CS2R R58, SRZ ;  /* 0x00000000003a7805 */ /* 0x000fe4000001ff00 */
[----:B------:R-:W-:Y:S02]  /*6d30*/  PLOP3.LUT P2, PT, PT, PT, UP1, 0x80, 0x8 ;  /* 0x000000000008781c */ /* 0x000fe40003f4f018 */
[----:B------:R-:W-:Y:S02]  /*6d40*/  CS2R R56, SRZ ;  /* 0x0000000000387805 */ /* 0x000fe4000001ff00 */
[----:B------:R-:W-:Y:S02]  /*6d50*/  LOP3.LUT P4, R86, R80, 0xff, RZ, 0xc0, !PT ;  /* 0x000000ff50567812 */ /* 0x000fe4000788c0ff */
[----:B------:R-:W-:Y:S02]  /*6d60*/  CS2R R50, SRZ ;  /* 0x0000000000327805 */ /* 0x000fe4000001ff00 */
[----:B------:R-:W-:Y:S02]  /*6d70*/  SEL R0, RZ, 0xffffffff, P3 ;  /* 0xffffffffff007807 */ /* 0x000fe40001800000 */
[----:B------:R-:W-:Y:S02]  /*6d80*/  CS2R R48, SRZ ;  /* 0x0000000000307805 */ /* 0x000fe4000001ff00 */
[----:B------:R-:W-:Y:S02]  /*6d90*/  P2R R97, PR, RZ, 0x20 ;  /* 0x00000020ff617803 */ /* 0x000fe40000000000 */
[----:B------:R-:W-:Y:S02]  /*6da0*/  @P5 SHF.L.U32 R2, R91, 0x1f, RZ ;  /* 0x0000001f5b025819 */ /* 0x000fe400000006ff */
[----:B------:R-:W-:Y:S02]  /*6db0*/  @P2 SEL R0, R5, R0, !P4 ;  /* 0x0000000005002207 */ /* 0x000fe40006000000 */
[----:B------:R-:W1:Y:S02]  /*6dc0*/  @P5 SYNCS.PHASECHK.TRANS64.TRYWAIT P1, [UR43+0x70], R2 ;  /* 0x00007002ff0055a7 */ /* 0x000e64000802112b */
[----:B------:R-:W-:Y:S04]  /*6dd0*/  LOP3.LUT R0, R0, 0x1, RZ, 0xc0, !PT ;  /* 0x0000000100007812 */ /* 0x000fe800078ec0ff */
[----:B------:R-:W-:Y:S04]  /*6de0*/  ISETP.NE.U32.AND P2, PT, R0, 0x1, PT ;  /* 0x000000010000780c */ /* 0x000fe80003f45070 */
[----:B------:R-:W-:Y:S01]  /*6df0*/  P2R R60, PR, RZ, 0x4 ;  /* 0x00000004ff3c7803 */ /* 0x000fe20000000000 */
[----:B------:R2:W4:Y:S01]  /*6e00*/  SYNCS.PHASECHK.TRANS64.TRYWAIT P0, [R98+URZ+0xe0], R3 ;  /* 0x0000e003620075a7 */ /* 0x00052200080011ff */
[----:B-1----:R-:W-:Y:S01]  /*6e10*/  @P5 SEL R46, RZ, 0x1, !P1 ;  /* 0x00000001ff2e5807 */ /* 0x002fe20004800000 */
[----:B--2---:R-:W-:Y:S06]  /*6e20*/  @!P5 BRA `(.L_x_114) ;  /* 0x000000000058d947 */ /* 0x004fec0003800000 */
[----:B------:R-:W-:Y:S01]  /*6e30*/  IMAD.MOV.U32 R75, RZ, RZ, RZ ;  /* 0x000000ffff4b7224 */ /* 0x000fe200078e00ff */
[----:B------:R-:W-:Y:S01]  /*6e40*/  ISETP.NE.AND P1, PT, R46, RZ, PT ;  /* 0x000000ff2e00720c */ /* 0x000fe20003f25270 */
[----:B------:R-:W-:Y:S01]  /*6e50*/  BSSY B0, `(.L_x_115) ;  /* 0x000000c000007945 */ /* 0x000fe20003800000 */
[----:B------:R-:W-:Y:S02]  /*6e60*/  CS2R R50, SRZ ;  /* 0x0000000000327805 */ /* 0x000fe4000001ff00 */
[----:B------:R-:W-:Y:S02]  /*6e70*/  CS2R R48, SRZ ;  /* 0x0000000000307805 */ /* 0x000fe4000001ff00 */
[----:B------:R-:W-:Y:S02]  /*6e80*/  CS2R R58, SRZ ;  /* 0x00000000003a7805 */ /* 0x000fe4000001ff00 */
[----:B------:R-:W-:Y:S02]  /*6e90*/  CS2R R56, SRZ ;  /* 0x0000000000387805 */ /* 0x000fe4000001ff00 */
[----:B------:R-:W-:Y:S02]  /*6ea0*/  CS2R R66, SRZ ;  /* 0x0000000000427805 */ /* 0x000fe4000001ff00 */
[----:B------:R-:W-:Y:S02]  /*6eb0*/  CS2R R64, SRZ ;  /* 0x0000000000407805 */ /* 0x000fe4000001ff00 */
[----:B------:R-:W-:Y:S01]  /*6ec0*/  CS2R R72, SRZ ;  /* 0x0000000000487805 */ /* 0x000fe2000001ff00 */
[----:B------:R-:W-:Y:S06]  /*6ed0*/  @P1 BRA `(.L_x_116) ;  /* 0x00000000000c1947 */ /* 0x000fec0003800000 */
[----:B------:R-:W-:Y:S04]  /*6ee0*/  SHF.L.U32 R5, R91, 0x1f, RZ ;  /* 0x0000001f5b057819 */ /* 0x000fe800000006ff */
[----:B------:R-:W1:Y:S02]  /*6ef0*/  SYNCS.PHASECHK.TRANS64.TRYWAIT P1, [UR43+0x70], R5 ;  /* 0x00007005ff0075a7 */ /* 0x000e64000802112b */
[----:B-1----:R-:W-:Y:S05]  /*6f00*/  @!P1 BRA `(.L_x_117) ;  /* 0x0000003c00e09947 */ /* 0x002fea0003800000 */
.L_x_116:
[----:B------:R-:W-:Y:S05]  /*6f10*/  BSYNC B0 ;  /* 0x0000000000007941 */ /* 0x000fea0003800000 */
.L_x_115:
[----:B------:R-:W-:Y:S01]  /*6f20*/  ISETP.NE.AND P1, PT, R60, RZ, PT ;  /* 0x000000ff3c00720c */ /* 0x000fe20003f25270 */
[----:B------:R-:W-:Y:S11]  /*6f30*/  HFMA2 R47, -RZ, RZ, 0, 5.9604644775390625e-08 ;  /* 0x00000001ff2f7431 */ /* 0x000ff600000001ff */
[----:B------:R-:W-:Y:S01]  /*6f40*/  @!UPT UIADD3 URZ, UPT, UPT, URZ, URZ, URZ ;  /* 0x000000fffffff290 */ /* 0x000fe2000fffe0ff */
[----:B------:R2:W1:Y:S04]  /*6f50*/  @P1 LDS.128 R48, [R94] ;  /* 0x000000005e301984 */ /* 0x0004680000000c00 */
[----:B------:R2:W1:Y:S04]  /*6f60*/  @P1 LDS.128 R56, [R93+0x10] ;  /* 0x000010005d381984 */ /* 0x0004680000000c00 */
[----:B------:R2:W1:Y:S04]  /*6f70*/  @P1 LDS.128 R64, [R92+0x20] ;  /* 0x000020005c401984 */ /* 0x0004680000000c00 */
[----:B------:R2:W1:Y:S02]  /*6f80*/  @P1 LDS.128 R72, [R88+0x30] ;  /* 0x0000300058481984 */ /* 0x0004640000000c00 */
.L_x_114:
[----:B------:R-:W-:Y:S05]  /*6f90*/  BSYNC B1 ;  /* 0x0000000000017941 */ /* 0x000fea0003800000 */
.L_x_113:
[----:B-1----:R-:W-:Y:S04]  /*6fa0*/  SHF.R.U32.HI R0, RZ, 0x15, R39 ;  /* 0x00000015ff007819 */ /* 0x002fe80000011627 */
[----:B------:R-:W-:Y:S01]  /*6fb0*/  LOP3.LUT P1, RZ, R0, 0x3, R81, 0x48, !PT ;  /* 0x0000000300ff7812 */ /* 0x000fe20007824851 */
[----:B------:R-:W-:Y:S01]  /*6fc0*/  @!UPT UIADD3 URZ, UPT, UPT, URZ, URZ, URZ ;  /* 0x000000fffffff290 */ /* 0x000fe2000fffe0ff */
[----:B----4-:R-:W-:Y:S11]  /*6fd0*/  @P0 BRA `(.L_x_118) ;  /* 0x0000000000080947 */ /* 0x010ff60003800000 */
[----:B------:R-:W1:Y:S02]  /*6fe0*/  SYNCS.PHASECHK.TRANS64.TRYWAIT P0, [R98+URZ+0xe0], R3 ;  /* 0x0000e003620075a7 */ /* 0x000e6400080011ff */
[----:B-1----:R-:W-:Y:S05]  /*6ff0*/  @!P0 BRA `(.L_x_119) ;  /* 0x0000003c00bc8947 */ /* 0x002fea0003800000 */
.L_x_118:
[----:B------:R-:W-:Y:S05]  /*7000*/  @!P1 BRA `(.L_x_120) ;  /* 0x0000000000409947 */ /* 0x000fea0003800000 */
[----:B------:R-:W4:Y:S01]  /*7010*/  LDCU.64 UR8, c[0x4][0x70] ;  /* 0x01000e00ff0877ac */ /* 0x000f220008000a00 */
[----:B-1----:R-:W-:Y:S01]  /*7020*/  MOV R3, 0x0 ;  /* 0x0000000000037802 */ /* 0x002fe20000000f00 */
[----:B------:R-:W-:Y:S02]  /*7030*/  HFMA2 R12, -RZ, RZ, 0, 5.9604644775390625e-08 ;  /* 0x00000001ff0c7431 */ /* 0x000fe400000001ff */
[----:B------:R-:W-:Y:S02]  /*7040*/  IMAD.MOV.U32 R8, RZ, RZ, 0x192 ;  /* 0x00000192ff087424 */ /* 0x000fe400078e00ff */
[----:B------:R-:W-:Y:S01]  /*7050*/  IMAD.MOV.U32 R13, RZ, RZ, RZ ;  /* 0x000000ffff0d7224 */ /* 0x000fe200078e00ff */
[----:B------:R-:W1:Y:S01]  /*7060*/  LDCU.64 UR6, c[0x4][0x78] ;  /* 0x01000f00ff0677ac */ /* 0x000e620008000a00 */
[----:B------:R-:W2:Y:S01]  /*7070*/  LDC.64 R2, c[0x4][R3] ;  /* 0x0100000003027b82 */ /* 0x000ea20000000a00 */
[----:B------:R-:W5:Y:S01]  /*7080*/  LDCU.64 UR4, c[0x4][0x10] ;  /* 0x01000200ff0477ac */ /* 0x000f620008000a00 */
[----:B----4-:R-:W-:Y:S01]  /*7090*/  MOV R5, UR9 ;  /* 0x0000000900057c02 */ /* 0x010fe20008000f00 */
[----:B------:R-:W-:Y:S01]  /*70a0*/  IMAD.U32 R4, RZ, RZ, UR8 ;  /* 0x00000008ff047e24 */ /* 0x000fe2000f8e00ff */
[----:B-1----:R-:W-:Y:S01]  /*70b0*/  MOV R7, UR7 ;  /* 0x0000000700077c02 */ /* 0x002fe20008000f00 */
[----:B------:R-:W-:Y:S01]  /*70c0*/  IMAD.U32 R6, RZ, RZ, UR6 ;  /* 0x00000006ff067e24 */ /* 0x000fe2000f8e00ff */
[----:B-----5:R-:W-:Y:S01]  /*70d0*/  MOV R11, UR5 ;  /* 0x00000005000b7c02 */ /* 0x020fe20008000f00 */
[----:B------:R-:W-:Y:S02]  /*70e0*/  IMAD.U32 R10, RZ, RZ, UR4 ;  /* 0x00000004ff0a7e24 */ /* 0x000fe4000f8e00ff */
[----:B------:R-:W-:Y:S07]  /*70f0*/  LEPC R20, `(.L_x_120) ;  /* 0x000000001014794e */ /* 0x000fee0000000000 */
[----:B--23--:R-:W-:Y:S05]  /*7100*/  CALL.ABS.NOINC R2 ;  /* 0x0000000002007343 */ /* 0x00cfea0003c00000 */
.L_x_120:
[C---:B------:R-:W-:Y:S01]  /*7110*/  SHF.L.U32 R40, R48.reuse, 0x10, RZ ;  /* 0x0000001030287819 */ /* 0x040fe200000006ff */
[----:B------:R-:W-:Y:S05]  /*7120*/  WARPSYNC.ALL ;  /* 0x0000000000007948 */ /* 0x000fea0003800000 */
[----:B------:R-:W-:Y:S01]  /*7130*/  R2UR UR4, R39 ;  /* 0x00000000270472ca */ /* 0x000fe200000e0000 */
[----:B------:R-:W-:Y:S01]  /*7140*/  BSSY.RECONVERGENT B0, `(.L_x_121) ;  /* 0x0000088000007945 */ /* 0x000fe20003800200 */
[----:B------:R-:W-:Y:S02]  /*7150*/  LOP3.LUT R43, R48, 0xffff0000, RZ, 0xc0, !PT ;  /* 0xffff0000302b7812 */ /* 0x000fe400078ec0ff */
[----:B------:R-:W-:Y:S02]  /*7160*/  SHF.L.U32 R42, R49, 0x10, RZ ;  /* 0x00000010312a7819 */ /* 0x000fe400000006ff */
[----:B------:R-:W-:Y:S02]  /*7170*/  SHF.L.U32 R45, R51, 0x10, RZ ;  /* 0x00000010332d7819 */ /* 0x000fe400000006ff */
[----:B------:R-:W-:Y:S02]  /*7180*/  LOP3.LUT R44, R75, 0xffff0000, RZ, 0xc0, !PT ;  /* 0xffff00004b2c7812 */ /* 0x000fe400078ec0ff */
[----:B------:R-:W-:Y:S03]  /*7190*/  ISETP.NE.AND P0, PT, R96, RZ, PT ;  /* 0x000000ff6000720c */ /* 0x000fe60003f05270 */
[----:B------:R-:W3:Y:S02]  /*71a0*/  LDTM.x32 R4, tmem[UR4] ;  /* 0x00000004000479ee */ /* 0x000ee400082c0000 */
[C---:B---3--:R-:W-:Y:S01]  /*71b0*/  FMUL R0, R38.reuse, R4 ;  /* 0x0000000426007220 */ /* 0x048fe20000400000 */
[C---:B------:R-:W-:Y:S01]  /*71c0*/  FMUL R2, R38.reuse, R5 ;  /* 0x0000000526027220 */ /* 0x040fe20000400000 */
[C---:B-1----:R-:W-:Y:S01]  /*71d0*/  FMUL R3, R38.reuse, R6 ;  /* 0x0000000626037220 */ /* 0x042fe20000400000 */
[----:B------:R-:W-:Y:S01]  /*71e0*/  FMUL R7, R38, R7 ;  /* 0x0000000726077220 */ /* 0x000fe20000400000 */
[----:B------:R-:W-:Y:S01]  /*71f0*/  FFMA R0, R41, R40, R0 ;  /* 0x0000002829007223 */ /* 0x000fe20000000000 */
[----:B------:R-:W-:Y:S01]  /*7200*/  LOP3.LUT R40, R49, 0xffff0000, RZ, 0xc0, !PT ;  /* 0xffff000031287812 */ /* 0x000fe200078ec0ff */
[C---:B------:R-:W-:Y:S01]  /*7210*/  FFMA R2, R41.reuse, R43, R2 ;  /* 0x0000002b29027223 */ /* 0x040fe20000000002 */
[C---:B------:R-:W-:Y:S01]  /*7220*/  SHF.L.U32 R43, R50.reuse, 0x10, RZ ;  /* 0x00000010322b7819 */ /* 0x040fe200000006ff */
[C---:B------:R-:W-:Y:S01]  /*7230*/  FFMA R3, R41.reuse, R42, R3 ;  /* 0x0000002a29037223 */ /* 0x040fe20000000003 */
[----:B------:R-:W-:Y:S01]  /*7240*/  LOP3.LUT R42, R50, 0xffff0000, RZ, 0xc0, !PT ;  /* 0xffff0000322a7812 */ /* 0x000fe200078ec0ff */
[----:B------:R-:W-:Y:S01]  /*7250*/  FMUL R4, R38, R8 ;  /* 0x0000000826047220 */ /* 0x000fe20000400000 */
[----:B------:R-:W-:Y:S01]  /*7260*/  F2FP.BF16.F32.PACK_AB R52, R2, R0 ;  /* 0x000000000234723e */ /* 0x000fe200000010ff */
[----:B------:R-:W-:Y:S01]  /*7270*/  FFMA R7, R41, R40, R7 ;  /* 0x0000002829077223 */ /* 0x000fe20000000007 */
[----:B------:R-:W-:Y:S01]  /*7280*/  LOP3.LUT R40, R51, 0xffff0000, RZ, 0xc0, !PT ;  /* 0xffff000033287812 */ /* 0x000fe200078ec0ff */
[C---:B------:R-:W-:Y:S01]  /*7290*/  FMUL R5, R38.reuse, R9 ;  /* 0x0000000926057220 */ /* 0x040fe20000400000 */
[C---:B------:R-:W-:Y:S01]  /*72a0*/  FMUL R6, R38.reuse, R10 ;  /* 0x0000000a26067220 */ /* 0x040fe20000400000 */
[----:B------:R-:W-:Y:S01]  /*72b0*/  FMUL R11, R38, R11 ;  /* 0x0000000b260b7220 */ /* 0x000fe20000400000 */
[----:B------:R-:W-:Y:S01]  /*72c0*/  F2FP.BF16.F32.PACK_AB R53, R7, R3 ;  /* 0x000000030735723e */ /* 0x000fe200000010ff */
[C---:B------:R-:W-:Y:S01]  /*72d0*/  FFMA R4, R41.reuse, R43, R4 ;  /* 0x0000002b29047223 */ /* 0x040fe20000000004 */
[C---:B------:R-:W-:Y:S01]  /*72e0*/  SHF.L.U32 R43, R56.reuse, 0x10, RZ ;  /* 0x00000010382b7819 */ /* 0x040fe200000006ff */
[----:B------:R-:W-:Y:S01]  /*72f0*/  FFMA R5, R41, R42, R5 ;  /* 0x0000002a29057223 */ /* 0x000fe20000000005 */
[----:B------:R-:W-:Y:S01]  /*7300*/  LOP3.LUT R42, R57, 0xffff0000, RZ, 0xc0, !PT ;  /* 0xffff0000392a7812 */ /* 0x000fe200078ec0ff */
[----:B------:R-:W-:Y:S01]  /*7310*/  FFMA R6, R41, R45, R6 ;  /* 0x0000002d29067223 */ /* 0x000fe20000000006 */
[----:B------:R-:W-:Y:S01]  /*7320*/  SHF.L.U32 R45, R57, 0x10, RZ ;  /* 0x00000010392d7819 */ /* 0x000fe200000006ff */
[----:B------:R-:W-:Y:S01]  /*7330*/  FFMA R11, R41, R40, R11 ;  /* 0x00000028290b7223 */ /* 0x000fe2000000000b */
[----:B------:R-:W-:Y:S01]  /*7340*/  LOP3.LUT R40, R56, 0xffff0000, RZ, 0xc0, !PT ;  /* 0xffff000038287812 */ /* 0x000fe200078ec0ff */
[C---:B------:R-:W-:Y:S01]  /*7350*/  FMUL R8, R38.reuse, R12 ;  /* 0x0000000c26087220 */ /* 0x040fe20000400000 */
[----:B------:R-:W-:Y:S01]  /*7360*/  F2FP.BF16.F32.PACK_AB R54, R5, R4 ;  /* 0x000000040536723e */ /* 0x000fe200000010ff */
[C---:B------:R-:W-:Y:S01]  /*7370*/  FMUL R9, R38.reuse, R13 ;  /* 0x0000000d26097220 */ /* 0x040fe20000400000 */
[----:B------:R-:W-:Y:S01]  /*7380*/  F2FP.BF16.F32.PACK_AB R55, R11, R6 ;  /* 0x000000060b37723e */ /* 0x000fe200000010ff */
[C---:B------:R-:W-:Y:S01]  /*7390*/  FMUL R10, R38.reuse, R14 ;  /* 0x0000000e260a7220 */ /* 0x040fe20000400000 */
[----:B------:R-:W-:Y:S01]  /*73a0*/  FMUL R15, R38, R15 ;  /* 0x0000000f260f7220 */ /* 0x000fe20000400000 */
[----:B------:R-:W-:Y:S01]  /*73b0*/  FFMA R8, R41, R43, R8 ;  /* 0x0000002b29087223 */ /* 0x000fe20000000008 */
[----:B------:R-:W-:Y:S01]  /*73c0*/  SHF.L.U32 R43, R59, 0x10, RZ ;  /* 0x000000103b2b7819 */ /* 0x000fe200000006ff */
[C---:B------:R-:W-:Y:S01]  /*73d0*/  FFMA R9, R41.reuse, R40, R9 ;  /* 0x0000002829097223 */ /* 0x040fe20000000009 */
[C---:B------:R-:W-:Y:S01]  /*73e0*/  SHF.L.U32 R40, R58.reuse, 0x10, RZ ;  /* 0x000000103a287819 */ /* 0x040fe200000006ff */
        /* <DEDUP_REMOVED lines=8> */
[----:B------:R-:W-:Y:S01]  /*7470*/  FMUL R14, R38, R18 ;  /* 0x00000012260e7220 */ /* 0x000fe20000400000 */
[----:B------:R-:W-:Y:S01]  /*7480*/  FFMA R12, R41, R40, R12 ;  /* 0x00000028290c7223 */ /* 0x000fe2000000000c */
[----:B------:R-:W-:Y:S01]  /*7490*/  LOP3.LUT R40, R59, 0xffff0000, RZ, 0xc0, !PT ;  /* 0xffff00003b287812 */ /* 0x000fe200078ec0ff */
[C---:B------:R-:W-:Y:S01]  /*74a0*/  FFMA R13, R41.reuse, R42, R13 ;  /* 0x0000002a290d7223 */ /* 0x040fe2000000000d */
[----:B------:R-:W-:Y:S01]  /*74b0*/  LOP3.LUT R42, R64, 0xffff0000, RZ, 0xc0, !PT ;  /* 0xffff0000402a7812 */ /* 0x000fe200078ec0ff */
[----:B------:R-:W-:Y:S01]  /*74c0*/  FMUL R19, R38, R19 ;  /* 0x0000001326137220 */ /* 0x000fe20000400000 */
[----:B------:R-:W-:Y:S01]  /*74d0*/  FFMA R14, R41, R43, R14 ;  /* 0x0000002b290e7223 */ /* 0x000fe2000000000e */
[----:B------:R-:W-:Y:S01]  /*74e0*/  SHF.L.U32 R43, R64, 0x10, RZ ;  /* 0x00000010402b7819 */ /* 0x000fe200000006ff */
[----:B------:R1:W-:Y:S01]  /*74f0*/  STS.128 [R94], R52 ;  /* 0x000000345e007388 */ /* 0x0003e20000000c00 */
[----:B------:R-:W-:Y:S01]  /*7500*/  F2FP.BF16.F32.PACK_AB R70, R13, R12 ;  /* 0x0000000c0d46723e */ /* 0x000fe200000010ff */
[C---:B------:R-:W-:Y:S01]  /*7510*/  FMUL R16, R38.reuse, R20 ;  /* 0x0000001426107220 */ /* 0x040fe20000400000 */
        /* <DEDUP_REMOVED lines=8> */
[C---:B------:R-:W-:Y:S01]  /*75a0*/  FFMA R17, R41.reuse, R42, R17 ;  /* 0x0000002a29117223 */ /* 0x040fe20000000011 */
[----:B------:R-:W-:Y:S01]  /*75b0*/  FFMA R18, R41, R45, R18 ;  /* 0x0000002d29127223 */ /* 0x000fe20000000012 */
[----:B------:R1:W-:Y:S01]  /*75c0*/  STS.128 [R93+0x10], R68 ;  /* 0x000010445d007388 */ /* 0x0003e20000000c00 */
[----:B------:R-:W-:Y:S01]  /*75d0*/  SHF.L.U32 R45, R67, 0x10, RZ ;  /* 0x00000010432d7819 */ /* 0x000fe200000006ff */
[----:B------:R-:W-:Y:S01]  /*75e0*/  FFMA R23, R41, R40, R23 ;  /* 0x0000002829177223 */ /* 0x000fe20000000017 */
[----:B------:R-:W-:Y:S01]  /*75f0*/  LOP3.LUT R40, R66, 0xffff0000, RZ, 0xc0, !PT ;  /* 0xffff000042287812 */ /* 0x000fe200078ec0ff */
[C---:B------:R-:W-:Y:S01]  /*7600*/  FMUL R20, R38.reuse, R24 ;  /* 0x0000001826147220 */ /* 0x040fe20000400000 */
[----:B------:R-:W-:Y:S01]  /*7610*/  LOP3.LUT R42, R67, 0xffff0000, RZ, 0xc0, !PT ;  /* 0xffff0000432a7812 */ /* 0x000fe200078ec0ff */
[C---:B------:R-:W-:Y:S01]  /*7620*/  FMUL R21, R38.reuse, R25 ;  /* 0x0000001926157220 */ /* 0x040fe20000400000 */
[----:B------:R-:W-:Y:S01]  /*7630*/  F2FP.BF16.F32.PACK_AB R100, R17, R16 ;  /* 0x000000101164723e */ /* 0x000fe200000010ff */
[C---:B------:R-:W-:Y:S01]  /*7640*/  FMUL R22, R38.reuse, R26 ;  /* 0x0000001a26167220 */ /* 0x040fe20000400000 */
[----:B------:R-:W-:Y:S01]  /*7650*/  FMUL R27, R38, R27 ;  /* 0x0000001b261b7220 */ /* 0x000fe20000400000 */
[C---:B------:R-:W-:Y:S01]  /*7660*/  FFMA R20, R41.reuse, R43, R20 ;  /* 0x0000002b29147223 */ /* 0x040fe20000000014 */
[C---:B------:R-:W-:Y:S01]  /*7670*/  FFMA R21, R41.reuse, R40, R21 ;  /* 0x0000002829157223 */ /* 0x040fe20000000015 */
[C---:B------:R-:W-:Y:S01]  /*7680*/  FFMA R22, R41.reuse, R45, R22 ;  /* 0x0000002d29167223 */ /* 0x040fe20000000016 */
[----:B------:R-:W-:Y:S01]  /*7690*/  FFMA R27, R41, R42, R27 ;  /* 0x0000002a291b7223 */ /* 0x000fe2000000001b */
[----:B------:R-:W-:Y:S01]  /*76a0*/  SHF.L.U32 R40, R72, 0x10, RZ ;  /* 0x0000001048287819 */ /* 0x000fe200000006ff */
[----:B------:R-:W-:Y:S01]  /*76b0*/  FMUL R24, R38, R28 ;  /* 0x0000001c26187220 */ /* 0x000fe20000400000 */
[----:B------:R-:W-:Y:S01]  /*76c0*/  LOP3.LUT R42, R72, 0xffff0000, RZ, 0xc0, !PT ;  /* 0xffff0000482a7812 */ /* 0x000fe200078ec0ff */
[C---:B------:R-:W-:Y:S01]  /*76d0*/  FMUL R25, R38.reuse, R29 ;  /* 0x0000001d26197220 */ /* 0x040fe20000400000 */
[----:B------:R-:W-:Y:S01]  /*76e0*/  SHF.L.U32 R43, R73, 0x10, RZ ;  /* 0x00000010492b7819 */ /* 0x000fe200000006ff */
[C---:B------:R-:W-:Y:S01]  /*76f0*/  FMUL R26, R38.reuse, R30 ;  /* 0x0000001e261a7220 */ /* 0x040fe20000400000 */
[C---:B------:R-:W-:Y:S01]  /*7700*/  FFMA R24, R41.reuse, R40, R24 ;  /* 0x0000002829187223 */ /* 0x040fe20000000018 */
[----:B------:R-:W-:Y:S01]  /*7710*/  FFMA R25, R41, R42, R25 ;  /* 0x0000002a29197223 */ /* 0x000fe20000000019 */
[----:B------:R-:W-:Y:S01]  /*7720*/  LOP3.LUT R40, R73, 0xffff0000, RZ, 0xc0, !PT ;  /* 0xffff000049287812 */ /* 0x000fe200078ec0ff */
[----:B------:R-:W-:Y:S01]  /*7730*/  FFMA R26, R41, R43, R26 ;  /* 0x0000002b291a7223 */ /* 0x000fe2000000001a */
[----:B------:R-:W-:Y:S01]  /*7740*/  FMUL R31, R38, R31 ;  /* 0x0000001f261f7220 */ /* 0x000fe20000400000 */
[----:B------:R-:W-:Y:S01]  /*7750*/  SHF.L.U32 R43, R74, 0x10, RZ ;  /* 0x000000104a2b7819 */ /* 0x000fe200000006ff */
[----:B------:R-:W-:Y:S01]  /*7760*/  FMUL R28, R38, R32 ;  /* 0x00000020261c7220 */ /* 0x000fe20000400000 */
[----:B------:R-:W-:Y:S01]  /*7770*/  LOP3.LUT R42, R74, 0xffff0000, RZ, 0xc0, !PT ;  /* 0xffff00004a2a7812 */ /* 0x000fe200078ec0ff */
[C---:B------:R-:W-:Y:S01]  /*7780*/  FMUL R29, R38.reuse, R33 ;  /* 0x00000021261d7220 */ /* 0x040fe20000400000 */
[----:B------:R-:W-:Y:S01]  /*7790*/  SHF.L.U32 R45, R75, 0x10, RZ ;  /* 0x000000104b2d7819 */ /* 0x000fe200000006ff */
[C---:B------:R-:W-:Y:S01]  /*77a0*/  FMUL R30, R38.reuse, R34 ;  /* 0x00000022261e7220 */ /* 0x040fe20000400000 */
[----:B------:R-:W-:Y:S01]  /*77b0*/  FFMA R31, R41, R40, R31 ;  /* 0x00000028291f7223 */ /* 0x000fe2000000001f */
[----:B------:R-:W-:Y:S01]  /*77c0*/  FMUL R35, R38, R35 ;  /* 0x0000002326237220 */ /* 0x000fe20000400000 */
[----:B------:R-:W-:Y:S01]  /*77d0*/  F2FP.BF16.F32.PACK_AB R101, R23, R18 ;  /* 0x000000121765723e */ /* 0x000fe200000010ff */
[----:B------:R-:W-:Y:S01]  /*77e0*/  FFMA R28, R41, R43, R28 ;  /* 0x0000002b291c7223 */ /* 0x000fe2000000001c */
[----:B------:R-:W-:Y:S01]  /*77f0*/  F2FP.BF16.F32.PACK_AB R102, R21, R20 ;  /* 0x000000141566723e */ /* 0x000fe200000010ff */
[----:B------:R-:W-:Y:S01]  /*7800*/  FFMA R29, R41, R42, R29 ;  /* 0x0000002a291d7223 */ /* 0x000fe2000000001d */
[----:B------:R-:W-:Y:S01]  /*7810*/  F2FP.BF16.F32.PACK_AB R103, R27, R22 ;  /* 0x000000161b67723e */ /* 0x000fe200000010ff */
[C---:B------:R-:W-:Y:S01]  /*7820*/  FFMA R30, R41.reuse, R45, R30 ;  /* 0x0000002d291e7223 */ /* 0x040fe2000000001e */
[----:B------:R-:W-:Y:S01]  /*7830*/  FFMA R35, R41, R44, R35 ;  /* 0x0000002c29237223 */ /* 0x000fe20000000023 */
[----:B------:R-:W-:Y:S02]  /*7840*/  F2FP.BF16.F32.PACK_AB R104, R25, R24 ;  /* 0x000000181968723e */ /* 0x000fe400000010ff */
[----:B------:R1:W-:Y:S01]  /*7850*/  STS.128 [R92+0x20], R100 ;  /* 0x000020645c007388 */ /* 0x0003e20000000c00 */
[----:B------:R-:W-:Y:S02]  /*7860*/  F2FP.BF16.F32.PACK_AB R105, R31, R26 ;  /* 0x0000001a1f69723e */ /* 0x000fe400000010ff */
[----:B------:R-:W-:Y:S02]  /*7870*/  F2FP.BF16.F32.PACK_AB R106, R29, R28 ;  /* 0x0000001c1d6a723e */ /* 0x000fe400000010ff */
[----:B------:R-:W-:Y:S05]  /*7880*/  F2FP.BF16.F32.PACK_AB R107, R35, R30 ;  /* 0x0000001e236b723e */ /* 0x000fea00000010ff */
[----:B------:R1:W-:Y:S01]  /*7890*/  STS.128 [R88+0x30], R104 ;  /* 0x0000306858007388 */ /* 0x0003e20000000c00 */
[----:B------:R-:W-:Y:S01]  /*78a0*/  @!PT LDS RZ, [RZ] ;  /* 0x00000000fffff984 */ /* 0x000fe20000000800 */
[----:B------:R-:W-:Y:S01]  /*78b0*/  @!PT LDS RZ, [RZ] ;  /* 0x00000000fffff984 */ /* 0x000fe20000000800 */
[----:B------:R-:W-:Y:S01]  /*78c0*/  @!PT LDS RZ, [RZ] ;  /* 0x00000000fffff984 */ /* 0x000fe20000000800 */
[----:B------:R-:W-:Y:S01]  /*78d0*/  @!PT LDS RZ, [RZ] ;  /* 0x00000000fffff984 */ /* 0x000fe20000000800 */
[----:B------:R3:W-:Y:S07]  /*78e0*/  MEMBAR.ALL.CTA ;  /* 0x0000000000007992 */ /* 0x0007ee0000008000 */
[----:B---3--:R-:W3:Y:S02]  /*78f0*/  FENCE.VIEW.ASYNC.S ;  /* 0x00000000000073c6 */ /* 0x008ee40000000000 */
[----:B---3--:R-:W-:Y:S06]  /*7900*/  BAR.SYNC.DEFER_BLOCKING 0x1, 0x80 ;  /* 0x0042000000007b1d */ /* 0x008fec0000010000 */
[----:B------:R-:W-:Y:S05]  /*7910*/  @P0 BRA `(.L_x_122) ;  /* 0x0000000000280947 */ /* 0x000fea0003800000 */
[----:B------:R-:W3:Y:S01]  /*7920*/  LDCU.64 UR6, c[0x0][0x348] ;  /* 0x00006900ff0677ac */ /* 0x000ee20008000a00 */
[----:B------:R-:W-:Y:S01]  /*7930*/  UIADD3 UR4, UPT, UPT, UR43, 0x200, URZ ;  /* 0x000002002b047890 */ /* 0x000fe2000fffe0ff */
[----:B------:R-:W-:Y:S05]  /*7940*/  UMOV UR51, UR36 ;  /* 0x0000002400337c82 */ /* 0x000fea0008000000 */
[----:B------:R-:W-:Y:S04]  /*7950*/  MOV R85, UR4 ;  /* 0x0000000400557c02 */ /* 0x000fe80008000f00 */
[----:B------:R-:W-:Y:S01]  /*7960*/  R2UR UR48, R85 ;  /* 0x00000000553072ca */ /* 0x000fe200000e0000 */
[----:B---3--:R-:W-:Y:S04]  /*7970*/  UIADD3 UR4, UP0, UPT, UR6, 0xa80, URZ ;  /* 0x00000a8006047890 */ /* 0x008fe8000ff1e0ff */
[----:B------:R-:W-:Y:S09]  /*7980*/  UIADD3.X UR5, UPT, UPT, URZ, UR7, URZ, UP0, !UPT ;  /* 0x00000007ff057290 */ /* 0x000ff200087fe4ff */
[----:B------:R3:W-:Y:S01]  /*7990*/  UTMASTG.3D [UR48], [UR4] ;  /* 0x00000030040073b5 */ /* 0x0007e20008010000 */
[----:B------:R0:W-:Y:S01]  /*79a0*/  UTMACMDFLUSH ;  /* 0x00000000000079b7 */ /* 0x0001e20000000000 */
[----:B---3--:R-:W-:Y:S04]  /*79b0*/  DEPBAR.LE SB0, 0x1 ;  /* 0x000080400000791a */ /* 0x008fe80000000000 */
.L_x_122:
[----:B------:R-:W-:Y:S05]  /*79c0*/  BSYNC.RECONVERGENT B0 ;  /* 0x0000000000007941 */ /* 0x000fea0003800200 */
.L_x_121:
[----:B------:R-:W-:Y:S01]  /*79d0*/  BAR.SYNC.DEFER_BLOCKING 0x1, 0x80 ;  /* 0x0042000000007b1d */ /* 0x000fe20000010000 */
[----:B------:R-:W-:Y:S01]  /*79e0*/  ISETP.NE.AND P1, PT, R97, RZ, PT ;  /* 0x000000ff6100720c */ /* 0x000fe20003f25270 */
[----:B------:R-:W-:Y:S01]  /*79f0*/  UISETP.NE.AND UP0, UPT, UR47, URZ, UPT ;  /* 0x000000ff2f00728c */ /* 0x000fe2000bf05270 */
[----:B------:R-:W-:Y:S11]  /*7a00*/  LEA R3, R47, UR43, 0x3 ;  /* 0x0000002b2f037c11 */ /* 0x000ff6000f8e18ff */
[----:B------:R-:W-:Y:S01]  /*7a10*/  @P1 SHF.L.U32 R4, R91, 0x1f, RZ ;  /* 0x0000001f5b041819 */ /* 0x000fe200000006ff */
[----:B------:R-:W-:Y:S06]  /*7a20*/  BRA.U !UP0, `(.L_x_123) ;  /* 0x0000000108247547 */ /* 0x000fec000b800000 */
[----:B------:R-:W3:Y:S01]  /*7a30*/  S2R R0, SR_CgaCtaId ;  /* 0x0000000000007919 */ /* 0x000ee20000008800 */
[----:B------:R-:W-:Y:S01]  /*7a40*/  IMAD.U32 R2, RZ, RZ, UR46 ;  /* 0x0000002eff027e24 */ /* 0x000fe2000f8e00ff */
[----:B------:R-:W-:Y:S04]  /*7a50*/  UIADD3 UR4, UPT, UPT, UR46, 0x1, URZ ;  /* 0x000000012e047890 */ /* 0x000fe8000fffe0ff */
[----:B------:R-:W-:Y:S01]  /*7a60*/  @P1 LEA R2, R2, UR43, 0x3 ;  /* 0x0000002b02021c11 */ /* 0x000fe2000f8e18ff */
[----:B------:R-:W-:Y:S04]  /*7a70*/  UISETP.NE.AND UP0, UPT, UR4, 0x4, UPT ;  /* 0x000000040400788c */ /* 0x000fe8000bf05270 */
[----:B------:R-:W-:Y:S01]  /*7a80*/  @P1 VIADD R5, R2, 0x90 ;  /* 0x0000009002051836 */ /* 0x000fe20000000000 */
[----:B------:R-:W-:Y:S04]  /*7a90*/  USEL UR46, UR4, URZ, UP0 ;  /* 0x000000ff042e7287 */ /* 0x000fe80008000000 */
[----:B---3--:R-:W-:Y:S04]  /*7aa0*/  @P1 PRMT R0, R0, 0x654, R5 ;  /* 0x0000065400001816 */ /* 0x008fe80000000005 */
[----:B------:R3:W-:Y:S04]  /*7ab0*/  @P1 SYNCS.ARRIVE.TRANS64.RED.A1T0 RZ, [R0+URZ], RZ ;  /* 0x000000ff00ff19a7 */ /* 0x0007e800081004ff */
.L_x_123:
[----:B------:R-:W4:Y:S01]  /*7ac0*/  @P1 SYNCS.PHASECHK.TRANS64.TRYWAIT P0, [R3+URZ+0x70], R4 ;  /* 0x00007004030015a7 */ /* 0x000f2200080011ff */
[----:B------:R-:W-:Y:S01]  /*7ad0*/  BSSY B1, `(.L_x_124) ;  /* 0x0000016000017945 */ /* 0x000fe20003800000 */
[----:B----4-:R-:W-:Y:S03]  /*7ae0*/  @P1 SEL R46, RZ, 0x1, !P0 ;  /* 0x00000001ff2e1807 */ /* 0x010fe60004000000 */
[----:B------:R-:W-:Y:S05]  /*7af0*/  @!P1 BRA `(.L_x_125) ;  /* 0x00000000004c9947 */ /* 0x000fea0003800000 */
[----:B------:R-:W-:Y:S01]  /*7b00*/  ISETP.NE.AND P0, PT, R46, RZ, PT ;  /* 0x000000ff2e00720c */ /* 0x000fe20003f05270 */
[----:B------:R-:W-:Y:S01]  /*7b10*/  BSSY B0, `(.L_x_126) ;  /* 0x000000b000007945 */ /* 0x000fe20003800000 */
[----:B------:R-:W-:Y:S11]  /*7b20*/  ISETP.NE.AND P1, PT, R60, RZ, PT ;  /* 0x000000ff3c00720c */ /* 0x000ff60003f25270 */
[----:B------:R-:W-:Y:S02]  /*7b30*/  @!UPT UIADD3 URZ, UPT, UPT, URZ, URZ, URZ ;  /* 0x000000fffffff290 */ /* 0x000fe4000fffe0ff */
[C---:B------:R-:W-:Y:S01]  /*7b40*/  @P1 IMAD R6, R47.reuse, 0x2000, R94 ;  /* 0x000020002f061824 */ /* 0x040fe200078e025e */
[C---:B------:R-:W-:Y:S01]  /*7b50*/  @P1 LEA R4, R47.reuse, R92, 0xd ;  /* 0x0000005c2f041211 */ /* 0x040fe200078e68ff */
[C---:B------:R-:W-:Y:S02]  /*7b60*/  @P1 IMAD R5, R47.reuse, 0x2000, R93 ;  /* 0x000020002f051824 */ /* 0x040fe400078e025d */
[----:B------:R-:W-:Y:S01]  /*7b70*/  @P1 IMAD R2, R47, 0x2000, R88 ;  /* 0x000020002f021824 */ /* 0x000fe200078e0258 */
[----:B------:R-:W-:Y:S06]  /*7b80*/  @P0 BRA `(.L_x_127) ;  /* 0x00000000000c0947 */ /* 0x000fec0003800000 */
[----:B---3--:R-:W-:Y:S04]  /*7b90*/  SHF.L.U32 R0, R91, 0x1f, RZ ;  /* 0x0000001f5b007819 */ /* 0x008fe800000006ff */
[----:B------:R-:W3:Y:S02]  /*7ba0*/  SYNCS.PHASECHK.TRANS64.TRYWAIT P0, [R3+URZ+0x70], R0 ;  /* 0x00007000030075a7 */ /* 0x000ee400080011ff */
[----:B---3--:R-:W-:Y:S05]  /*7bb0*/  @!P0 BRA `(.L_x_128) ;  /* 0x0000003000e08947 */ /* 0x008fea0003800000 */
.L_x_127:
[----:B------:R-:W-:Y:S05]  /*7bc0*/  BSYNC B0 ;  /* 0x0000000000007941 */ /* 0x000fea0003800000 */
.L_x_126:
[----:B------:R-:W-:Y:S02]  /*7bd0*/  ISETP.NE.AND P0, PT, R60, RZ, PT ;  /* 0x000000ff3c00720c */ /* 0x000fe40003f05270 */
[----:B------:R-:W-:Y:S11]  /*7be0*/  IADD3 R47, PT, PT, R47, 0x1, RZ ;  /* 0x000000012f2f7810 */ /* 0x000ff60007ffe0ff */
[----:B------:R4:W1:Y:S04]  /*7bf0*/  @P0 LDS.128 R48, [R6] ;  /* 0x0000000006300984 */ /* 0x0008680000000c00 */
[----:B------:R4:W1:Y:S04]  /*7c00*/  @P0 LDS.128 R56, [R5+0x10] ;  /* 0x0000100005380984 */ /* 0x0008680000000c00 */
[----:B------:R4:W1:Y:S04]  /*7c10*/  @P0 LDS.128 R64, [R4+0x20] ;  /* 0x0000200004400984 */ /* 0x0008680000000c00 */
[----:B------:R4:W1:Y:S02]  /*7c20*/  @P0 LDS.128 R72, [R2+0x30] ;  /* 0x0000300002480984 */ /* 0x0008640000000c00 */
.L_x_125:
[----:B------:R-:W-:Y:S05]  /*7c30*/  BSYNC B1 ;  /* 0x0000000000017941 */ /* 0x000fea0003800000 */
.L_x_124:
[----:B---3--:R-:W-:Y:S05]  /*7c40*/  VIADD R0, R39, 0x20 ;  /* 0x0000002027007836 */ /* 0x008fea0000000000 */
[----:B------:R-:W-:Y:S04]  /*7c50*/  SHF.R.U32.HI R0, RZ, 0x15, R0 ;  /* 0x00000015ff007819 */ /* 0x000fe80000011600 */
[----:B------:R-:W-:Y:S11]  /*7c60*/  LOP3.LUT P0, RZ, R0, 0x3, R81, 0x48, !PT ;  /* 0x0000000300ff7812 */ /* 0x000ff60007804851 */
[----:B------:R-:W-:Y:S02]  /*7c70*/  @!UPT UIADD3 URZ, UPT, UPT, URZ, URZ, URZ ;  /* 0x000000fffffff290 */ /* 0x000fe4000fffe0ff */
[----:B------:R-:W-:Y:S05]  /*7c80*/  @!P0 BRA `(.L_x_129) ;  /* 0x0000000000408947 */ /* 0x000fea0003800000 */
[----:B------:R-:W3:Y:S01]  /*7c90*/  LDCU.64 UR8, c[0x4][0x70] ;  /* 0x01000e00ff0877ac */ /* 0x000ee20008000a00 */
[----:B------:R-:W-:Y:S01]  /*7ca0*/  MOV R3, 0x0 ;  /* 0x0000000000037802 */ /* 0x000fe20000000f00 */
[----:B------:R-:W-:Y:S02]  /*7cb0*/  HFMA2 R12, -RZ, RZ, 0, 5.9604644775390625e-08 ;  /* 0x00000001ff0c7431 */ /* 0x000fe400000001ff */
[----:B------:R-:W-:Y:S02]  /*7cc0*/  IMAD.MOV.U32 R8, RZ, RZ, 0x192 ;  /* 0x00000192ff087424 */ /* 0x000fe400078e00ff */
[----:B------:R-:W-:Y:S01]  /*7cd0*/  IMAD.MOV.U32 R13, RZ, RZ, RZ ;  /* 0x000000ffff0d7224 */ /* 0x000fe200078e00ff */
[----:B------:R-:W5:Y:S01]  /*7ce0*/  LDCU.64 UR6, c[0x4][0x78] ;  /* 0x01000f00ff0677ac */ /* 0x000f620008000a00 */
[----:B----4-:R-:W4:Y:S01]  /*7cf0*/  LDC.64 R2, c[0x4][R3] ;  /* 0x0100000003027b82 */ /* 0x010f220000000a00 */
[----:B------:R-:W2:Y:S01]  /*7d00*/  LDCU.64 UR4, c[0x4][0x10] ;  /* 0x01000200ff0477ac */ /* 0x000ea20008000a00 */
[----:B---3--:R-:W-:Y:S01]  /*7d10*/  MOV R5, UR9 ;  /* 0x0000000900057c02 */ /* 0x008fe20008000f00 */
[----:B------:R-:W-:Y:S01]  /*7d20*/  IMAD.U32 R4, RZ, RZ, UR8 ;  /* 0x00000008ff047e24 */ /* 0x000fe2000f8e00ff */
[----:B-----5:R-:W-:Y:S01]  /*7d30*/  MOV R7, UR7 ;  /* 0x0000000700077c02 */ /* 0x020fe20008000f00 */
[----:B------:R-:W-:Y:S01]  /*7d40*/  IMAD.U32 R6, RZ, RZ, UR6 ;  /* 0x00000006ff067e24 */ /* 0x000fe2000f8e00ff */
[----:B--2---:R-:W-:Y:S01]  /*7d50*/  MOV R11, UR5 ;  /* 0x00000005000b7c02 */ /* 0x004fe20008000f00 */
[----:B------:R-:W-:Y:S02]  /*7d60*/  IMAD.U32 R10, RZ, RZ, UR4 ;  /* 0x00000004ff0a7e24 */ /* 0x000fe4000f8e00ff */
[----:B------:R-:W-:Y:S07]  /*7d70*/  LEPC R20, `(.L_x_129) ;  /* 0x000000001014794e */ /* 0x000fee0000000000 */
[----:B-1--4-:R-:W-:Y:S05]  /*7d80*/  CALL.ABS.NOINC R2 ;  /* 0x0000000002007343 */ /* 0x012fea0003c00000 */
.L_x_129:
[C---:B-1----:R-:W-:Y:S01]  /*7d90*/  SHF.L.U32 R40, R48.reuse, 0x10, RZ ;  /* 0x0000001030287819 */ /* 0x042fe200000006ff */
[----:B------:R-:W-:Y:S05]  /*7da0*/  WARPSYNC.ALL ;  /* 0x0000000000007948 */ /* 0x000fea0003800000 */
[----:B------:R-:W-:Y:S01]  /*7db0*/  R2UR UR4, R39 ;  /* 0x00000000270472ca */ /* 0x000fe200000e0000 */
[----:B------:R-:W1:Y:S01]  /*7dc0*/  S2R R99, SR_CgaCtaId ;  /* 0x0000000000637919 */ /* 0x000e620000008800 */
[----:B------:R-:W-:Y:S01]  /*7dd0*/  LOP3.LUT R43, R48, 0xffff0000, RZ, 0xc0, !PT ;  /* 0xffff0000302b7812 */ /* 0x000fe200078ec0ff */
[----:B------:R-:W-:Y:S01]  /*7de0*/  BSSY.RECONVERGENT B0, `(.L_x_130) ;  /* 0x000008e000007945 */ /* 0x000fe20003800200 */
[----:B------:R-:W-:Y:S02]  /*7df0*/  LOP3.LUT R42, R49, 0xffff0000, RZ, 0xc0, !PT ;  /* 0xffff0000312a7812 */ /* 0x000fe400078ec0ff */
[----:B------:R-:W-:Y:S02]  /*7e00*/  LOP3.LUT R44, R50, 0xffff0000, RZ, 0xc0, !PT ;  /* 0xffff0000322c7812 */ /* 0x000fe400078ec0ff */
[----:B------:R-:W-:Y:S02]  /*7e10*/  SHF.L.U32 R45, R59, 0x10, RZ ;  /* 0x000000103b2d7819 */ /* 0x000fe400000006ff */
[----:B------:R-:W-:Y:S02]  /*7e20*/  ISETP.NE.AND P6, PT, R97, RZ, PT ;  /* 0x000000ff6100720c */ /* 0x000fe40003fc5270 */
[----:B------:R-:W-:Y:S01]  /*7e30*/  ISETP.NE.AND P0, PT, R96, RZ, PT ;  /* 0x000000ff6000720c */ /* 0x000fe20003f05270 */
[----:B----4-:R-:W3:Y:S01]  /*7e40*/  LDTM.x32 R4, tmem[UR4+0x20] ;  /* 0x00002004000479ee */ /* 0x010ee200082c0000 */
[----:B------:R-:W-:Y:S02]  /*7e50*/  MOV R61, UR46 ;  /* 0x0000002e003d7c02 */ /* 0x000fe40008000f00 */
[----:B------:R-:W-:Y:S07]  /*7e60*/  LEA R62, R47, UR43, 0x3 ;  /* 0x0000002b2f3e7c11 */ /* 0x000fee000f8e18ff */
[----:B------:R-:W-:Y:S04]  /*7e70*/  @P6 LEA R61, R61, UR43, 0x3 ;  /* 0x0000002b3d3d6c11 */ /* 0x000fe8000f8e18ff */
[----:B------:R-:W-:Y:S02]  /*7e80*/  @P6 IADD3 R104, PT, PT, R61, 0x90, RZ ;  /* 0x000000903d686810 */ /* 0x000fe40007ffe0ff */
[----:B------:R-:W-:Y:S02]  /*7e90*/  @P6 SHF.L.U32 R61, R91, 0x1f, RZ ;  /* 0x0000001f5b3d6819 */ /* 0x000fe400000006ff */
[----:B-1----:R-:W-:Y:S01]  /*7ea0*/  @P6 PRMT R104, R99, 0x654, R104 ;  /* 0x0000065463686816 */ /* 0x002fe20000000068 */
[C---:B---3--:R-:W-:Y:S01]  /*7eb0*/  FMUL R0, R38.reuse, R4 ;  /* 0x0000000426007220 */ /* 0x048fe20000400000 */
[C---:B------:R-:W-:Y:S01]  /*7ec0*/  FMUL R2, R38.reuse, R5 ;  /* 0x0000000526027220 */ /* 0x040fe20000400000 */
[C---:B------:R-:W-:Y:S01]  /*7ed0*/  FMUL R3, R38.reuse, R6 ;  /* 0x0000000626037220 */ /* 0x040fe20000400000 */
[C---:B------:R-:W-:Y:S01]  /*7ee0*/  FMUL R7, R38.reuse, R7 ;  /* 0x0000000726077220 */ /* 0x040fe20000400000 */
[----:B------:R-:W-:Y:S01]  /*7ef0*/  FFMA R0, R41, R40, R0 ;  /* 0x0000002829007223 */ /* 0x000fe20000000000 */
[----:B------:R-:W-:Y:S01]  /*7f00*/  SHF.L.U32 R40, R49, 0x10, RZ ;  /* 0x0000001031287819 */ /* 0x000fe200000006ff */
[----:B------:R-:W-:Y:S01]  /*7f10*/  FFMA R2, R41, R43, R2 ;  /* 0x0000002b29027223 */ /* 0x000fe20000000002 */
[----:B------:R-:W-:Y:S01]  /*7f20*/  SHF.L.U32 R43, R51, 0x10, RZ ;  /* 0x00000010332b7819 */ /* 0x000fe200000006ff */
[C---:B------:R-:W-:Y:S01]  /*7f30*/  FMUL R4, R38.reuse, R8 ;  /* 0x0000000826047220 */ /* 0x040fe20000400000 */
[----:B------:R-:W-:Y:S01]  /*7f40*/  FMUL R5, R38, R9 ;  /* 0x0000000926057220 */ /* 0x000fe20000400000 */
[C---:B------:R-:W-:Y:S01]  /*7f50*/  FFMA R3, R41.reuse, R40, R3 ;  /* 0x0000002829037223 */ /* 0x040fe20000000003 */
[----:B------:R-:W-:Y:S01]  /*7f60*/  SHF.L.U32 R40, R50, 0x10, RZ ;  /* 0x0000001032287819 */ /* 0x000fe200000006ff */
[----:B------:R-:W-:Y:S01]  /*7f70*/  FFMA R7, R41, R42, R7 ;  /* 0x0000002a29077223 */ /* 0x000fe20000000007 */
[----:B------:R-:W-:Y:S01]  /*7f80*/  LOP3.LUT R42, R51, 0xffff0000, RZ, 0xc0, !PT ;  /* 0xffff0000332a7812 */ /* 0x000fe200078ec0ff */
[----:B------:R-:W-:Y:S01]  /*7f90*/  FMUL R6, R38, R10 ;  /* 0x0000000a26067220 */ /* 0x000fe20000400000 */
[----:B------:R-:W-:Y:S01]  /*7fa0*/  F2FP.BF16.F32.PACK_AB R52, R2, R0 ;  /* 0x000000000234723e */ /* 0x000fe200000010ff */
        /* <DEDUP_REMOVED lines=18> */
[C---:B------:R-:W-:Y:S01]  /*80d0*/  LOP3.LUT R42, R58.reuse, 0xffff0000, RZ, 0xc0, !PT ;  /* 0xffff00003a2a7812 */ /* 0x040fe200078ec0ff */
[----:B------:R-:W-:Y:S01]  /*80e0*/  FFMA R10, R41, R43, R10 ;  /* 0x0000002b290a7223 */ /* 0x000fe2000000000a */
[----:B------:R-:W-:Y:S01]  /*80f0*/  SHF.L.U32 R43, R58, 0x10, RZ ;  /* 0x000000103a2b7819 */ /* 0x000fe200000006ff */
[C---:B------:R-:W-:Y:S01]  /*8100*/  FMUL R15, R38.reuse, R15 ;  /* 0x0000000f260f7220 */ /* 0x040fe20000400000 */
[----:B------:R-:W-:Y:S01]  /*8110*/  F2FP.BF16.F32.PACK_AB R68, R9, R8 ;  /* 0x000000080944723e */ /* 0x000fe200000010ff */
[C---:B------:R-:W-:Y:S01]  /*8120*/  FMUL R12, R38.reuse, R16 ;  /* 0x00000010260c7220 */ /* 0x040fe20000400000 */
[----:B------:R-:W-:Y:S01]  /*8130*/  FMUL R13, R38, R17 ;  /* 0x00000011260d7220 */ /* 0x000fe20000400000 */
[----:B------:R-:W-:Y:S01]  /*8140*/  FFMA R15, R41, R40, R15 ;  /* 0x00000028290f7223 */ /* 0x000fe2000000000f */
[----:B------:R-:W-:Y:S01]  /*8150*/  LOP3.LUT R40, R59, 0xffff0000, RZ, 0xc0, !PT ;  /* 0xffff00003b287812 */ /* 0x000fe200078ec0ff */
[----:B------:R-:W-:Y:S01]  /*8160*/  FFMA R12, R41, R43, R12 ;  /* 0x0000002b290c7223 */ /* 0x000fe2000000000c */
[----:B------:R-:W-:Y:S01]  /*8170*/  SHF.L.U32 R43, R64, 0x10, RZ ;  /* 0x00000010402b7819 */ /* 0x000fe200000006ff */
[----:B------:R-:W-:Y:S01]  /*8180*/  FMUL R14, R38, R18 ;  /* 0x00000012260e7220 */ /* 0x000fe20000400000 */
[----:B------:R-:W-:Y:S01]  /*8190*/  F2FP.BF16.F32.PACK_AB R69, R15, R10 ;  /* 0x0000000a0f45723e */ /* 0x000fe200000010ff */
[----:B------:R1:W-:Y:S01]  /*81a0*/  STS.128 [R94+0x2000], R52 ;  /* 0x002000345e007388 */ /* 0x0003e20000000c00 */
[----:B------:R-:W-:Y:S01]  /*81b0*/  FFMA R13, R41, R42, R13 ;  /* 0x0000002a290d7223 */ /* 0x000fe2000000000d */
[----:B------:R-:W-:Y:S01]  /*81c0*/  LOP3.LUT R42, R64, 0xffff0000, RZ, 0xc0, !PT ;  /* 0xffff0000402a7812 */ /* 0x000fe200078ec0ff */
[C---:B------:R-:W-:Y:S01]  /*81d0*/  FMUL R19, R38.reuse, R19 ;  /* 0x0000001326137220 */ /* 0x040fe20000400000 */
[C---:B------:R-:W-:Y:S01]  /*81e0*/  FMUL R16, R38.reuse, R20 ;  /* 0x0000001426107220 */ /* 0x040fe20000400000 */
[C---:B------:R-:W-:Y:S01]  /*81f0*/  FMUL R17, R38.reuse, R21 ;  /* 0x0000001526117220 */ /* 0x040fe20000400000 */
[----:B------:R-:W-:Y:S01]  /*8200*/  F2FP.BF16.F32.PACK_AB R70, R13, R12 ;  /* 0x0000000c0d46723e */ /* 0x000fe200000010ff */
[----:B------:R-:W-:Y:S01]  /*8210*/  FFMA R14, R41, R45, R14 ;  /* 0x0000002d290e7223 */ /* 0x000fe2000000000e */
[----:B------:R-:W-:Y:S01]  /*8220*/  SHF.L.U32 R45, R65, 0x10, RZ ;  /* 0x00000010412d7819 */ /* 0x000fe200000006ff */
[----:B------:R-:W-:Y:S01]  /*8230*/  FFMA R19, R41, R40, R19 ;  /* 0x0000002829137223 */ /* 0x000fe20000000013 */
[----:B------:R-:W-:Y:S01]  /*8240*/  LOP3.LUT R40, R65, 0xffff0000, RZ, 0xc0, !PT ;  /* 0xffff000041287812 */ /* 0x000fe200078ec0ff */
[----:B------:R-:W-:Y:S01]  /*8250*/  FFMA R16, R41, R43, R16 ;  /* 0x0000002b29107223 */ /* 0x000fe20000000010 */
[----:B------:R-:W-:Y:S01]  /*8260*/  SHF.L.U32 R43, R67, 0x10, RZ ;  /* 0x00000010432b7819 */ /* 0x000fe200000006ff */
[C---:B------:R-:W-:Y:S01]  /*8270*/  FMUL R18, R38.reuse, R22 ;  /* 0x0000001626127220 */ /* 0x040fe20000400000 */
[----:B------:R-:W-:Y:S01]  /*8280*/  F2FP.BF16.F32.PACK_AB R71, R19, R14 ;  /* 0x0000000e1347723e */ /* 0x000fe200000010ff */
[C---:B------:R-:W-:Y:S01]  /*8290*/  FFMA R17, R41.reuse, R42, R17 ;  /* 0x0000002a29117223 */ /* 0x040fe20000000011 */
[----:B------:R-:W-:Y:S01]  /*82a0*/  FMUL R23, R38, R23 ;  /* 0x0000001726177220 */ /* 0x000fe20000400000 */
[----:B------:R-:W-:Y:S01]  /*82b0*/  SHF.L.U32 R42, R66, 0x10, RZ ;  /* 0x00000010422a7819 */ /* 0x000fe200000006ff */
[----:B------:R-:W-:Y:S01]  /*82c0*/  FMUL R20, R38, R24 ;  /* 0x0000001826147220 */ /* 0x000fe20000400000 */
[----:B------:R3:W-:Y:S01]  /*82d0*/  STS.128 [R93+0x2010], R68 ;  /* 0x002010445d007388 */ /* 0x0007e20000000c00 */
[----:B------:R-:W-:Y:S01]  /*82e0*/  FFMA R18, R41, R45, R18 ;  /* 0x0000002d29127223 */ /* 0x000fe20000000012 */
[----:B------:R-:W-:Y:S01]  /*82f0*/  SHF.L.U32 R45, R75, 0x10, RZ ;  /* 0x000000104b2d7819 */ /* 0x000fe200000006ff */
[C---:B------:R-:W-:Y:S01]  /*8300*/  FFMA R23, R41.reuse, R40, R23 ;  /* 0x0000002829177223 */ /* 0x040fe20000000017 */
[----:B------:R-:W-:Y:S01]  /*8310*/  LOP3.LUT R40, R66, 0xffff0000, RZ, 0xc0, !PT ;  /* 0xffff000042287812 */ /* 0x000fe200078ec0ff */
[----:B------:R-:W-:Y:S01]  /*8320*/  FFMA R20, R41, R42, R20 ;  /* 0x0000002a29147223 */ /* 0x000fe20000000014 */
[----:B------:R-:W-:Y:S01]  /*8330*/  LOP3.LUT R42, R67, 0xffff0000, RZ, 0xc0, !PT ;  /* 0xffff0000432a7812 */ /* 0x000fe200078ec0ff */
[C---:B------:R-:W-:Y:S01]  /*8340*/  FMUL R21, R38.reuse, R25 ;  /* 0x0000001926157220 */ /* 0x040fe20000400000 */
[C---:B------:R-:W-:Y:S01]  /*8350*/  FMUL R22, R38.reuse, R26 ;  /* 0x0000001a26167220 */ /* 0x040fe20000400000 */
[C---:B------:R-:W-:Y:S01]  /*8360*/  FMUL R27, R38.reuse, R27 ;  /* 0x0000001b261b7220 */ /* 0x040fe20000400000 */
[----:B------:R-:W-:Y:S01]  /*8370*/  FMUL R24, R38, R28 ;  /* 0x0000001c26187220 */ /* 0x000fe20000400000 */
        /* <DEDUP_REMOVED lines=8> */
[----:B------:R-:W-:Y:S01]  /*8400*/  FFMA R24, R41, R40, R24 ;  /* 0x0000002829187223 */ /* 0x000fe20000000018 */
[----:B------:R-:W-:Y:S01]  /*8410*/  LOP3.LUT R40, R73, 0xffff0000, RZ, 0xc0, !PT ;  /* 0xffff000049287812 */ /* 0x000fe200078ec0ff */
[C---:B------:R-:W-:Y:S01]  /*8420*/  FFMA R25, R41.reuse, R42, R25 ;  /* 0x0000002a29197223 */ /* 0x040fe20000000019 */
[----:B------:R-:W-:Y:S01]  /*8430*/  FMUL R31, R38, R31 ;  /* 0x0000001f261f7220 */ /* 0x000fe20000400000 */
[C---:B------:R-:W-:Y:S01]  /*8440*/  FFMA R26, R41.reuse, R43, R26 ;  /* 0x0000002b291a7223 */ /* 0x040fe2000000001a */
[----:B------:R-:W-:Y:S01]  /*8450*/  SHF.L.U32 R43, R74, 0x10, RZ ;  /* 0x000000104a2b7819 */ /* 0x000fe200000006ff */
[----:B------:R-:W-:Y:S01]  /*8460*/  FMUL R28, R38, R32 ;  /* 0x00000020261c7220 */ /* 0x000fe20000400000 */
[----:B------:R-:W-:Y:S01]  /*8470*/  LOP3.LUT R42, R74, 0xffff0000, RZ, 0xc0, !PT ;  /* 0xffff00004a2a7812 */ /* 0x000fe200078ec0ff */
[C---:B------:R-:W-:Y:S01]  /*8480*/  FMUL R29, R38.reuse, R33 ;  /* 0x00000021261d7220 */ /* 0x040fe20000400000 */
[C---:B------:R-:W-:Y:S01]  /*8490*/  FMUL R30, R38.reuse, R34 ;  /* 0x00000022261e7220 */ /* 0x040fe20000400000 */
[----:B------:R-:W-:Y:S01]  /*84a0*/  FFMA R31, R41, R40, R31 ;  /* 0x00000028291f7223 */ /* 0x000fe2000000001f */
[----:B------:R-:W-:Y:S01]  /*84b0*/  FMUL R35, R38, R35 ;  /* 0x0000002326237220 */ /* 0x000fe20000400000 */
[----:B-1----:R-:W-:Y:S01]  /*84c0*/  F2FP.BF16.F32.PACK_AB R52, R17, R16 ;  /* 0x000000101134723e */ /* 0x002fe200000010ff */
[----:B------:R-:W-:Y:S01]  /*84d0*/  FFMA R28, R41, R43, R28 ;  /* 0x0000002b291c7223 */ /* 0x000fe2000000001c */
[----:B------:R-:W-:Y:S01]  /*84e0*/  F2FP.BF16.F32.PACK_AB R53, R23, R18 ;  /* 0x000000121735723e */ /* 0x000fe200000010ff */
[----:B------:R-:W-:Y:S01]  /*84f0*/  FFMA R29, R41, R42, R29 ;  /* 0x0000002a291d7223 */ /* 0x000fe2000000001d */
[----:B------:R-:W-:Y:S01]  /*8500*/  F2FP.BF16.F32.PACK_AB R54, R21, R20 ;  /* 0x000000141536723e */ /* 0x000fe200000010ff */
[----:B------:R-:W-:Y:S01]  /*8510*/  FFMA R30, R41, R45, R30 ;  /* 0x0000002d291e7223 */ /* 0x000fe2000000001e */
[----:B------:R-:W-:Y:S01]  /*8520*/  F2FP.BF16.F32.PACK_AB R55, R27, R22 ;  /* 0x000000161b37723e */ /* 0x000fe200000010ff */
[----:B------:R-:W-:Y:S01]  /*8530*/  FFMA R35, R41, R44, R35 ;  /* 0x0000002c29237223 */ /* 0x000fe20000000023 */
[----:B------:R-:W-:Y:S02]  /*8540*/  F2FP.BF16.F32.PACK_AB R100, R25, R24 ;  /* 0x000000181964723e */ /* 0x000fe400000010ff */
[----:B------:R-:W-:Y:S01]  /*8550*/  F2FP.BF16.F32.PACK_AB R101, R31, R26 ;  /* 0x0000001a1f65723e */ /* 0x000fe200000010ff */
[----:B------:R3:W-:Y:S01]  /*8560*/  STS.128 [R92+0x2020], R52 ;  /* 0x002020345c007388 */ /* 0x0007e20000000c00 */
        /* <DEDUP_REMOVED lines=8> */
[----:B-1----:R-:W1:Y:S02]  /*85f0*/  FENCE.VIEW.ASYNC.S ;  /* 0x00000000000073c6 */ /* 0x002e640000000000 */
[----:B-1----:R-:W-:Y:S06]  /*8600*/  BAR.SYNC.DEFER_BLOCKING 0x1, 0x80 ;  /* 0x0042000000007b1d */ /* 0x002fec0000010000 */
[----:B------:R-:W-:Y:S05]  /*8610*/  @P0 BRA `(.L_x_131) ;  /* 0x0000000000280947 */ /* 0x000fea0003800000 */
[----:B------:R-:W1:Y:S01]  /*8620*/  LDCU.64 UR6, c[0x0][0x348] ;  /* 0x00006900ff0677ac */ /* 0x000e620008000a00 */
[----:B------:R-:W-:Y:S02]  /*8630*/  UIADD3 UR9, UPT, UPT, UR49, 0x20, URZ ;  /* 0x0000002031097890 */ /* 0x000fe4000fffe0ff */
[----:B------:R-:W-:Y:S01]  /*8640*/  UIADD3 UR8, UPT, UPT, UR43, 0x2200, URZ ;  /* 0x000022002b087890 */ /* 0x000fe2000fffe0ff */
[----:B------:R-:W-:Y:S01]  /*8650*/  UMOV UR10, UR50 ;  /* 0x00000032000a7c82 */ /* 0x000fe20008000000 */
[----:B------:R-:W-:Y:S01]  /*8660*/  UMOV UR11, UR36 ;  /* 0x00000024000b7c82 */ /* 0x000fe20008000000 */
[----:B-1----:R-:W-:Y:S04]  /*8670*/  UIADD3 UR4, UP0, UPT, UR6, 0xa80, URZ ;  /* 0x00000a8006047890 */ /* 0x002fe8000ff1e0ff */
[----:B------:R-:W-:Y:S09]  /*8680*/  UIADD3.X UR5, UPT, UPT, URZ, UR7, URZ, UP0, !UPT ;  /* 0x00000007ff057290 */ /* 0x000ff200087fe4ff */
[----:B------:R1:W-:Y:S01]  /*8690*/  UTMASTG.3D [UR8], [UR4] ;  /* 0x00000008040073b5 */ /* 0x0003e20008010000 */
[----:B------:R0:W-:Y:S01]  /*86a0*/  UTMACMDFLUSH ;  /* 0x00000000000079b7 */ /* 0x0001e20000000000 */
[----:B-1----:R-:W-:Y:S04]  /*86b0*/  DEPBAR.LE SB0, 0x1 ;  /* 0x000080400000791a */ /* 0x002fe80000000000 */
.L_x_131:
[----:B------:R-:W-:Y:S05]  /*86c0*/  BSYNC.RECONVERGENT B0 ;  /* 0x0000000000007941 */ /* 0x000fea0003800200 */
.L_x_130:
[----:B------:R-:W-:Y:S01]  /*86d0*/  BAR.SYNC.DEFER_BLOCKING 0x1, 0x80 ;  /* 0x0042000000007b1d */ /* 0x000fe20000010000 */
[----:B------:R-:W-:Y:S04]  /*86e0*/  UIADD3 UR4, UPT, UPT, UR46, 0x1, URZ ;  /* 0x000000012e047890 */ /* 0x000fe8000fffe0ff */
[----:B------:R-:W-:Y:S04]  /*86f0*/  UISETP.NE.AND UP0, UPT, UR4, 0x4, UPT ;  /* 0x000000040400788c */ /* 0x000fe8000bf05270 */
[----:B------:R-:W-:Y:S01]  /*8700*/  USEL UR44, UR4, URZ, UP0 ;  /* 0x000000ff042c7287 */ /* 0x000fe20008000000 */
[----:B------:R1:W-:Y:S01]  /*8710*/  @P6 SYNCS.ARRIVE.TRANS64.RED.A1T0 RZ, [R104+URZ], RZ ;  /* 0x000000ff68ff69a7 */ /* 0x0003e200081004ff */
[----:B------:R-:W-:Y:S01]  /*8720*/  BSSY B1, `(.L_x_132) ;  /* 0x0000017000017945 */ /* 0x000fe20003800000 */
[----:B------:R-:W4:Y:S02]  /*8730*/  @P6 SYNCS.PHASECHK.TRANS64.TRYWAIT P0, [R62+URZ+0x70], R61 ;  /* 0x0000703d3e0065a7 */ /* 0x000f2400080011ff */
[----:B----4-:R-:W-:Y:S01]  /*8740*/  @P6 SEL R46, RZ, 0x1, !P0 ;  /* 0x00000001ff2e6807 */ /* 0x010fe20004000000 */
[----:B-1----:R-:W-:Y:S06]  /*8750*/  @!P6 BRA `(.L_x_133) ;  /* 0x00000000004ce947 */ /* 0x002fec0003800000 */
        /* <DEDUP_REMOVED lines=9> */
[----:B------:R-:W-:Y:S04]  /*87f0*/  SHF.L.U32 R5, R91, 0x1f, RZ ;  /* 0x0000001f5b057819 */ /* 0x000fe800000006ff */
[----:B------:R-:W1:Y:S02]  /*8800*/  SYNCS.PHASECHK.TRANS64.TRYWAIT P0, [R62+URZ+0x70], R5 ;  /* 0x000070053e0075a7 */ /* 0x000e6400080011ff */
[----:B-1----:R-:W-:Y:S05]  /*8810*/  @!P0 BRA `(.L_x_136) ;  /* 0x0000002400dc8947 */ /* 0x002fea0003800000 */
.L_x_135:
[----:B------:R-:W-:Y:S05]  /*8820*/  BSYNC B0 ;  /* 0x0000000000007941 */ /* 0x000fea0003800000 */
.L_x_134:
[----:B------:R-:W-:Y:S02]  /*8830*/  ISETP.NE.AND P0, PT, R60, RZ, PT ;  /* 0x000000ff3c00720c */ /* 0x000fe40003f05270 */
[----:B------:R-:W-:Y:S11]  /*8840*/  IADD3 R47, PT, PT, R47, 0x1, RZ ;  /* 0x000000012f2f7810 */ /* 0x000ff60007ffe0ff */
[----:B------:R4:W1:Y:S04]  /*8850*/  @P0 LDS.128 R48, [R4] ;  /* 0x0000000004300984 */ /* 0x0008680000000c00 */
[----:B------:R4:W1:Y:S04]  /*8860*/  @P0 LDS.128 R56, [R3+0x10] ;  /* 0x0000100003380984 */ /* 0x0008680000000c00 */
[----:B------:R4:W1:Y:S04]  /*8870*/  @P0 LDS.128 R64, [R2+0x20] ;  /* 0x0000200002400984 */ /* 0x0008680000000c00 */
[----:B------:R4:W1:Y:S02]  /*8880*/  @P0 LDS.128 R72, [R0+0x30] ;  /* 0x0000300000480984 */ /* 0x0008640000000c00 */
.L_x_133:
[----:B------:R-:W-:Y:S05]  /*8890*/  BSYNC B1 ;  /* 0x0000000000017941 */ /* 0x000fea0003800000 */
.L_x_132:
[----:B----4-:R-:W-:Y:S05]  /*88a0*/  VIADD R0, R39, 0x40 ;  /* 0x0000004027007836 */ /* 0x010fea0000000000 */
[----:B------:R-:W-:Y:S04]  /*88b0*/  SHF.R.U32.HI R0, RZ, 0x15, R0 ;  /* 0x00000015ff007819 */ /* 0x000fe80000011600 */
[----:B------:R-:W-:Y:S11]  /*88c0*/  LOP3.LUT P0, RZ, R0, 0x3, R81, 0x48, !PT ;  /* 0x0000000300ff7812 */ /* 0x000ff60007804851 */
[----:B------:R-:W-:Y:S02]  /*88d0*/  @!UPT UIADD3 URZ, UPT, UPT, URZ, URZ, URZ ;  /* 0x000000fffffff290 */ /* 0x000fe4000fffe0ff */
[----:B------:R-:W-:Y:S05]  /*88e0*/  @!P0 BRA `(.L_x_137) ;  /* 0x0000000000408947 */ /* 0x000fea0003800000 */
[----:B------:R-:W1:Y:S01]  /*88f0*/  LDCU.64 UR8, c[0x4][0x70] ;  /* 0x01000e00ff0877ac */ /* 0x000e620008000a00 */
[----:B------:R-:W-:Y:S01]  /*8900*/  MOV R3, 0x0 ;  /* 0x0000000000037802 */ /* 0x000fe20000000f00 */
[----:B------:R-:W-:Y:S02]  /*8910*/  HFMA2 R12, -RZ, RZ, 0, 5.9604644775390625e-08 ;  /* 0x00000001ff0c7431 */ /* 0x000fe400000001ff */
[----:B------:R-:W-:Y:S02]  /*8920*/  IMAD.MOV.U32 R8, RZ, RZ, 0x192 ;  /* 0x00000192ff087424 */ /* 0x000fe400078e00ff */
[----:B------:R-:W-:Y:S01]  /*8930*/  IMAD.MOV.U32 R13, RZ, RZ, RZ ;  /* 0x000000ffff0d7224 */ /* 0x000fe200078e00ff */
[----:B------:R-:W4:Y:S01]  /*8940*/  LDCU.64 UR6, c[0x4][0x78] ;  /* 0x01000f00ff0677ac */ /* 0x000f220008000a00 */
[----:B------:R-:W2:Y:S01]  /*8950*/  LDC.64 R2, c[0x4][R3] ;  /* 0x0100000003027b82 */ /* 0x000ea20000000a00 */
[----:B------:R-:W5:Y:S01]  /*8960*/  LDCU.64 UR4, c[0x4][0x10] ;  /* 0x01000200ff0477ac */ /* 0x000f620008000a00 */
[----:B-1----:R-:W-:Y:S01]  /*8970*/  MOV R5, UR9 ;  /* 0x0000000900057c02 */ /* 0x002fe20008000f00 */
[----:B------:R-:W-:Y:S01]  /*8980*/  IMAD.U32 R4, RZ, RZ, UR8 ;  /* 0x00000008ff047e24 */ /* 0x000fe2000f8e00ff */
[----:B----4-:R-:W-:Y:S01]  /*8990*/  MOV R7, UR7 ;  /* 0x0000000700077c02 */ /* 0x010fe20008000f00 */
[----:B------:R-:W-:Y:S01]  /*89a0*/  IMAD.U32 R6, RZ, RZ, UR6 ;  /* 0x00000006ff067e24 */ /* 0x000fe2000f8e00ff */
[----:B-----5:R-:W-:Y:S01]  /*89b0*/  MOV R11, UR5 ;  /* 0x00000005000b7c02 */ /* 0x020fe20008000f00 */
[----:B------:R-:W-:Y:S02]  /*89c0*/  IMAD.U32 R10, RZ, RZ, UR4 ;  /* 0x00000004ff0a7e24 */ /* 0x000fe4000f8e00ff */
[----:B------:R-:W-:Y:S07]  /*89d0*/  LEPC R20, `(.L_x_137) ;  /* 0x000000001014794e */ /* 0x000fee0000000000 */
[----:B--23--:R-:W-:Y:S05]  /*89e0*/  CALL.ABS.NOINC R2 ;  /* 0x0000000002007343 */ /* 0x00cfea0003c00000 */
.L_x_137:
[C---:B-1----:R-:W-:Y:S01]  /*89f0*/  SHF.L.U32 R40, R48.reuse, 0x10, RZ ;  /* 0x0000001030287819 */ /* 0x042fe200000006ff */
[----:B------:R-:W-:Y:S05]  /*8a00*/  WARPSYNC.ALL ;  /* 0x0000000000007948 */ /* 0x000fea0003800000 */
[----:B------:R-:W-:Y:S01]  /*8a10*/  R2UR UR4, R39 ;  /* 0x00000000270472ca */ /* 0x000fe200000e0000 */
[----:B------:R-:W-:Y:S01]  /*8a20*/  BSSY.RECONVERGENT B0, `(.L_x_138) ;  /* 0x000008f000007945 */ /* 0x000fe20003800200 */
[----:B------:R-:W-:Y:S02]  /*8a30*/  LOP3.LUT R43, R48, 0xffff0000, RZ, 0xc0, !PT ;  /* 0xffff0000302b7812 */ /* 0x000fe400078ec0ff */
[----:B------:R-:W-:Y:S02]  /*8a40*/  SHF.L.U32 R42, R49, 0x10, RZ ;  /* 0x00000010312a7819 */ /* 0x000fe400000006ff */
[C---:B------:R-:W-:Y:S02]  /*8a50*/  SHF.L.U32 R45, R51.reuse, 0x10, RZ ;  /* 0x00000010332d7819 */ /* 0x040fe400000006ff */
[----:B------:R-:W-:Y:S02]  /*8a60*/  LOP3.LUT R44, R51, 0xffff0000, RZ, 0xc0, !PT ;  /* 0xffff0000332c7812 */ /* 0x000fe400078ec0ff */
[----:B------:R-:W-:Y:S02]  /*8a70*/  ISETP.NE.AND P6, PT, R97, RZ, PT ;  /* 0x000000ff6100720c */ /* 0x000fe40003fc5270 */
[----:B------:R-:W-:Y:S01]  /*8a80*/  ISETP.NE.AND P0, PT, R96, RZ, PT ;  /* 0x000000ff6000720c */ /* 0x000fe20003f05270 */
[----:B------:R-:W1:Y:S01]  /*8a90*/  LDTM.x32 R4, tmem[UR4+0x40] ;  /* 0x00004004000479ee */ /* 0x000e6200082c0000 */
[----:B------:R-:W-:Y:S09]  /*8aa0*/  MOV R61, UR44 ;  /* 0x0000002c003d7c02 */ /* 0x000ff20008000f00 */
[----:B------:R-:W-:Y:S02]  /*8ab0*/  @P6 LEA R61, R61, UR43, 0x3 ;  /* 0x0000002b3d3d6c11 */ /* 0x000fe4000f8e18ff */
[----:B------:R-:W-:Y:S02]  /*8ac0*/  @P6 SHF.L.U32 R104, R91, 0x1f, RZ ;  /* 0x0000001f5b686819 */ /* 0x000fe400000006ff */
[----:B------:R-:W-:Y:S02]  /*8ad0*/  @P6 IADD3 R62, PT, PT, R61, 0x90, RZ ;  /* 0x000000903d3e6810 */ /* 0x000fe40007ffe0ff */
[----:B------:R-:W-:Y:S02]  /*8ae0*/  LEA R61, R47, UR43, 0x3 ;  /* 0x0000002b2f3d7c11 */ /* 0x000fe4000f8e18ff */
[----:B------:R-:W-:Y:S01]  /*8af0*/  @P6 PRMT R62, R99, 0x654, R62 ;  /* 0x00000654633e6816 */ /* 0x000fe2000000003e */
[C---:B-1----:R-:W-:Y:S01]  /*8b00*/  FMUL R0, R38.reuse, R4 ;  /* 0x0000000426007220 */ /* 0x042fe20000400000 */
[C---:B------:R-:W-:Y:S01]  /*8b10*/  FMUL R2, R38.reuse, R5 ;  /* 0x0000000526027220 */ /* 0x040fe20000400000 */
[C---:B------:R-:W-:Y:S01]  /*8b20*/  FMUL R3, R38.reuse, R6 ;  /* 0x0000000626037220 */ /* 0x040fe20000400000 */
        /* <DEDUP_REMOVED lines=8> */
[----:B---3--:R-:W-:Y:S01]  /*8bb0*/  F2FP.BF16.F32.PACK_AB R68, R2, R0 ;  /* 0x000000000244723e */ /* 0x008fe200000010ff */
[----:B------:R-:W-:Y:S01]  /*8bc0*/  FMUL R5, R38, R9 ;  /* 0x0000000926057220 */ /* 0x000fe20000400000 */
[C---:B------:R-:W-:Y:S01]  /*8bd0*/  FFMA R7, R41.reuse, R40, R7 ;  /* 0x0000002829077223 */ /* 0x040fe20000000007 */
[----:B------:R-:W-:Y:S01]  /*8be0*/  SHF.L.U32 R40, R56, 0x10, RZ ;  /* 0x0000001038287819 */ /* 0x000fe200000006ff */
[C---:B------:R-:W-:Y:S01]  /*8bf0*/  FMUL R6, R38.reuse, R10 ;  /* 0x0000000a26067220 */ /* 0x040fe20000400000 */
[C---:B------:R-:W-:Y:S01]  /*8c00*/  FMUL R11, R38.reuse, R11 ;  /* 0x0000000b260b7220 */ /* 0x040fe20000400000 */
[----:B------:R-:W-:Y:S01]  /*8c10*/  FFMA R4, R41, R43, R4 ;  /* 0x0000002b29047223 */ /* 0x000fe20000000004 */
[----:B------:R-:W-:Y:S01]  /*8c20*/  SHF.L.U32 R43, R57, 0x10, RZ ;  /* 0x00000010392b7819 */ /* 0x000fe200000006ff */
[----:B------:R-:W-:Y:S01]  /*8c30*/  FMUL R8, R38, R12 ;  /* 0x0000000c26087220 */ /* 0x000fe20000400000 */
[----:B------:R-:W-:Y:S01]  /*8c40*/  F2FP.BF16.F32.PACK_AB R69, R7, R3 ;  /* 0x000000030745723e */ /* 0x000fe200000010ff */
[C---:B------:R-:W-:Y:S01]  /*8c50*/  FFMA R5, R41.reuse, R42, R5 ;  /* 0x0000002a29057223 */ /* 0x040fe20000000005 */
[----:B------:R-:W-:Y:S01]  /*8c60*/  LOP3.LUT R42, R56, 0xffff0000, RZ, 0xc0, !PT ;  /* 0xffff0000382a7812 */ /* 0x000fe200078ec0ff */
[----:B------:R-:W-:Y:S01]  /*8c70*/  FFMA R6, R41, R45, R6 ;  /* 0x0000002d29067223 */ /* 0x000fe20000000006 */
[----:B------:R-:W-:Y:S01]  /*8c80*/  SHF.L.U32 R45, R65, 0x10, RZ ;  /* 0x00000010412d7819 */ /* 0x000fe200000006ff */
[----:B------:R-:W-:Y:S01]  /*8c90*/  FFMA R11, R41, R44, R11 ;  /* 0x0000002c290b7223 */ /* 0x000fe2000000000b */
[----:B------:R-:W-:Y:S01]  /*8ca0*/  F2FP.BF16.F32.PACK_AB R70, R5, R4 ;  /* 0x000000040546723e */ /* 0x000fe200000010ff */
[----:B------:R-:W-:Y:S01]  /*8cb0*/  FFMA R8, R41, R40, R8 ;  /* 0x0000002829087223 */ /* 0x000fe20000000008 */
[----:B------:R-:W-:Y:S01]  /*8cc0*/  LOP3.LUT R40, R57, 0xffff0000, RZ, 0xc0, !PT ;  /* 0xffff000039287812 */ /* 0x000fe200078ec0ff */
[C---:B------:R-:W-:Y:S01]  /*8cd0*/  FMUL R9, R38.reuse, R13 ;  /* 0x0000000d26097220 */ /* 0x040fe20000400000 */
[----:B------:R-:W-:Y:S01]  /*8ce0*/  F2FP.BF16.F32.PACK_AB R71, R11, R6 ;  /* 0x000000060b47723e */ /* 0x000fe200000010ff */
[C---:B------:R-:W-:Y:S01]  /*8cf0*/  FMUL R10, R38.reuse, R14 ;  /* 0x0000000e260a7220 */ /* 0x040fe20000400000 */
[----:B------:R-:W-:Y:S01]  /*8d00*/  LOP3.LUT R44, R75, 0xffff0000, RZ, 0xc0, !PT ;  /* 0xffff00004b2c7812 */ /* 0x000fe200078ec0ff */
[----:B------:R-:W-:Y:S01]  /*8d10*/  FMUL R15, R38, R15 ;  /* 0x0000000f260f7220 */ /* 0x000fe20000400000 */
        /* <DEDUP_REMOVED lines=8> */
[----:B------:R-:W-:Y:S01]  /*8da0*/  FMUL R13, R38, R17 ;  /* 0x00000011260d7220 */ /* 0x000fe20000400000 */
[----:B------:R-:W-:Y:S01]  /*8db0*/  F2FP.BF16.F32.PACK_AB R53, R15, R10 ;  /* 0x0000000a0f35723e */ /* 0x000fe200000010ff */
[C---:B------:R-:W-:Y:S01]  /*8dc0*/  FFMA R12, R41.reuse, R42, R12 ;  /* 0x0000002a290c7223 */ /* 0x040fe2000000000c */
[----:B------:R-:W-:Y:S01]  /*8dd0*/  LOP3.LUT R42, R64, 0xffff0000, RZ, 0xc0, !PT ;  /* 0xffff0000402a7812 */ /* 0x000fe200078ec0ff */
[C---:B------:R-:W-:Y:S01]  /*8de0*/  FMUL R14, R38.reuse, R18 ;  /* 0x00000012260e7220 */ /* 0x040fe20000400000 */
[----:B------:R-:W-:Y:S01]  /*8df0*/  FFMA R13, R41, R40, R13 ;  /* 0x00000028290d7223 */ /* 0x000fe2000000000d */
[----:B------:R-:W-:Y:S01]  /*8e00*/  LOP3.LUT R40, R59, 0xffff0000, RZ, 0xc0, !PT ;  /* 0xffff00003b287812 */ /* 0x000fe200078ec0ff */
[----:B------:R1:W-:Y:S01]  /*8e10*/  STS.128 [R94+0x4000], R68 ;  /* 0x004000445e007388 */ /* 0x0003e20000000c00 */
[----:B------:R-:W-:Y:S01]  /*8e20*/  FMUL R19, R38, R19 ;  /* 0x0000001326137220 */ /* 0x000fe20000400000 */
[----:B------:R-:W-:Y:S01]  /*8e30*/  FFMA R14, R41, R43, R14 ;  /* 0x0000002b290e7223 */ /* 0x000fe2000000000e */
[----:B------:R-:W-:Y:S01]  /*8e40*/  SHF.L.U32 R43, R64, 0x10, RZ ;  /* 0x00000010402b7819 */ /* 0x000fe200000006ff */
[C---:B------:R-:W-:Y:S01]  /*8e50*/  FMUL R16, R38.reuse, R20 ;  /* 0x0000001426107220 */ /* 0x040fe20000400000 */
        /* <DEDUP_REMOVED lines=18> */
[C---:B------:R-:W-:Y:S01]  /*8f80*/  FMUL R22, R38.reuse, R26 ;  /* 0x0000001a26167220 */ /* 0x040fe20000400000 */
[----:B------:R-:W-:Y:S01]  /*8f90*/  FMUL R27, R38, R27 ;  /* 0x0000001b261b7220 */ /* 0x000fe20000400000 */
[----:B------:R-:W-:Y:S01]  /*8fa0*/  FFMA R20, R41, R43, R20 ;  /* 0x0000002b29147223 */ /* 0x000fe20000000014 */
[----:B------:R-:W-:Y:S01]  /*8fb0*/  SHF.L.U32 R43, R73, 0x10, RZ ;  /* 0x00000010492b7819 */ /* 0x000fe200000006ff */
[C---:B------:R-:W-:Y:S01]  /*8fc0*/  FFMA R21, R41.reuse, R40, R21 ;  /* 0x0000002829157223 */ /* 0x040fe20000000015 */
[C---:B------:R-:W-:Y:S01]  /*8fd0*/  FFMA R22, R41.reuse, R45, R22 ;  /* 0x0000002d29167223 */ /* 0x040fe20000000016 */
[C---:B------:R-:W-:Y:S01]  /*8fe0*/  FFMA R27, R41.reuse, R42, R27 ;  /* 0x0000002a291b7223 */ /* 0x040fe2000000001b */
[----:B------:R-:W-:Y:S01]  /*8ff0*/  SHF.L.U32 R40, R72, 0x10, RZ ;  /* 0x0000001048287819 */ /* 0x000fe200000006ff */
[----:B------:R-:W-:Y:S01]  /*9000*/  FMUL R24, R38, R28 ;  /* 0x0000001c26187220 */ /* 0x000fe20000400000 */
[----:B------:R-:W-:Y:S01]  /*9010*/  LOP3.LUT R42, R72, 0xffff0000, RZ, 0xc0, !PT ;  /* 0xffff0000482a7812 */ /* 0x000fe200078ec0ff */
[C---:B------:R-:W-:Y:S01]  /*9020*/  FMUL R25, R38.reuse, R29 ;  /* 0x0000001d26197220 */ /* 0x040fe20000400000 */
[C---:B------:R-:W-:Y:S01]  /*9030*/  FMUL R26, R38.reuse, R30 ;  /* 0x0000001e261a7220 */ /* 0x040fe20000400000 */
[----:B------:R-:W-:Y:S01]  /*9040*/  FFMA R24, R41, R40, R24 ;  /* 0x0000002829187223 */ /* 0x000fe20000000018 */
[----:B------:R-:W-:Y:S01]  /*9050*/  LOP3.LUT R40, R73, 0xffff0000, RZ, 0xc0, !PT ;  /* 0xffff000049287812 */ /* 0x000fe200078ec0ff */
[C---:B------:R-:W-:Y:S01]  /*9060*/  FFMA R25, R41.reuse, R42, R25 ;  /* 0x0000002a29197223 */ /* 0x040fe20000000019 */
        /* <DEDUP_REMOVED lines=42> */
.L_x_139:
[----:B------:R-:W-:Y:S05]  /*9310*/  BSYNC.RECONVERGENT B0 ;  /* 0x0000000000007941 */ /* 0x000fea0003800200 */
.L_x_138:
        /* <DEDUP_REMOVED lines=21> */
.L_x_143:
[----:B------:R-:W-:Y:S05]  /*9470*/  BSYNC B0 ;  /* 0x0000000000007941 */ /* 0x000fea0003800000 */
.L_x_142:
[----:B------:R-:W-:Y:S11]  /*9480*/  ISETP.NE.AND P0, PT, R60, RZ, PT ;  /* 0x000000ff3c00720c */ /* 0x000ff60003f05270 */
[----:B------:R-:W-:Y:S02]  /*9490*/  @!UPT UIADD3 URZ, UPT, UPT, URZ, URZ, URZ ;  /* 0x000000fffffff290 */ /* 0x000fe4000fffe0ff */
[----:B------:R4:W1:Y:S04]  /*94a0*/  @P0 LDS.128 R48, [R3] ;  /* 0x0000000003300984 */ /* 0x0008680000000c00 */
[----:B------:R4:W1:Y:S04]  /*94b0*/  @P0 LDS.128 R56, [R2+0x10] ;  /* 0x0000100002380984 */ /* 0x0008680000000c00 */
[----:B------:R4:W1:Y:S04]  /*94c0*/  @P0 LDS.128 R64, [R0+0x20] ;  /* 0x0000200000400984 */ /* 0x0008680000000c00 */
[----:B------:R4:W1:Y:S02]  /*94d0*/  @P0 LDS.128 R72, [R47+0x30] ;  /* 0x000030002f480984 */ /* 0x0008640000000c00 */
.L_x_141:
[----:B------:R-:W-:Y:S05]  /*94e0*/  BSYNC B1 ;  /* 0x0000000000017941 */ /* 0x000fea0003800000 */
.L_x_140:
[----:B----4-:R-:W-:Y:S05]  /*94f0*/  VIADD R0, R39, 0x60 ;  /* 0x0000006027007836 */ /* 0x010fea0000000000 */
[----:B------:R-:W-:Y:S04]  /*9500*/  SHF.R.U32.HI R0, RZ, 0x15, R0 ;  /* 0x00000015ff007819 */ /* 0x000fe80000011600 */
[----:B------:R-:W-:Y:S11]  /*9510*/  LOP3.LUT P0, RZ, R0, 0x3, R81, 0x48, !PT ;  /* 0x0000000300ff7812 */ /* 0x000ff60007804851 */
[----:B------:R-:W-:Y:S02]  /*9520*/  @!UPT UIADD3 URZ, UPT, UPT, URZ, URZ, URZ ;  /* 0x000000fffffff290 */ /* 0x000fe4000fffe0ff */
[----:B------:R-:W-:Y:S05]  /*9530*/  @!P0 BRA `(.L_x_145) ;  /* 0x0000000000408947 */ /* 0x000fea0003800000 */
[----:B------:R-:W4:Y:S01]  /*9540*/  LDCU.64 UR8, c[0x4][0x70] ;  /* 0x01000e00ff0877ac */ /* 0x000f220008000a00 */
[----:B------:R-:W-:Y:S01]  /*9550*/  MOV R3, 0x0 ;  /* 0x0000000000037802 */ /* 0x000fe20000000f00 */
[----:B------:R-:W-:Y:S02]  /*9560*/  HFMA2 R12, -RZ, RZ, 0, 5.9604644775390625e-08 ;  /* 0x00000001ff0c7431 */ /* 0x000fe400000001ff */
[----:B------:R-:W-:Y:S02]  /*9570*/  IMAD.MOV.U32 R8, RZ, RZ, 0x192 ;  /* 0x00000192ff087424 */ /* 0x000fe400078e00ff */
[----:B------:R-:W-:Y:S01]  /*9580*/  IMAD.MOV.U32 R13, RZ, RZ, RZ ;  /* 0x000000ffff0d7224 */ /* 0x000fe200078e00ff */
[----:B------:R-:W5:Y:S01]  /*9590*/  LDCU.64 UR6, c[0x4][0x78] ;  /* 0x01000f00ff0677ac */ /* 0x000f620008000a00 */
[----:B------:R-:W2:Y:S01]  /*95a0*/  LDC.64 R2, c[0x4][R3] ;  /* 0x0100000003027b82 */ /* 0x000ea20000000a00 */
[----:B------:R-:W3:Y:S01]  /*95b0*/  LDCU.64 UR4, c[0x4][0x10] ;  /* 0x01000200ff0477ac */ /* 0x000ee20008000a00 */
[----:B----4-:R-:W-:Y:S01]  /*95c0*/  MOV R5, UR9 ;  /* 0x0000000900057c02 */ /* 0x010fe20008000f00 */
[----:B-1----:R-:W-:Y:S01]  /*95d0*/  IMAD.U32 R4, RZ, RZ, UR8 ;  /* 0x00000008ff047e24 */ /* 0x002fe2000f8e00ff */
[----:B-----5:R-:W-:Y:S01]  /*95e0*/  MOV R7, UR7 ;  /* 0x0000000700077c02 */ /* 0x020fe20008000f00 */
[----:B------:R-:W-:Y:S01]  /*95f0*/  IMAD.U32 R6, RZ, RZ, UR6 ;  /* 0x00000006ff067e24 */ /* 0x000fe2000f8e00ff */
[----:B---3--:R-:W-:Y:S01]  /*9600*/  MOV R11, UR5 ;  /* 0x00000005000b7c02 */ /* 0x008fe20008000f00 */
[----:B------:R-:W-:Y:S02]  /*9610*/  IMAD.U32 R10, RZ, RZ, UR4 ;  /* 0x00000004ff0a7e24 */ /* 0x000fe4000f8e00ff */
[----:B------:R-:W-:Y:S07]  /*9620*/  LEPC R20, `(.L_x_145) ;  /* 0x000000001014794e */ /* 0x000fee0000000000 */
[----:B--2---:R-:W-:Y:S05]  /*9630*/  CALL.ABS.NOINC R2 ;  /* 0x0000000002007343 */ /* 0x004fea0003c00000 */
.L_x_145:
[----:B------:R-:W-:Y:S01]  /*9640*/  ISETP.NE.AND P0, PT, R96, RZ, PT ;  /* 0x000000ff6000720c */ /* 0x000fe20003f05270 */
[----:B------:R-:W-:Y:S05]  /*9650*/  WARPSYNC.ALL ;  /* 0x0000000000007948 */ /* 0x000fea0003800000 */
[----:B------:R-:W-:Y:S01]  /*9660*/  R2UR UR4, R39 ;  /* 0x00000000270472ca */ /* 0x000fe200000e0000 */
[----:B------:R-:W-:Y:S01]  /*9670*/  BSSY.RECONVERGENT B0, `(.L_x_146) ;  /* 0x000008c000007945 */ /* 0x000fe20003800200 */
[C---:B-1----:R-:W-:Y:S02]  /*9680*/  SHF.L.U32 R40, R48.reuse, 0x10, RZ ;  /* 0x0000001030287819 */ /* 0x042fe400000006ff */
[----:B------:R-:W-:Y:S02]  /*9690*/  LOP3.LUT R42, R48, 0xffff0000, RZ, 0xc0, !PT ;  /* 0xffff0000302a7812 */ /* 0x000fe400078ec0ff */
[C---:B------:R-:W-:Y:S02]  /*96a0*/  SHF.L.U32 R43, R49.reuse, 0x10, RZ ;  /* 0x00000010312b7819 */ /* 0x040fe400000006ff */
[----:B------:R-:W-:Y:S02]  /*96b0*/  LOP3.LUT R44, R49, 0xffff0000, RZ, 0xc0, !PT ;  /* 0xffff0000312c7812 */ /* 0x000fe400078ec0ff */
[C---:B------:R-:W-:Y:S02]  /*96c0*/  SHF.L.U32 R45, R50.reuse, 0x10, RZ ;  /* 0x00000010322d7819 */ /* 0x040fe400000006ff */
[----:B------:R-:W-:Y:S01]  /*96d0*/  LOP3.LUT R46, R50, 0xffff0000, RZ, 0xc0, !PT ;  /* 0xffff0000322e7812 */ /* 0x000fe200078ec0ff */
[----:B------:R-:W1:Y:S01]  /*96e0*/  LDTM.x32 R4, tmem[UR4+0x60] ;  /* 0x00006004000479ee */ /* 0x000e6200082c0000 */
[C---:B------:R-:W-:Y:S01]  /*96f0*/  SHF.L.U32 R47, R51.reuse, 0x10, RZ ;  /* 0x00000010332f7819 */ /* 0x040fe200000006ff */
[----:B------:R-:W-:Y:S01]  /*9700*/  NOP ;  /* 0x0000000000007918 */ /* 0x000fe20000000000 */
[----:B------:R-:W-:Y:S02]  /*9710*/  LOP3.LUT R48, R51, 0xffff0000, RZ, 0xc0, !PT ;  /* 0xffff000033307812 */ /* 0x000fe400078ec0ff */
[C---:B------:R-:W-:Y:S02]  /*9720*/  SHF.L.U32 R49, R56.reuse, 0x10, RZ ;  /* 0x0000001038317819 */ /* 0x040fe400000006ff */
[----:B------:R-:W-:Y:S02]  /*9730*/  LOP3.LUT R51, R56, 0xffff0000, RZ, 0xc0, !PT ;  /* 0xffff000038337812 */ /* 0x000fe400078ec0ff */
[C---:B------:R-:W-:Y:S02]  /*9740*/  SHF.L.U32 R50, R57.reuse, 0x10, RZ ;  /* 0x0000001039327819 */ /* 0x040fe400000006ff */
[----:B---3--:R-:W-:Y:S02]  /*9750*/  LOP3.LUT R52, R57, 0xffff0000, RZ, 0xc0, !PT ;  /* 0xffff000039347812 */ /* 0x008fe400078ec0ff */
[C---:B------:R-:W-:Y:S02]  /*9760*/  SHF.L.U32 R53, R58.reuse, 0x10, RZ ;  /* 0x000000103a357819 */ /* 0x040fe400000006ff */
[----:B------:R-:W-:Y:S02]  /*9770*/  LOP3.LUT R54, R58, 0xffff0000, RZ, 0xc0, !PT ;  /* 0xffff00003a367812 */ /* 0x000fe400078ec0ff */
[C---:B------:R-:W-:Y:S02]  /*9780*/  SHF.L.U32 R55, R59.reuse, 0x10, RZ ;  /* 0x000000103b377819 */ /* 0x040fe400000006ff */
[----:B------:R-:W-:Y:S02]  /*9790*/  IADD3 R98, PT, PT, R98, 0xf0, RZ ;  /* 0x000000f062627810 */ /* 0x000fe40007ffe0ff */
[----:B------:R-:W-:Y:S02]  /*97a0*/  LOP3.LUT R56, R59, 0xffff0000, RZ, 0xc0, !PT ;  /* 0xffff00003b387812 */ /* 0x000fe400078ec0ff */
[----:B------:R-:W-:Y:S01]  /*97b0*/  SHF.L.U32 R57, R64, 0x10, RZ ;  /* 0x0000001040397819 */ /* 0x000fe200000006ff */
[----:B-1----:R-:W-:Y:S01]  /*97c0*/  FMUL R4, R38, R4 ;  /* 0x0000000426047220 */ /* 0x002fe20000400000 */
[----:B------:R-:W-:Y:S01]  /*97d0*/  LOP3.LUT R58, R64, 0xffff0000, RZ, 0xc0, !PT ;  /* 0xffff0000403a7812 */ /* 0x000fe200078ec0ff */
[----:B------:R-:W-:Y:S01]  /*97e0*/  FMUL R5, R38, R5 ;  /* 0x0000000526057220 */ /* 0x000fe20000400000 */
[----:B------:R-:W-:Y:S01]  /*97f0*/  LOP3.LUT R98, R98, 0xfefffff8, RZ, 0xc0, !PT ;  /* 0xfefffff862627812 */ /* 0x000fe200078ec0ff */
[C---:B------:R-:W-:Y:S01]  /*9800*/  FFMA R4, R41.reuse, R40, R4 ;  /* 0x0000002829047223 */ /* 0x040fe20000000004 */
[C---:B------:R-:W-:Y:S01]  /*9810*/  FMUL R6, R38.reuse, R6 ;  /* 0x0000000626067220 */ /* 0x040fe20000400000 */
[----:B------:R-:W-:Y:S01]  /*9820*/  FFMA R5, R41, R42, R5 ;  /* 0x0000002a29057223 */ /* 0x000fe20000000005 */
[----:B------:R-:W-:Y:S01]  /*9830*/  SHF.L.U32 R59, R65, 0x10, RZ ;  /* 0x00000010413b7819 */ /* 0x000fe200000006ff */
[----:B------:R1:W-:Y:S01]  /*9840*/  SYNCS.ARRIVE.TRANS64.RED.A1T0 RZ, [R98+URZ], RZ ;  /* 0x000000ff62ff79a7 */ /* 0x0003e200081004ff */
[----:B------:R-:W-:Y:S01]  /*9850*/  FFMA R6, R41, R43, R6 ;  /* 0x0000002b29067223 */ /* 0x000fe20000000006 */
[C---:B------:R-:W-:Y:S01]  /*9860*/  FMUL R7, R38.reuse, R7 ;  /* 0x0000000726077220 */ /* 0x040fe20000400000 */
[----:B------:R-:W-:Y:S01]  /*9870*/  F2FP.BF16.F32.PACK_AB R100, R5, R4 ;  /* 0x000000040564723e */ /* 0x000fe200000010ff */
[C---:B------:R-:W-:Y:S01]  /*9880*/  FMUL R8, R38.reuse, R8 ;  /* 0x0000000826087220 */ /* 0x040fe20000400000 */
[----:B------:R-:W-:Y:S01]  /*9890*/  FMUL R9, R38, R9 ;  /* 0x0000000926097220 */ /* 0x000fe20000400000 */
[----:B------:R-:W-:Y:S01]  /*98a0*/  LOP3.LUT R60, R65, 0xffff0000, RZ, 0xc0, !PT ;  /* 0xffff0000413c7812 */ /* 0x000fe200078ec0ff */
[C---:B------:R-:W-:Y:S01]  /*98b0*/  FFMA R7, R41.reuse, R44, R7 ;  /* 0x0000002c29077223 */ /* 0x040fe20000000007 */
[C---:B------:R-:W-:Y:S01]  /*98c0*/  FFMA R8, R41.reuse, R45, R8 ;  /* 0x0000002d29087223 */ /* 0x040fe20000000008 */
[----:B------:R-:W-:Y:S01]  /*98d0*/  SHF.L.U32 R61, R66, 0x10, RZ ;  /* 0x00000010423d7819 */ /* 0x000fe200000006ff */
[----:B------:R-:W-:Y:S01]  /*98e0*/  FFMA R9, R41, R46, R9 ;  /* 0x0000002e29097223 */ /* 0x000fe20000000009 */
[C---:B------:R-:W-:Y:S01]  /*98f0*/  FMUL R10, R38.reuse, R10 ;  /* 0x0000000a260a7220 */ /* 0x040fe20000400000 */
[----:B------:R-:W-:Y:S01]  /*9900*/  F2FP.BF16.F32.PACK_AB R101, R7, R6 ;  /* 0x000000060765723e */ /* 0x000fe200000010ff */
[C---:B------:R-:W-:Y:S01]  /*9910*/  FMUL R11, R38.reuse, R11 ;  /* 0x0000000b260b7220 */ /* 0x040fe20000400000 */
[----:B------:R-:W-:Y:S01]  /*9920*/  FMUL R0, R38, R12 ;  /* 0x0000000c26007220 */ /* 0x000fe20000400000 */
[----:B------:R-:W-:Y:S01]  /*9930*/  F2FP.BF16.F32.PACK_AB R102, R9, R8 ;  /* 0x000000080966723e */ /* 0x000fe200000010ff */
[C---:B------:R-:W-:Y:S01]  /*9940*/  FFMA R10, R41.reuse, R47, R10 ;  /* 0x0000002f290a7223 */ /* 0x040fe2000000000a */
[C---:B------:R-:W-:Y:S01]  /*9950*/  FFMA R11, R41.reuse, R48, R11 ;  /* 0x00000030290b7223 */ /* 0x040fe2000000000b */
[----:B------:R-:W-:Y:S01]  /*9960*/  LOP3.LUT R62, R66, 0xffff0000, RZ, 0xc0, !PT ;  /* 0xffff0000423e7812 */ /* 0x000fe200078ec0ff */
[----:B------:R-:W-:Y:S01]  /*9970*/  FFMA R0, R41, R49, R0 ;  /* 0x0000003129007223 */ /* 0x000fe20000000000 */
[C---:B------:R-:W-:Y:S01]  /*9980*/  FMUL R2, R38.reuse, R13 ;  /* 0x0000000d26027220 */ /* 0x040fe20000400000 */
[----:B------:R-:W-:Y:S01]  /*9990*/  SHF.L.U32 R63, R67, 0x10, RZ ;  /* 0x00000010433f7819 */ /* 0x000fe200000006ff */
[C---:B------:R-:W-:Y:S01]  /*99a0*/  FMUL R3, R38.reuse, R14 ;  /* 0x0000000e26037220 */ /* 0x040fe20000400000 */
[----:B------:R-:W-:Y:S01]  /*99b0*/  F2FP.BF16.F32.PACK_AB R103, R11, R10 ;  /* 0x0000000a0b67723e */ /* 0x000fe200000010ff */
[----:B------:R-:W-:Y:S01]  /*99c0*/  FFMA R2, R41, R51, R2 ;  /* 0x0000003329027223 */ /* 0x000fe20000000002 */
[C---:B------:R-:W-:Y:S01]  /*99d0*/  FMUL R15, R38.reuse, R15 ;  /* 0x0000000f260f7220 */ /* 0x040fe20000400000 */
[C---:B------:R-:W-:Y:S01]  /*99e0*/  FMUL R12, R38.reuse, R16 ;  /* 0x00000010260c7220 */ /* 0x040fe20000400000 */
[----:B------:R-:W-:Y:S01]  /*99f0*/  FMUL R13, R38, R17 ;  /* 0x00000011260d7220 */ /* 0x000fe20000400000 */
[----:B------:R1:W-:Y:S01]  /*9a00*/  STS.128 [R94+0x6000], R100 ;  /* 0x006000645e007388 */ /* 0x0003e20000000c00 */
[----:B------:R-:W-:Y:S01]  /*9a10*/  LOP3.LUT R64, R67, 0xffff0000, RZ, 0xc0, !PT ;  /* 0xffff000043407812 */ /* 0x000fe200078ec0ff */
[C---:B------:R-:W-:Y:S01]  /*9a20*/  FFMA R3, R41.reuse, R50, R3 ;  /* 0x0000003229037223 */ /* 0x040fe20000000003 */
[----:B------:R-:W-:Y:S01]  /*9a30*/  SHF.L.U32 R65, R72, 0x10, RZ ;  /* 0x0000001048417819 */ /* 0x000fe200000006ff */
[C---:B------:R-:W-:Y:S01]  /*9a40*/  FFMA R15, R41.reuse, R52, R15 ;  /* 0x00000034290f7223 */ /* 0x040fe2000000000f */
[----:B------:R-:W-:Y:S01]  /*9a50*/  F2FP.BF16.F32.PACK_AB R104, R2, R0 ;  /* 0x000000000268723e */ /* 0x000fe200000010ff */
[C---:B------:R-:W-:Y:S01]  /*9a60*/  FFMA R12, R41.reuse, R53, R12 ;  /* 0x00000035290c7223 */ /* 0x040fe2000000000c */
[C---:B------:R-:W-:Y:S01]  /*9a70*/  FFMA R13, R41.reuse, R54, R13 ;  /* 0x00000036290d7223 */ /* 0x040fe2000000000d */
[C---:B------:R-:W-:Y:S01]  /*9a80*/  FMUL R14, R38.reuse, R18 ;  /* 0x00000012260e7220 */ /* 0x040fe20000400000 */
[C---:B------:R-:W-:Y:S01]  /*9a90*/  FMUL R19, R38.reuse, R19 ;  /* 0x0000001326137220 */ /* 0x040fe20000400000 */
[C---:B------:R-:W-:Y:S01]  /*9aa0*/  FMUL R16, R38.reuse, R20 ;  /* 0x0000001426107220 */ /* 0x040fe20000400000 */
[C---:B------:R-:W-:Y:S01]  /*9ab0*/  FMUL R17, R38.reuse, R21 ;  /* 0x0000001526117220 */ /* 0x040fe20000400000 */
[C---:B------:R-:W-:Y:S01]  /*9ac0*/  FFMA R14, R41.reuse, R55, R14 ;  /* 0x00000037290e7223 */ /* 0x040fe2000000000e */
        /* <DEDUP_REMOVED lines=9> */
[----:B------:R-:W-:Y:S01]  /*9b60*/  FFMA R23, R41, R60, R23 ;  /* 0x0000003c29177223 */ /* 0x000fe20000000017 */
[C---:B------:R-:W-:Y:S01]  /*9b70*/  FMUL R27, R38.reuse, R27 ;  /* 0x0000001b261b7220 */ /* 0x040fe20000400000 */
[----:B------:R-:W-:Y:S01]  /*9b80*/  F2FP.BF16.F32.PACK_AB R105, R15, R3 ;  /* 0x000000030f69723e */ /* 0x000fe200000010ff */
[----:B------:R-:W-:Y:S01]  /*9b90*/  FFMA R20, R41, R61, R20 ;  /* 0x0000003d29147223 */ /* 0x000fe20000000014 */
[----:B------:R-:W-:Y:S01]  /*9ba0*/  F2FP.BF16.F32.PACK_AB R106, R13, R12 ;  /* 0x0000000c0d6a723e */ /* 0x000fe200000010ff */
[----:B------:R-:W-:Y:S01]  /*9bb0*/  FMUL R24, R38, R28 ;  /* 0x0000001c26187220 */ /* 0x000fe20000400000 */
[----:B------:R-:W-:Y:S01]  /*9bc0*/  F2FP.BF16.F32.PACK_AB R107, R19, R14 ;  /* 0x0000000e136b723e */ /* 0x000fe200000010ff */
[----:B------:R-:W-:Y:S01]  /*9bd0*/  FFMA R21, R41, R62, R21 ;  /* 0x0000003e29157223 */ /* 0x000fe20000000015 */
[----:B------:R-:W-:Y:S01]  /*9be0*/  LOP3.LUT R66, R72, 0xffff0000, RZ, 0xc0, !PT ;  /* 0xffff000048427812 */ /* 0x000fe200078ec0ff */
[C---:B------:R-:W-:Y:S01]  /*9bf0*/  FMUL R25, R38.reuse, R29 ;  /* 0x0000001d26197220 */ /* 0x040fe20000400000 */
[----:B------:R-:W-:Y:S01]  /*9c00*/  SHF.L.U32 R67, R73, 0x10, RZ ;  /* 0x0000001049437819 */ /* 0x000fe200000006ff */
[----:B------:R1:W-:Y:S01]  /*9c10*/  STS.128 [R93+0x6010], R104 ;  /* 0x006010685d007388 */ /* 0x0003e20000000c00 */
[----:B------:R-:W-:Y:S01]  /*9c20*/  FFMA R22, R41, R63, R22 ;  /* 0x0000003f29167223 */ /* 0x000fe20000000016 */
[----:B------:R-:W-:Y:S01]  /*9c30*/  LOP3.LUT R68, R73, 0xffff0000, RZ, 0xc0, !PT ;  /* 0xffff000049447812 */ /* 0x000fe200078ec0ff */
[----:B------:R-:W-:Y:S01]  /*9c40*/  FMUL R26, R38, R30 ;  /* 0x0000001e261a7220 */ /* 0x000fe20000400000 */
[C---:B------:R-:W-:Y:S01]  /*9c50*/  FFMA R27, R41.reuse, R64, R27 ;  /* 0x00000040291b7223 */ /* 0x040fe2000000001b */
[----:B------:R-:W-:Y:S01]  /*9c60*/  SHF.L.U32 R69, R74, 0x10, RZ ;  /* 0x000000104a457819 */ /* 0x000fe200000006ff */
[----:B------:R-:W-:Y:S01]  /*9c70*/  FMUL R31, R38, R31 ;  /* 0x0000001f261f7220 */ /* 0x000fe20000400000 */
[C---:B------:R-:W-:Y:S01]  /*9c80*/  FFMA R24, R41.reuse, R65, R24 ;  /* 0x0000004129187223 */ /* 0x040fe20000000018 */
[----:B------:R-:W-:Y:S01]  /*9c90*/  LOP3.LUT R70, R74, 0xffff0000, RZ, 0xc0, !PT ;  /* 0xffff00004a467812 */ /* 0x000fe200078ec0ff */
[C---:B------:R-:W-:Y:S01]  /*9ca0*/  FMUL R28, R38.reuse, R32 ;  /* 0x00000020261c7220 */ /* 0x040fe20000400000 */
[----:B------:R-:W-:Y:S01]  /*9cb0*/  FFMA R25, R41, R66, R25 ;  /* 0x0000004229197223 */ /* 0x000fe20000000019 */
[----:B------:R-:W-:Y:S01]  /*9cc0*/  SHF.L.U32 R71, R75, 0x10, RZ ;  /* 0x000000104b477819 */ /* 0x000fe200000006ff */
[C---:B------:R-:W-:Y:S01]  /*9cd0*/  FMUL R29, R38.reuse, R33 ;  /* 0x00000021261d7220 */ /* 0x040fe20000400000 */
[----:B------:R-:W-:Y:S01]  /*9ce0*/  FFMA R26, R41, R67, R26 ;  /* 0x00000043291a7223 */ /* 0x000fe2000000001a */
[----:B------:R-:W-:Y:S01]  /*9cf0*/  LOP3.LUT R72, R75, 0xffff0000, RZ, 0xc0, !PT ;  /* 0xffff00004b487812 */ /* 0x000fe200078ec0ff */
        /* <DEDUP_REMOVED lines=26> */
[----:B------:R-:W-:Y:S02]  /*9ea0*/  UIADD3 UR9, UPT, UPT, UR49, 0x60, URZ ;  /* 0x0000006031097890 */ /* 0x000fe4000fffe0ff */
[----:B------:R-:W-:Y:S01]  /*9eb0*/  UIADD3 UR8, UPT, UPT, UR43, 0x6200, URZ ;  /* 0x000062002b087890 */ /* 0x000fe2000fffe0ff */
[----:B------:R-:W-:Y:S01]  /*9ec0*/  UMOV UR10, UR50 ;  /* 0x00000032000a7c82 */ /* 0x000fe20008000000 */
[----:B------:R-:W-:Y:S01]  /*9ed0*/  UMOV UR11, UR36 ;  /* 0x00000024000b7c82 */ /* 0x000fe20008000000 */
[----:B---3--:R-:W-:Y:S04]  /*9ee0*/  UIADD3 UR4, UP0, UPT, UR6, 0xa80, URZ ;  /* 0x00000a8006047890 */ /* 0x008fe8000ff1e0ff */
[----:B------:R-:W-:Y:S09]  /*9ef0*/  UIADD3.X UR5, UPT, UPT, URZ, UR7, URZ, UP0, !UPT ;  /* 0x00000007ff057290 */ /* 0x000ff200087fe4ff */
[----:B------:R3:W-:Y:S01]  /*9f00*/  UTMASTG.3D [UR8], [UR4] ;  /* 0x00000008040073b5 */ /* 0x0007e20008010000 */
[----:B------:R0:W-:Y:S01]  /*9f10*/  UTMACMDFLUSH ;  /* 0x00000000000079b7 */ /* 0x0001e20000000000 */
[----:B---3--:R-:W-:Y:S04]  /*9f20*/  DEPBAR.LE SB0, 0x1 ;  /* 0x000080400000791a */ /* 0x008fe80000000000 */
.L_x_147:
[----:B------:R-:W-:Y:S05]  /*9f30*/  BSYNC.RECONVERGENT B0 ;  /* 0x0000000000007941 */ /* 0x000fea0003800200 */
.L_x_146:
[----:B------:R-:W-:Y:S01]  /*9f40*/  BAR.SYNC.DEFER_BLOCKING 0x1, 0x80 ;  /* 0x0042000000007b1d */ /* 0x000fe20000010000 */
[----:B------:R-:W-:Y:S01]  /*9f50*/  UISETP.NE.AND UP0, UPT, UR47, -0x4, UPT ;  /* 0xfffffffc2f00788c */ /* 0x000fe2000bf05270 */
[----:B------:R-:W-:Y:S08]  /*9f60*/  IADD3 R0, PT, PT, R36, 0x1, RZ ;  /* 0x0000000124007810 */ /* 0x000ff00007ffe0ff */
[----:B------:R-:W-:Y:S05]  /*9f70*/  BRA.U !UP0, `(.L_x_148) ;  /* 0x0000000108247547 */ /* 0x000fea000b800000 */
[----:B------:R-:W-:Y:S01]  /*9f80*/  ISETP.NE.AND P0, PT, R97, RZ, PT ;  /* 0x000000ff6100720c */ /* 0x000fe20003f05270 */
[----:B------:R-:W-:Y:S01]  /*9f90*/  IMAD.U32 R2, RZ, RZ, UR46 ;  /* 0x0000002eff027e24 */ /* 0x000fe2000f8e00ff */
[----:B------:R-:W-:Y:S04]  /*9fa0*/  UIADD3 UR4, UPT, UPT, UR46, 0x1, URZ ;  /* 0x000000012e047890 */ /* 0x000fe8000fffe0ff */
[----:B------:R-:W-:Y:S04]  /*9fb0*/  UISETP.NE.AND UP0, UPT, UR4, 0x4, UPT ;  /* 0x000000040400788c */ /* 0x000fe8000bf05270 */
[----:B------:R-:W-:Y:S03]  /*9fc0*/  USEL UR46, UR4, URZ, UP0 ;  /* 0x000000ff042e7287 */ /* 0x000fe60008000000 */
[----:B------:R-:W-:Y:S05]  /*9fd0*/  @P0 LEA R2, R2, UR43, 0x3 ;  /* 0x0000002b02020c11 */ /* 0x000fea000f8e18ff */
[----:B------:R-:W-:Y:S05]  /*9fe0*/  @P0 VIADD R2, R2, 0x90 ;  /* 0x0000009002020836 */ /* 0x000fea0000000000 */
[----:B------:R-:W-:Y:S04]  /*9ff0*/  @P0 PRMT R2, R99, 0x654, R2 ;  /* 0x0000065463020816 */ /* 0x000fe80000000002 */
[----:B------:R3:W-:Y:S03]  /*a000*/  @P0 SYNCS.ARRIVE.TRANS64.RED.A1T0 RZ, [R2+URZ], RZ ;  /* 0x000000ff02ff09a7 */ /* 0x0007e600081004ff */
.L_x_148:
[----:B------:R-:W-:Y:S01]  /*a010*/  R2UR UR5, R83 ;  /* 0x00000000530572ca */ /* 0x000fe200000e0000 */
[----:B------:R-:W-:Y:S01]  /*a020*/  UISETP.NE.AND UP0, UPT, UR61, URZ, UPT ;  /* 0x000000ff3d00728c */ /* 0x000fe2000bf05270 */
[----:B------:R-:W-:Y:S01]  /*a030*/  R2UR UR4, R82 ;  /* 0x00000000520472ca */ /* 0x000fe200000e0000 */
[----:B------:R-:W-:Y:S01]  /*a040*/  UIADD3 UR47, UPT, UPT, UR47, 0x4, URZ ;  /* 0x000000042f2f7890 */ /* 0x000fe2000fffe0ff */
[----:B------:R-:W-:Y:S01]  /*a050*/  ISETP.NE.AND P0, PT, R87, 0x2, PT ;  /* 0x000000025700780c */ /* 0x000fe20003f05270 */
[----:B------:R-:W-:Y:S01]  /*a060*/  UMOV UR36, UR60 ;  /* 0x0000003c00247c82 */ /* 0x000fe20008000000 */
[----:B------:R-:W-:Y:S02]  /*a070*/  ISETP.NE.AND P1, PT, R0, 0x2, PT ;  /* 0x000000020000780c */ /* 0x000fe40003f25270 */
[----:B---3--:R-:W-:Y:S02]  /*a080*/  SEL R2, RZ, 0x1, P0 ;  /* 0x00000001ff027807 */ /* 0x008fe40000000000 */
[----:B------:R-:W-:Y:S02]  /*a090*/  SEL R3, RZ, 0x1, P1 ;  /* 0x00000001ff037807 */ /* 0x000fe40000800000 */
[----:B------:R-:W-:Y:S01]  /*a0a0*/  LOP3.LUT R89, R89, R2, RZ, 0x3c, !PT ;  /* 0x0000000259597212 */ /* 0x000fe200078e3cff */
[----:B------:R-:W-:Y:S01]  /*a0b0*/  UIADD3 UR20, UPT, UPT, UR38, UR5, URZ ;  /* 0x0000000526147290 */ /* 0x000fe2000fffe0ff */
[----:B------:R-:W-:Y:S01]  /*a0c0*/  LOP3.LUT R90, R90, R3, RZ, 0x3c, !PT ;  /* 0x000000035a5a7212 */ /* 0x000fe200078e3cff */
[----:B------:R-:W-:Y:S01]  /*a0d0*/  UIADD3 UR11, UPT, UPT, UR37, UR4, URZ ;  /* 0x00000004250b7290 */ /* 0x000fe2000fffe0ff */
[----:B------:R-:W-:Y:S02]  /*a0e0*/  SEL R87, R87, RZ, P0 ;  /* 0x000000ff57577207 */ /* 0x000fe40000000000 */
[----:B------:R-:W-:Y:S01]  /*a0f0*/  SEL R36, R0, RZ, P1 ;  /* 0x000000ff00247207 */ /* 0x000fe20000800000 */
[----:B------:R-:W-:Y:S08]  /*a100*/  BRA.U UP0, `(.L_x_149) ;  /* 0xffffffbd00f07547 */ /* 0x000ff0000b83ffff */
[----:B------:R-:W-:-:S13]  /*a110*/  R2UR UR4, R84 ;  /* 0x00000000540472ca */ /* 0x000fda00000e0000 */
[----:B------:R-:W-:-:S09]  /*a120*/  UISETP.NE.AND UP0, UPT, UR4, URZ, UPT ;  /* 0x000000ff0400728c */ /* 0x000fd2000bf05270 */
[----:B------:R-:W-:Y:S05]  /*a130*/  BRA.U !UP0, `(.L_x_150) ;  /* 0x0000000108487547 */ /* 0x000fea000b800000 */
[----:B------:R-:W3:Y:S02]  /*a140*/  LDCU.64 UR4, c[0x0][0xc90] ;  /* 0x00019200ff0477ac */ /* 0x000ee40008000a00 */
[----:B---3--:R-:W-:-:S04]  /*a150*/  UISETP.NE.U32.AND UP0, UPT, UR4, URZ, UPT ;  /* 0x000000ff0400728c */ /* 0x008fc8000bf05070 */
[----:B------:R-:W-:-:S09]  /*a160*/  UISETP.NE.AND.EX UP0, UPT, UR5, URZ, UPT, UP0 ;  /* 0x000000ff0500728c */ /* 0x000fd2000bf05300 */
[----:B------:R-:W-:Y:S05]  /*a170*/  BRA.U UP0, `(.L_x_151) ;  /* 0x00000001000c7547 */ /* 0x000fea000b800000 */
[----:B------:R-:W-:-:S13]  /*a180*/  FSETP.NEU.AND P0, PT, R41, RZ, PT ;  /* 0x000000ff2900720b */ /* 0x000fda0003f0d000 */
[----:B------:R-:W-:Y:S05]  /*a190*/  @!P0 EXIT ;  /* 0x000000000000894d */ /* 0x000fea0003800000 */
[----:B------:R-:W-:Y:S05]  /*a1a0*/  BRA `(.L_x_150) ;  /* 0x00000000002c7947 */ /* 0x000fea0003800000 */
.L_x_151:
[----:B------:R-:W-:Y:S01]  /*a1b0*/  ISETP.NE.AND P0, PT, R86, RZ, PT ;  /* 0x000000ff5600720c */ /* 0x000fe20003f05270 */
[----:B------:R-:W-:-:S12]  /*a1c0*/  BSSY.RECONVERGENT B0, `(.L_x_150) ;  /* 0x0000009000007945 */ /* 0x000fd80003800200 */
[----:B------:R-:W-:Y:S05]  /*a1d0*/  @P0 BRA `(.L_x_152) ;  /* 0x0000000000140947 */ /* 0x000fea0003800000 */
[----:B------:R-:W3:Y:S02]  /*a1e0*/  LDCU.64 UR4, c[0x0][0xc88] ;  /* 0x00019100ff0477ac */ /* 0x000ee40008000a00 */
[----:B---3--:R-:W-:-:S04]  /*a1f0*/  ISETP.NE.U32.AND P0, PT, RZ, UR4, PT ;  /* 0x00000004ff007c0c */ /* 0x008fc8000bf05070 */
[----:B------:R-:W-:-:S13]  /*a200*/  ISETP.NE.AND.EX P0, PT, RZ, UR5, PT, P0 ;  /* 0x00000005ff007c0c */ /* 0x000fda000bf05300 */
[----:B------:R-:W-:Y:S05]  /*a210*/  @!P0 EXIT ;  /* 0x000000000000894d */ /* 0x000fea0003800000 */
[----:B------:R-:W-:Y:S05]  /*a220*/  BRA `(.L_x_153) ;  /* 0x0000000000087947 */ /* 0x000fea0003800000 */
.L_x_152:
[----:B------:R-:W-:-:S13]  /*a230*/  FSETP.NEU.AND P0, PT, R41, RZ, PT ;  /* 0x000000ff2900720b */ /* 0x000fda0003f0d000 */
[----:B------:R-:W-:Y:S05]  /*a240*/  @!P0 EXIT ;  /* 0x000000000000894d */ /* 0x000fea0003800000 */
.L_x_153:
[----:B------:R-:W-:Y:S05]  /*a250*/  BSYNC.RECONVERGENT B0 ;  /* 0x0000000000007941 */ /* 0x000fea0003800200 */
.L_x_150:
[----:B------:R-:W3:Y:S01]  /*a260*/  S2UR UR5, SR_CgaCtaId ;  /* 0x00000000000579c3 */ /* 0x000ee20000008800 */
[----:B------:R-:W-:Y:S01]  /*a270*/  ULEA UR4, UR46, UR43, 0x3 ;  /* 0x0000002b2e047291 */ /* 0x000fe2000f8e18ff */
[----:B------:R-:W-:-:S04]  /*a280*/  DEPBAR.LE SB0, 0x0 ;  /* 0x000080000000791a */ /* 0x000fc80000000000 */
[----:B------:R-:W-:-:S04]  /*a290*/  UIADD3 UR4, UPT, UPT, UR4, 0x90, URZ ;  /* 0x0000009004047890 */ /* 0x000fc8000fffe0ff */
[----:B---3--:R-:W-:-:S09]  /*a2a0*/  UPRMT UR4, UR5, 0x654, UR4 ;  /* 0x0000065405047896 */ /* 0x008fd20008000004 */
[----:B------:R-:W-:Y:S01]  /*a2b0*/  SYNCS.ARRIVE.TRANS64.RED.A1T0 RZ, [UR4], RZ ;  /* 0x000000ffffff79a7 */ /* 0x000fe20008100404 */
[----:B------:R-:W-:Y:S05]  /*a2c0*/  EXIT ;  /* 0x000000000000794d */ /* 0x000fea0003800000 */
.L_x_24:
[----:B-1----:R1:W3:Y:S02]  /*a2d0*/  SYNCS.PHASECHK.TRANS64.TRYWAIT P0, [R0+URZ+0x110], R3 ;  /* 0x00011003000075a7 */ /* 0x0022e400080011ff */
[----:B---3--:R-:W-:Y:S05]  /*a2e0*/  @!P0 NANOSLEEP.SYNCS 0x989680 ;  /* 0x009896800000895d */ /* 0x008fea0003900000 */
[----:B------:R-:W3:Y:S02]  /*a2f0*/  @!P0 SYNCS.PHASECHK.TRANS64 P0, [R0+URZ+0x110], R3 ;  /* 0x00011003000085a7 */ /* 0x000ee400080010ff */
[----:B---3--:R-:W-:Y:S05]  /*a300*/  @!P0 BRA `(.L_x_24) ;  /* 0xfffffffc00f08947 */ /* 0x008fea000383ffff */
[----:B------:R-:W-:Y:S05]  /*a310*/  BRA `(.L_x_154) ;  /* 0xffffff78003c7947 */ /* 0x000fea000383ffff */
.L_x_27:
[----:B-1----:R-:W-:-:S07]  /*a320*/  MOV R0, UR5 ;  /* 0x0000000500007c02 */ /* 0x002fce0008000f00 */
.L_x_155:
[----:B-1----:R1:W3:Y:S02]  /*a330*/  SYNCS.PHASECHK.TRANS64.TRYWAIT P0, [R0+URZ+0x38], R3 ;  /* 0x00003803000075a7 */ /* 0x0022e400080011ff */
[----:B---3--:R-:W-:Y:S05]  /*a340*/  @!P0 NANOSLEEP.SYNCS 0x989680 ;  /* 0x009896800000895d */ /* 0x008fea0003900000 */
[----:B------:R-:W3:Y:S02]  /*a350*/  @!P0 SYNCS.PHASECHK.TRANS64 P0, [R0+URZ+0x38], R3 ;  /* 0x00003803000085a7 */ /* 0x000ee400080010ff */
[----:B---3--:R-:W-:Y:S05]  /*a360*/  @!P0 BRA `(.L_x_155) ;  /* 0xfffffffc00f08947 */ /* 0x008fea000383ffff */
[----:B------:R-:W-:Y:S05]  /*a370*/  BRA `(.L_x_26) ;  /* 0xffffff7800987947 */ /* 0x000fea000383ffff */
.L_x_36:
[----:B-1----:R-:W-:-:S07]  /*a380*/  MOV R0, UR6 ;  /* 0x0000000600007c02 */ /* 0x002fce0008000f00 */
.L_x_156:
[----:B-1----:R1:W2:Y:S02]  /*a390*/  SYNCS.PHASECHK.TRANS64.TRYWAIT P0, [R0+URZ+0x38], R3 ;  /* 0x00003803000075a7 */ /* 0x0022a400080011ff */
[----:B--2---:R-:W-:Y:S05]  /*a3a0*/  @!P0 NANOSLEEP.SYNCS 0x989680 ;  /* 0x009896800000895d */ /* 0x004fea0003900000 */
[----:B------:R-:W2:Y:S02]  /*a3b0*/  @!P0 SYNCS.PHASECHK.TRANS64 P0, [R0+URZ+0x38], R3 ;  /* 0x00003803000085a7 */ /* 0x000ea400080010ff */
[----:B--2---:R-:W-:Y:S05]  /*a3c0*/  @!P0 BRA `(.L_x_156) ;  /* 0xfffffffc00f08947 */ /* 0x004fea000383ffff */
[----:B------:R-:W-:Y:S05]  /*a3d0*/  BRA `(.L_x_35) ;  /* 0xffffff7c00b47947 */ /* 0x000fea000383ffff */
.L_x_43:
[----:B-1----:R1:W4:Y:S02]  /*a3e0*/  SYNCS.PHASECHK.TRANS64.TRYWAIT P0, [R3+URZ+0xc0], R0 ;  /* 0x0000c000030075a7 */ /* 0x00232400080011ff */
[----:B----4-:R-:W-:Y:S05]  /*a3f0*/  @!P0 NANOSLEEP.SYNCS 0x989680 ;  /* 0x009896800000895d */ /* 0x010fea0003900000 */
[----:B------:R-:W4:Y:S02]  /*a400*/  @!P0 SYNCS.PHASECHK.TRANS64 P0, [R3+URZ+0xc0], R0 ;  /* 0x0000c000030085a7 */ /* 0x000f2400080010ff */
[----:B----4-:R-:W-:Y:S05]  /*a410*/  @!P0 BRA `(.L_x_43) ;  /* 0xfffffffc00f08947 */ /* 0x010fea000383ffff */
[----:B------:R-:W-:Y:S05]  /*a420*/  BRA `(.L_x_157) ;  /* 0xffffff8000ac7947 */ /* 0x000fea000383ffff */
.L_x_47:
[----:B-1----:R-:W-:-:S07]  /*a430*/  MOV R0, UR4 ;  /* 0x0000000400007c02 */ /* 0x002fce0008000f00 */
.L_x_158:
[----:B-1----:R1:W2:Y:S02]  /*a440*/  SYNCS.PHASECHK.TRANS64.TRYWAIT P0, [R0+URZ], R3 ;  /* 0x00000003000075a7 */ /* 0x0022a400080011ff */
[----:B--2---:R-:W-:Y:S05]  /*a450*/  @!P0 NANOSLEEP.SYNCS 0x989680 ;  /* 0x009896800000895d */ /* 0x004fea0003900000 */
[----:B------:R-:W2:Y:S02]  /*a460*/  @!P0 SYNCS.PHASECHK.TRANS64 P0, [R0+URZ], R3 ;  /* 0x00000003000085a7 */ /* 0x000ea400080010ff */
[----:B--2---:R-:W-:Y:S05]  /*a470*/  @!P0 BRA `(.L_x_158) ;  /* 0xfffffffc00f08947 */ /* 0x004fea000383ffff */
[----:B------:R-:W-:Y:S05]  /*a480*/  BRA `(.L_x_159) ;  /* 0xffffff8800587947 */ /* 0x000fea000383ffff */
.L_x_48:
[----:B------:R-:W-:-:S07]  /*a490*/  MOV R0, UR5 ;  /* 0x0000000500007c02 */ /* 0x000fce0008000f00 */
.L_x_160:
[----:B-1----:R1:W2:Y:S02]  /*a4a0*/  SYNCS.PHASECHK.TRANS64.TRYWAIT P0, [R0+URZ], R3 ;  /* 0x00000003000075a7 */ /* 0x0022a400080011ff */
[----:B--2---:R-:W-:Y:S05]  /*a4b0*/  @!P0 NANOSLEEP.SYNCS 0x989680 ;  /* 0x009896800000895d */ /* 0x004fea0003900000 */
[----:B------:R-:W2:Y:S02]  /*a4c0*/  @!P0 SYNCS.PHASECHK.TRANS64 P0, [R0+URZ], R3 ;  /* 0x00000003000085a7 */ /* 0x000ea400080010ff */
[----:B--2---:R-:W-:Y:S05]  /*a4d0*/  @!P0 BRA `(.L_x_160) ;  /* 0xfffffffc00f08947 */ /* 0x004fea000383ffff */
[----:B------:R-:W-:Y:S05]  /*a4e0*/  BRA `(.L_x_161) ;  /* 0xffffff8800647947 */ /* 0x000fea000383ffff */
.L_x_49:
[----:B------:R-:W-:-:S07]  /*a4f0*/  MOV R0, UR5 ;  /* 0x0000000500007c02 */ /* 0x000fce0008000f00 */
.L_x_162:
[----:B-1----:R1:W2:Y:S02]  /*a500*/  SYNCS.PHASECHK.TRANS64.TRYWAIT P0, [R0+URZ], R3 ;  /* 0x00000003000075a7 */ /* 0x0022a400080011ff */
[----:B--2---:R-:W-:Y:S05]  /*a510*/  @!P0 NANOSLEEP.SYNCS 0x989680 ;  /* 0x009896800000895d */ /* 0x004fea0003900000 */
[----:B------:R-:W2:Y:S02]  /*a520*/  @!P0 SYNCS.PHASECHK.TRANS64 P0, [R0+URZ], R3 ;  /* 0x00000003000085a7 */ /* 0x000ea400080010ff */
[----:B--2---:R-:W-:Y:S05]  /*a530*/  @!P0 BRA `(.L_x_162) ;  /* 0xfffffffc00f08947 */ /* 0x004fea000383ffff */
[----:B------:R-:W-:Y:S05]  /*a540*/  BRA `(.L_x_163) ;  /* 0xffffff8800707947 */ /* 0x000fea000383ffff */
.L_x_50:
[----:B------:R-:W-:-:S07]  /*a550*/  MOV R0, UR5 ;  /* 0x0000000500007c02 */ /* 0x000fce0008000f00 */
.L_x_164:
[----:B-1----:R1:W2:Y:S02]  /*a560*/  SYNCS.PHASECHK.TRANS64.TRYWAIT P0, [R0+URZ], R3 ;  /* 0x00000003000075a7 */ /* 0x0022a400080011ff */
[----:B--2---:R-:W-:Y:S05]  /*a570*/  @!P0 NANOSLEEP.SYNCS 0x989680 ;  /* 0x009896800000895d */ /* 0x004fea0003900000 */
[----:B------:R-:W2:Y:S02]  /*a580*/  @!P0 SYNCS.PHASECHK.TRANS64 P0, [R0+URZ], R3 ;  /* 0x00000003000085a7 */ /* 0x000ea400080010ff */
[----:B--2---:R-:W-:Y:S05]  /*a590*/  @!P0 BRA `(.L_x_164) ;  /* 0xfffffffc00f08947 */ /* 0x004fea000383ffff */
[----:B------:R-:W-:Y:S05]  /*a5a0*/  BRA `(.L_x_165) ;  /* 0xffffff88007c7947 */ /* 0x000fea000383ffff */
.L_x_51:
[----:B------:R-:W-:-:S07]  /*a5b0*/  MOV R0, UR5 ;  /* 0x0000000500007c02 */ /* 0x000fce0008000f00 */
.L_x_166:
[----:B-1----:R1:W2:Y:S02]  /*a5c0*/  SYNCS.PHASECHK.TRANS64.TRYWAIT P0, [R0+URZ], R3 ;  /* 0x00000003000075a7 */ /* 0x0022a400080011ff */
[----:B--2---:R-:W-:Y:S05]  /*a5d0*/  @!P0 NANOSLEEP.SYNCS 0x989680 ;  /* 0x009896800000895d */ /* 0x004fea0003900000 */
[----:B------:R-:W2:Y:S02]  /*a5e0*/  @!P0 SYNCS.PHASECHK.TRANS64 P0, [R0+URZ], R3 ;  /* 0x00000003000085a7 */ /* 0x000ea400080010ff */
[----:B--2---:R-:W-:Y:S05]  /*a5f0*/  @!P0 BRA `(.L_x_166) ;  /* 0xfffffffc00f08947 */ /* 0x004fea000383ffff */
[----:B------:R-:W-:Y:S05]  /*a600*/  BRA `(.L_x_167) ;  /* 0xffffff8800887947 */ /* 0x000fea000383ffff */
.L_x_52:
[----:B------:R-:W-:-:S07]  /*a610*/  MOV R0, UR5 ;  /* 0x0000000500007c02 */ /* 0x000fce0008000f00 */
.L_x_168:
[----:B-1----:R1:W2:Y:S02]  /*a620*/  SYNCS.PHASECHK.TRANS64.TRYWAIT P0, [R0+URZ], R3 ;  /* 0x00000003000075a7 */ /* 0x0022a400080011ff */
[----:B--2---:R-:W-:Y:S05]  /*a630*/  @!P0 NANOSLEEP.SYNCS 0x989680 ;  /* 0x009896800000895d */ /* 0x004fea0003900000 */
[----:B------:R-:W2:Y:S02]  /*a640*/  @!P0 SYNCS.PHASECHK.TRANS64 P0, [R0+URZ], R3 ;  /* 0x00000003000085a7 */ /* 0x000ea400080010ff */
[----:B--2---:R-:W-:Y:S05]  /*a650*/  @!P0 BRA `(.L_x_168) ;  /* 0xfffffffc00f08947 */ /* 0x004fea000383ffff */
[----:B------:R-:W-:Y:S05]  /*a660*/  BRA `(.L_x_169) ;  /* 0xffffff8800947947 */ /* 0x000fea000383ffff */
.L_x_55:
[----:B--2---:R2:W3:Y:S02]  /*a670*/  SYNCS.PHASECHK.TRANS64.TRYWAIT P0, [R0+URZ+0x100], R5 ;  /* 0x00010005000075a7 */ /* 0x0044e400080011ff */
[----:B---3--:R-:W-:Y:S05]  /*a680*/  @!P0 NANOSLEEP.SYNCS 0x989680 ;  /* 0x009896800000895d */ /* 0x008fea0003900000 */
[----:B------:R-:W3:Y:S02]  /*a690*/  @!P0 SYNCS.PHASECHK.TRANS64 P0, [R0+URZ+0x100], R5 ;  /* 0x00010005000085a7 */ /* 0x000ee400080010ff */
[----:B---3--:R-:W-:Y:S05]  /*a6a0*/  @!P0 BRA `(.L_x_55) ;  /* 0xfffffffc00f08947 */ /* 0x008fea000383ffff */
[----:B------:R-:W-:Y:S05]  /*a6b0*/  BRA `(.L_x_170) ;  /* 0xffffff8800f87947 */ /* 0x000fea000383ffff */
.L_x_56:
[----:B------:R-:W-:-:S07]  /*a6c0*/  MOV R0, UR4 ;  /* 0x0000000400007c02 */ /* 0x000fce0008000f00 */
.L_x_171:
[----:B--2---:R2:W3:Y:S02]  /*a6d0*/  SYNCS.PHASECHK.TRANS64.TRYWAIT P0, [R0+URZ+0xd0], R7 ;  /* 0x0000d007000075a7 */ /* 0x0044e400080011ff */
[----:B---3--:R-:W-:Y:S05]  /*a6e0*/  @!P0 NANOSLEEP.SYNCS 0x989680 ;  /* 0x009896800000895d */ /* 0x008fea0003900000 */
[----:B------:R-:W3:Y:S02]  /*a6f0*/  @!P0 SYNCS.PHASECHK.TRANS64 P0, [R0+URZ+0xd0], R7 ;  /* 0x0000d007000085a7 */ /* 0x000ee400080010ff */
[----:B---3--:R-:W-:Y:S05]  /*a700*/  @!P0 BRA `(.L_x_171) ;  /* 0xfffffffc00f08947 */ /* 0x008fea000383ffff */
[----:B------:R-:W-:Y:S05]  /*a710*/  BRA `(.L_x_172) ;  /* 0xffffff8c00087947 */ /* 0x000fea000383ffff */
.L_x_57:
[----:B--2---:R2:W3:Y:S02]  /*a720*/  SYNCS.PHASECHK.TRANS64.TRYWAIT P1, [R0+URZ+0xc0], R5 ;  /* 0x0000c005000075a7 */ /* 0x0044e400080211ff */
[----:B---3--:R-:W-:Y:S05]  /*a730*/  @!P1 NANOSLEEP.SYNCS 0x989680 ;  /* 0x009896800000995d */ /* 0x008fea0003900000 */
[----:B------:R-:W3:Y:S02]  /*a740*/  @!P1 SYNCS.PHASECHK.TRANS64 P1, [R0+URZ+0xc0], R5 ;  /* 0x0000c005000095a7 */ /* 0x000ee400080210ff */
[----:B---3--:R-:W-:Y:S05]  /*a750*/  @!P1 BRA `(.L_x_57) ;  /* 0xfffffffc00f09947 */ /* 0x008fea000383ffff */
[----:B------:R-:W-:Y:S05]  /*a760*/  BRA `(.L_x_173) ;  /* 0xffffff8c00387947 */ /* 0x000fea000383ffff */
.L_x_60:
[----:B------:R-:W-:-:S07]  /*a770*/  MOV R0, UR4 ;  /* 0x0000000400007c02 */ /* 0x000fce0008000f00 */
.L_x_174:
[----:B--2---:R2:W3:Y:S02]  /*a780*/  SYNCS.PHASECHK.TRANS64.TRYWAIT P0, [R0+URZ+0xd0], R3 ;  /* 0x0000d003000075a7 */ /* 0x0044e400080011ff */
[----:B---3--:R-:W-:Y:S05]  /*a790*/  @!P0 NANOSLEEP.SYNCS 0x989680 ;  /* 0x009896800000895d */ /* 0x008fea0003900000 */
[----:B------:R-:W3:Y:S02]  /*a7a0*/  @!P0 SYNCS.PHASECHK.TRANS64 P0, [R0+URZ+0xd0], R3 ;  /* 0x0000d003000085a7 */ /* 0x000ee400080010ff */
[----:B---3--:R-:W-:Y:S05]  /*a7b0*/  @!P0 BRA `(.L_x_174) ;  /* 0xfffffffc00f08947 */ /* 0x008fea000383ffff */
[----:B------:R-:W-:Y:S05]  /*a7c0*/  BRA `(.L_x_59) ;  /* 0xffffff8c008c7947 */ /* 0x000fea000383ffff */
.L_x_69:
[----:B--2---:R-:W-:-:S04]  /*a7d0*/  MOV R5, UR5 ;  /* 0x0000000500057c02 */ /* 0x004fc80008000f00 */
[----:B------:R2:W3:Y:S03]  /*a7e0*/  SYNCS.PHASECHK.TRANS64.TRYWAIT P0, [R5+URZ+0x8], R6 ;  /* 0x00000806050075a7 */ /* 0x0004e600080011ff */
[----:B---3--:R-:W-:Y:S05]  /*a7f0*/  @!P0 NANOSLEEP.SYNCS 0x989680 ;  /* 0x009896800000895d */ /* 0x008fea0003900000 */
[----:B------:R-:W3:Y:S02]  /*a800*/  @!P0 SYNCS.PHASECHK.TRANS64 P0, [R5+URZ+0x8], R6 ;  /* 0x00000806050085a7 */ /* 0x000ee400080010ff */
[----:B---3--:R-:W-:Y:S05]  /*a810*/  @!P0 BRA `(.L_x_69) ;  /* 0xfffffffc00ec8947 */ /* 0x008fea000383ffff */
[----:B------:R-:W-:Y:S05]  /*a820*/  BRA `(.L_x_68) ;  /* 0xffffff9000447947 */ /* 0x000fea000383ffff */
.L_x_71:
[----:B------:R-:W-:Y:S01]  /*a830*/  BSSY B0, `(.L_x_175) ;  /* 0x0000006000007945 */ /* 0x000fe20003800000 */
[----:B------:R-:W-:-:S07]  /*a840*/  MOV R15, 0xffffffff ;  /* 0xffffffff000f7802 */ /* 0x000fce0000000f00 */
[----:B-12--5:R-:W-:Y:S05]  /*a850*/  WARPSYNC.COLLECTIVE R15, `(.L_x_176) ;  /* 0x000000000f0c7348 */ /* 0x026fea0003c00000 */
[----:B------:R-:W-:Y:S02]  /*a860*/  ELECT P6, UR79, PT ;  /* 0x00000000004f782f */ /* 0x000fe400038c0000 */
[----:B------:R-:W-:Y:S01]  /*a870*/  MOV R14, UR79 ;  /* 0x0000004f000e7c02 */ /* 0x000fe20008000f00 */
[----:B-12--5:R-:W-:Y:S10]  /*a880*/  ENDCOLLECTIVE ;  /* 0x000000000000791b */ /* 0x026ff40003800000 */
.L_x_176:
[----:B------:R-:W-:Y:S05]  /*a890*/  BSYNC B0 ;  /* 0x0000000000007941 */ /* 0x000fea0003800000 */
.L_x_175:
[----:B------:R-:W-:Y:S01]  /*a8a0*/  PLOP3.LUT P0, PT, P6, PT, PT, 0x80, 0x8 ;  /* 0x000000000008781c */ /* 0x000fe2000370f070 */
[----:B------:R-:W-:-:S12]  /*a8b0*/  BRA `(.L_x_177) ;  /* 0xffffff9000707947 */ /* 0x000fd8000383ffff */
.L_x_73:
[----:B--2---:R-:W-:-:S04]  /*a8c0*/  MOV R3, UR5 ;  /* 0x0000000500037c02 */ /* 0x004fc80008000f00 */
[----:B------:R2:W3:Y:S03]  /*a8d0*/  SYNCS.PHASECHK.TRANS64.TRYWAIT P0, [R3+URZ+0x8], R4 ;  /* 0x00000804030075a7 */ /* 0x0004e600080011ff */
[----:B---3--:R-:W-:Y:S05]  /*a8e0*/  @!P0 NANOSLEEP.SYNCS 0x989680 ;  /* 0x009896800000895d */ /* 0x008fea0003900000 */
[----:B------:R-:W3:Y:S02]  /*a8f0*/  @!P0 SYNCS.PHASECHK.TRANS64 P0, [R3+URZ+0x8], R4 ;  /* 0x00000804030085a7 */ /* 0x000ee400080010ff */
[----:B---3--:R-:W-:Y:S05]  /*a900*/  @!P0 BRA `(.L_x_73) ;  /* 0xfffffffc00ec8947 */ /* 0x008fea000383ffff */
[----:B------:R-:W-:Y:S05]  /*a910*/  BRA `(.L_x_72) ;  /* 0xffffff9000747947 */ /* 0x000fea000383ffff */
.L_x_74:
[----:B-1----:R1:W2:Y:S02]  /*a920*/  SYNCS.PHASECHK.TRANS64.TRYWAIT P0, [R0+URZ+0xc0], R5 ;  /* 0x0000c005000075a7 */ /* 0x0022a400080011ff */
[----:B--2---:R-:W-:Y:S05]  /*a930*/  @!P0 NANOSLEEP.SYNCS 0x989680 ;  /* 0x009896800000895d */ /* 0x004fea0003900000 */
[----:B------:R-:W2:Y:S02]  /*a940*/  @!P0 SYNCS.PHASECHK.TRANS64 P0, [R0+URZ+0xc0], R5 ;  /* 0x0000c005000085a7 */ /* 0x000ea400080010ff */
[----:B--2---:R-:W-:Y:S05]  /*a950*/  @!P0 BRA `(.L_x_74) ;  /* 0xfffffffc00f08947 */ /* 0x004fea000383ffff */
[----:B------:R-:W-:Y:S05]  /*a960*/  BRA `(.L_x_178) ;  /* 0xffffff9400f07947 */ /* 0x000fea000383ffff */
.L_x_76:
[----:B------:R-:W-:-:S07]  /*a970*/  MOV R0, UR56 ;  /* 0x0000003800007c02 */ /* 0x000fce0008000f00 */
.L_x_179:
[----:B-1----:R1:W2:Y:S02]  /*a980*/  SYNCS.PHASECHK.TRANS64.TRYWAIT P0, [R0+URZ+0xf0], R5 ;  /* 0x0000f005000075a7 */ /* 0x0022a400080011ff */
[----:B--2---:R-:W-:Y:S05]  /*a990*/  @!P0 NANOSLEEP.SYNCS 0x989680 ;  /* 0x009896800000895d */ /* 0x004fea0003900000 */
[----:B------:R-:W2:Y:S02]  /*a9a0*/  @!P0 SYNCS.PHASECHK.TRANS64 P0, [R0+URZ+0xf0], R5 ;  /* 0x0000f005000085a7 */ /* 0x000ea400080010ff */
[----:B--2---:R-:W-:Y:S05]  /*a9b0*/  @!P0 BRA `(.L_x_179) ;  /* 0xfffffffc00f08947 */ /* 0x004fea000383ffff */
[----:B------:R-:W-:Y:S05]  /*a9c0*/  BRA `(.L_x_180) ;  /* 0xffffff98003c7947 */ /* 0x000fea000383ffff */
.L_x_79:
[----:B------:R-:W-:Y:S07]  /*a9d0*/  MOV R0, UR7 ;  /* 0x0000000700007c02 */ /* 0x000fee0008000f00 */
.L_x_181:
[----:B-1----:R1:W2:Y:S02]  /*a9e0*/  SYNCS.PHASECHK.TRANS64.TRYWAIT P0, [R0+URZ], R5 ;  /* 0x00000005000075a7 */ /* 0x0022a400080011ff */
[----:B--2---:R-:W-:Y:S05]  /*a9f0*/  @!P0 NANOSLEEP.SYNCS 0x989680 ;  /* 0x009896800000895d */ /* 0x004fea0003900000 */
[----:B------:R-:W2:Y:S02]  /*aa00*/  @!P0 SYNCS.PHASECHK.TRANS64 P0, [R0+URZ], R5 ;  /* 0x00000005000085a7 */ /* 0x000ea400080010ff */
[----:B--2---:R-:W-:Y:S05]  /*aa10*/  @!P0 BRA `(.L_x_181) ;  /* 0xfffffffc00f08947 */ /* 0x004fea000383ffff */
[----:B------:R-:W-:Y:S05]  /*aa20*/  BRA `(.L_x_78) ;  /* 0xffffff9800507947 */ /* 0x000fea000383ffff */
.L_x_83:
[----:B-1----:R-:W-:-:S07]  /*aa30*/  MOV R0, UR4 ;  /* 0x0000000400007c02 */ /* 0x002fce0008000f00 */
.L_x_182:
[----:B-1----:R1:W2:Y:S02]  /*aa40*/  SYNCS.PHASECHK.TRANS64.TRYWAIT P0, [R0+URZ], R3 ;  /* 0x00000003000075a7 */ /* 0x0022a400080011ff */
[----:B--2---:R-:W-:Y:S05]  /*aa50*/  @!P0 NANOSLEEP.SYNCS 0x989680 ;  /* 0x009896800000895d */ /* 0x004fea0003900000 */
[----:B------:R-:W2:Y:S02]  /*aa60*/  @!P0 SYNCS.PHASECHK.TRANS64 P0, [R0+URZ], R3 ;  /* 0x00000003000085a7 */ /* 0x000ea400080010ff */
[----:B--2---:R-:W-:Y:S05]  /*aa70*/  @!P0 BRA `(.L_x_182) ;  /* 0xfffffffc00f08947 */ /* 0x004fea000383ffff */
[----:B------:R-:W-:Y:S05]  /*aa80*/  BRA `(.L_x_183) ;  /* 0xffffff9c00607947 */ /* 0x000fea000383ffff */
.L_x_86:
[----:B------:R-:W-:-:S07]  /*aa90*/  MOV R0, UR31 ;  /* 0x0000001f00007c02 */ /* 0x000fce0008000f00 */
.L_x_184:
[----:B-1----:R1:W2:Y:S02]  /*aaa0*/  SYNCS.PHASECHK.TRANS64.TRYWAIT P1, [R0+URZ+0x120], R3 ;  /* 0x00012003000075a7 */ /* 0x0022a400080211ff */
[----:B--2---:R-:W-:Y:S05]  /*aab0*/  @!P1 NANOSLEEP.SYNCS 0x989680 ;  /* 0x009896800000995d */ /* 0x004fea0003900000 */
[----:B------:R-:W2:Y:S02]  /*aac0*/  @!P1 SYNCS.PHASECHK.TRANS64 P1, [R0+URZ+0x120], R3 ;  /* 0x00012003000095a7 */ /* 0x000ea400080210ff */
[----:B--2---:R-:W-:Y:S05]  /*aad0*/  @!P1 BRA `(.L_x_184) ;  /* 0xfffffffc00f09947 */ /* 0x004fea000383ffff */
[----:B------:R-:W-:Y:S05]  /*aae0*/  BRA `(.L_x_185) ;  /* 0xffffff9c00ac7947 */ /* 0x000fea000383ffff */
.L_x_91:
[----:B-1----:R1:W2:Y:S02]  /*aaf0*/  SYNCS.PHASECHK.TRANS64.TRYWAIT P0, [R8+URZ+0xc0], R5 ;  /* 0x0000c005080075a7 */ /* 0x0022a400080011ff */
[----:B--2---:R-:W-:Y:S05]  /*ab00*/  @!P0 NANOSLEEP.SYNCS 0x989680 ;  /* 0x009896800000895d */ /* 0x004fea0003900000 */
[----:B------:R-:W2:Y:S02]  /*ab10*/  @!P0 SYNCS.PHASECHK.TRANS64 P0, [R8+URZ+0xc0], R5 ;  /* 0x0000c005080085a7 */ /* 0x000ea400080010ff */
[----:B--2---:R-:W-:Y:S05]  /*ab20*/  @!P0 BRA `(.L_x_91) ;  /* 0xfffffffc00f08947 */ /* 0x004fea000383ffff */
[----:B------:R-:W-:Y:S05]  /*ab30*/  BRA `(.L_x_186) ;  /* 0xffffffa000f47947 */ /* 0x000fea000383ffff */
.L_x_94:
[----:B------:R-:W-:Y:S07]  /*ab40*/  MOV R0, UR21 ;  /* 0x0000001500007c02 */ /* 0x000fee0008000f00 */
.L_x_187:
[----:B-1----:R1:W2:Y:S02]  /*ab50*/  SYNCS.PHASECHK.TRANS64.TRYWAIT P1, [R0+URZ+0xb8], R5 ;  /* 0x0000b805000075a7 */ /* 0x0022a400080211ff */
[----:B--2---:R-:W-:Y:S05]  /*ab60*/  @!P1 NANOSLEEP.SYNCS 0x989680 ;  /* 0x009896800000995d */ /* 0x004fea0003900000 */
[----:B------:R-:W2:Y:S02]  /*ab70*/  @!P1 SYNCS.PHASECHK.TRANS64 P1, [R0+URZ+0xb8], R5 ;  /* 0x0000b805000095a7 */ /* 0x000ea400080210ff */
[----:B--2---:R-:W-:Y:S05]  /*ab80*/  @!P1 BRA `(.L_x_187) ;  /* 0xfffffffc00f09947 */ /* 0x004fea000383ffff */
[----:B------:R-:W-:Y:S05]  /*ab90*/  BRA `(.L_x_93) ;  /* 0xffffffa800707947 */ /* 0x000fea000383ffff */
.L_x_97:
[----:B-1----:R-:W-:Y:S07]  /*aba0*/  MOV R5, UR21 ;  /* 0x0000001500057c02 */ /* 0x002fee0008000f00 */
.L_x_188:
[----:B-1----:R1:W2:Y:S02]  /*abb0*/  SYNCS.PHASECHK.TRANS64.TRYWAIT P0, [R5+URZ+0x90], R4 ;  /* 0x00009004050075a7 */ /* 0x0022a400080011ff */
[----:B--2---:R-:W-:Y:S05]  /*abc0*/  @!P0 NANOSLEEP.SYNCS 0x989680 ;  /* 0x009896800000895d */ /* 0x004fea0003900000 */
[----:B------:R-:W2:Y:S02]  /*abd0*/  @!P0 SYNCS.PHASECHK.TRANS64 P0, [R5+URZ+0x90], R4 ;  /* 0x00009004050085a7 */ /* 0x000ea400080010ff */
[----:B--2---:R-:W-:Y:S05]  /*abe0*/  @!P0 BRA `(.L_x_188) ;  /* 0xfffffffc00f08947 */ /* 0x004fea000383ffff */
[----:B------:R-:W-:Y:S05]  /*abf0*/  BRA `(.L_x_189) ;  /* 0xffffffa800c87947 */ /* 0x000fea000383ffff */
.L_x_98:
[----:B------:R-:W-:Y:S07]  /*ac00*/  MOV R5, UR21 ;  /* 0x0000001500057c02 */ /* 0x000fee0008000f00 */
.L_x_190:
[----:B-1----:R1:W2:Y:S02]  /*ac10*/  SYNCS.PHASECHK.TRANS64.TRYWAIT P0, [R5+URZ+0x98], R4 ;  /* 0x00009804050075a7 */ /* 0x0022a400080011ff */
[----:B--2---:R-:W-:Y:S05]  /*ac20*/  @!P0 NANOSLEEP.SYNCS 0x989680 ;  /* 0x009896800000895d */ /* 0x004fea0003900000 */
[----:B------:R-:W2:Y:S02]  /*ac30*/  @!P0 SYNCS.PHASECHK.TRANS64 P0, [R5+URZ+0x98], R4 ;  /* 0x00009804050085a7 */ /* 0x000ea400080010ff */
[----:B--2---:R-:W-:Y:S05]  /*ac40*/  @!P0 BRA `(.L_x_190) ;  /* 0xfffffffc00f08947 */ /* 0x004fea000383ffff */
[----:B------:R-:W-:Y:S05]  /*ac50*/  BRA `(.L_x_191) ;  /* 0xffffffac00007947 */ /* 0x000fea000383ffff */
.L_x_99:
[----:B-1----:R-:W-:Y:S07]  /*ac60*/  MOV R5, UR21 ;  /* 0x0000001500057c02 */ /* 0x002fee0008000f00 */
.L_x_192:
[----:B-1----:R1:W2:Y:S02]  /*ac70*/  SYNCS.PHASECHK.TRANS64.TRYWAIT P0, [R5+URZ+0xa0], R4 ;  /* 0x0000a004050075a7 */ /* 0x0022a400080011ff */
[----:B--2---:R-:W-:Y:S05]  /*ac80*/  @!P0 NANOSLEEP.SYNCS 0x989680 ;  /* 0x009896800000895d */ /* 0x004fea0003900000 */
[----:B------:R-:W2:Y:S02]  /*ac90*/  @!P0 SYNCS.PHASECHK.TRANS64 P0, [R5+URZ+0xa0], R4 ;  /* 0x0000a004050085a7 */ /* 0x000ea400080010ff */
[----:B--2---:R-:W-:Y:S05]  /*aca0*/  @!P0 BRA `(.L_x_192) ;  /* 0xfffffffc00f08947 */ /* 0x004fea000383ffff */
[----:B------:R-:W-:Y:S05]  /*acb0*/  BRA `(.L_x_193) ;  /* 0xffffffac00447947 */ /* 0x000fea000383ffff */
.L_x_100:
[----:B-1----:R-:W-:Y:S07]  /*acc0*/  MOV R5, UR21 ;  /* 0x0000001500057c02 */ /* 0x002fee0008000f00 */
.L_x_194:
[----:B-1----:R1:W2:Y:S02]  /*acd0*/  SYNCS.PHASECHK.TRANS64.TRYWAIT P0, [R5+URZ+0xa8], R4 ;  /* 0x0000a804050075a7 */ /* 0x0022a400080011ff */
[----:B--2---:R-:W-:Y:S05]  /*ace0*/  @!P0 NANOSLEEP.SYNCS 0x989680 ;  /* 0x009896800000895d */ /* 0x004fea0003900000 */
[----:B------:R-:W2:Y:S02]  /*acf0*/  @!P0 SYNCS.PHASECHK.TRANS64 P0, [R5+URZ+0xa8], R4 ;  /* 0x0000a804050085a7 */ /* 0x000ea400080010ff */
[----:B--2---:R-:W-:Y:S05]  /*ad00*/  @!P0 BRA `(.L_x_194) ;  /* 0xfffffffc00f08947 */ /* 0x004fea000383ffff */
[----:B------:R-:W-:Y:S05]  /*ad10*/  BRA `(.L_x_195) ;  /* 0xffffffac008c7947 */ /* 0x000fea000383ffff */
.L_x_102:
[----:B------:R-:W-:-:S07]  /*ad20*/  MOV R0, UR21 ;  /* 0x0000001500007c02 */ /* 0x000fce0008000f00 */
.L_x_196:
[----:B-1----:R1:W2:Y:S02]  /*ad30*/  SYNCS.PHASECHK.TRANS64.TRYWAIT P0, [R0+URZ+0x90], R3 ;  /* 0x00009003000075a7 */ /* 0x0022a400080011ff */
[----:B--2---:R-:W-:Y:S05]  /*ad40*/  @!P0 NANOSLEEP.SYNCS 0x989680 ;  /* 0x009896800000895d */ /* 0x004fea0003900000 */
[----:B------:R-:W2:Y:S02]  /*ad50*/  @!P0 SYNCS.PHASECHK.TRANS64 P0, [R0+URZ+0x90], R3 ;  /* 0x00009003000085a7 */ /* 0x000ea400080010ff */
[----:B--2---:R-:W-:Y:S05]  /*ad60*/  @!P0 BRA `(.L_x_196) ;  /* 0xfffffffc00f08947 */ /* 0x004fea000383ffff */
[----:B------:R-:W-:Y:S05]  /*ad70*/  BRA `(.L_x_197) ;  /* 0xffffffb000047947 */ /* 0x000fea000383ffff */
.L_x_103:
[----:B-1----:R-:W-:-:S07]  /*ad80*/  MOV R0, UR21 ;  /* 0x0000001500007c02 */ /* 0x002fce0008000f00 */
.L_x_198:
[----:B-1----:R1:W2:Y:S02]  /*ad90*/  SYNCS.PHASECHK.TRANS64.TRYWAIT P0, [R0+URZ+0x98], R3 ;  /* 0x00009803000075a7 */ /* 0x0022a400080011ff */
[----:B--2---:R-:W-:Y:S05]  /*ada0*/  @!P0 NANOSLEEP.SYNCS 0x989680 ;  /* 0x009896800000895d */ /* 0x004fea0003900000 */
[----:B------:R-:W2:Y:S02]  /*adb0*/  @!P0 SYNCS.PHASECHK.TRANS64 P0, [R0+URZ+0x98], R3 ;  /* 0x00009803000085a7 */ /* 0x000ea400080010ff */
[----:B--2---:R-:W-:Y:S05]  /*adc0*/  @!P0 BRA `(.L_x_198) ;  /* 0xfffffffc00f08947 */ /* 0x004fea000383ffff */
[----:B------:R-:W-:Y:S05]  /*add0*/  BRA `(.L_x_199) ;  /* 0xffffffac00f47947 */ /* 0x000fea000383ffff */
.L_x_104:
[----:B-1----:R-:W-:-:S07]  /*ade0*/  MOV R0, UR21 ;  /* 0x0000001500007c02 */ /* 0x002fce0008000f00 */
.L_x_200:
[----:B-1----:R1:W2:Y:S02]  /*adf0*/  SYNCS.PHASECHK.TRANS64.TRYWAIT P0, [R0+URZ+0xa0], R3 ;  /* 0x0000a003000075a7 */ /* 0x0022a400080011ff */
[----:B--2---:R-:W-:Y:S05]  /*ae00*/  @!P0 NANOSLEEP.SYNCS 0x989680 ;  /* 0x009896800000895d */ /* 0x004fea0003900000 */
[----:B------:R-:W2:Y:S02]  /*ae10*/  @!P0 SYNCS.PHASECHK.TRANS64 P0, [R0+URZ+0xa0], R3 ;  /* 0x0000a003000085a7 */ /* 0x000ea400080010ff */
[----:B--2---:R-:W-:Y:S05]  /*ae20*/  @!P0 BRA `(.L_x_200) ;  /* 0xfffffffc00f08947 */ /* 0x004fea000383ffff */
[----:B------:R-:W-:Y:S05]  /*ae30*/  BRA `(.L_x_201) ;  /* 0xffffffac00e47947 */ /* 0x000fea000383ffff */
.L_x_106:
[----:B-1----:R1:W2:Y:S02]  /*ae40*/  SYNCS.PHASECHK.TRANS64.TRYWAIT P0, [R3+URZ+0xc0], R0 ;  /* 0x0000c000030075a7 */ /* 0x0022a400080011ff */
[----:B--2---:R-:W-:Y:S05]  /*ae50*/  @!P0 NANOSLEEP.SYNCS 0x989680 ;  /* 0x009896800000895d */ /* 0x004fea0003900000 */
[----:B------:R-:W2:Y:S02]  /*ae60*/  @!P0 SYNCS.PHASECHK.TRANS64 P0, [R3+URZ+0xc0], R0 ;  /* 0x0000c000030085a7 */ /* 0x000ea400080010ff */
[----:B--2---:R-:W-:Y:S05]  /*ae70*/  @!P0 BRA `(.L_x_106) ;  /* 0xfffffffc00f08947 */ /* 0x004fea000383ffff */
[----:B------:R-:W-:Y:S05]  /*ae80*/  BRA `(.L_x_202) ;  /* 0xffffffb000a47947 */ /* 0x000fea000383ffff */
.L_x_117:
[----:B-1----:R-:W-:Y:S04]  /*ae90*/  MOV R0, UR43 ;  /* 0x0000002b00007c02 */ /* 0x002fe80008000f00 */
[----:B------:R1:W2:Y:S03]  /*aea0*/  SYNCS.PHASECHK.TRANS64.TRYWAIT P1, [R0+URZ+0x70], R5 ;  /* 0x00007005000075a7 */ /* 0x0002a600080211ff */
[----:B--2---:R-:W-:Y:S05]  /*aeb0*/  @!P1 NANOSLEEP.SYNCS 0x989680 ;  /* 0x009896800000995d */ /* 0x004fea0003900000 */
[----:B------:R-:W2:Y:S02]  /*aec0*/  @!P1 SYNCS.PHASECHK.TRANS64 P1, [R0+URZ+0x70], R5 ;  /* 0x00007005000095a7 */ /* 0x000ea400080210ff */
[----:B--2---:R-:W-:Y:S05]  /*aed0*/  @!P1 BRA `(.L_x_117) ;  /* 0xfffffffc00ec9947 */ /* 0x004fea000383ffff */
[----:B------:R-:W-:Y:S05]  /*aee0*/  BRA `(.L_x_116) ;  /* 0xffffffc000087947 */ /* 0x000fea000383ffff */
.L_x_119:
[----:B-1----:R1:W4:Y:S02]  /*aef0*/  SYNCS.PHASECHK.TRANS64.TRYWAIT P0, [R98+URZ+0xe0], R3 ;  /* 0x0000e003620075a7 */ /* 0x00232400080011ff */
[----:B----4-:R-:W-:Y:S05]  /*af00*/  @!P0 NANOSLEEP.SYNCS 0x989680 ;  /* 0x009896800000895d */ /* 0x010fea0003900000 */
[----:B------:R-:W4:Y:S02]  /*af10*/  @!P0 SYNCS.PHASECHK.TRANS64 P0, [R98+URZ+0xe0], R3 ;  /* 0x0000e003620085a7 */ /* 0x000f2400080010ff */
[----:B----4-:R-:W-:Y:S05]  /*af20*/  @!P0 BRA `(.L_x_119) ;  /* 0xfffffffc00f08947 */ /* 0x010fea000383ffff */
[----:B------:R-:W-:Y:S05]  /*af30*/  BRA `(.L_x_118) ;  /* 0xffffffc000307947 */ /* 0x000fea000383ffff */
.L_x_128:
[----:B---3--:R3:W4:Y:S02]  /*af40*/  SYNCS.PHASECHK.TRANS64.TRYWAIT P0, [R3+URZ+0x70], R0 ;  /* 0x00007000030075a7 */ /* 0x00872400080011ff */
[----:B----4-:R-:W-:Y:S05]  /*af50*/  @!P0 NANOSLEEP.SYNCS 0x989680 ;  /* 0x009896800000895d */ /* 0x010fea0003900000 */
[----:B------:R-:W4:Y:S02]  /*af60*/  @!P0 SYNCS.PHASECHK.TRANS64 P0, [R3+URZ+0x70], R0 ;  /* 0x00007000030085a7 */ /* 0x000f2400080010ff */
[----:B----4-:R-:W-:Y:S05]  /*af70*/  @!P0 BRA `(.L_x_128) ;  /* 0xfffffffc00f08947 */ /* 0x010fea000383ffff */
[----:B------:R-:W-:Y:S05]  /*af80*/  BRA `(.L_x_127) ;  /* 0xffffffcc000c7947 */ /* 0x000fea000383ffff */
.L_x_136:
[----:B-1----:R1:W4:Y:S02]  /*af90*/  SYNCS.PHASECHK.TRANS64.TRYWAIT P0, [R62+URZ+0x70], R5 ;  /* 0x000070053e0075a7 */ /* 0x00232400080011ff */
[----:B----4-:R-:W-:Y:S05]  /*afa0*/  @!P0 NANOSLEEP.SYNCS 0x989680 ;  /* 0x009896800000895d */ /* 0x010fea0003900000 */
[----:B------:R-:W4:Y:S02]  /*afb0*/  @!P0 SYNCS.PHASECHK.TRANS64 P0, [R62+URZ+0x70], R5 ;  /* 0x000070053e0085a7 */ /* 0x000f2400080010ff */
[----:B----4-:R-:W-:Y:S05]  /*afc0*/  @!P0 BRA `(.L_x_136) ;  /* 0xfffffffc00f08947 */ /* 0x010fea000383ffff */
[----:B------:R-:W-:Y:S05]  /*afd0*/  BRA `(.L_x_135) ;  /* 0xffffffd800107947 */ /* 0x000fea000383ffff */
.L_x_144:
[----:B-1----:R1:W4:Y:S02]  /*afe0*/  SYNCS.PHASECHK.TRANS64.TRYWAIT P0, [R61+URZ+0x70], R4 ;  /* 0x000070043d0075a7 */ /* 0x00232400080011ff */
[----:B----4-:R-:W-:Y:S05]  /*aff0*/  @!P0 NANOSLEEP.SYNCS 0x989680 ;  /* 0x009896800000895d */ /* 0x010fea0003900000 */
[----:B------:R-:W4:Y:S02]  /*b000*/  @!P0 SYNCS.PHASECHK.TRANS64 P0, [R61+URZ+0x70], R4 ;  /* 0x000070043d0085a7 */ /* 0x000f2400080010ff */
[----:B----4-:R-:W-:Y:S05]  /*b010*/  @!P0 BRA `(.L_x_144) ;  /* 0xfffffffc00f08947 */ /* 0x010fea000383ffff */
[----:B------:R-:W-:Y:S05]  /*b020*/  BRA `(.L_x_143) ;  /* 0xffffffe400107947 */ /* 0x000fea000383ffff */
        .weak           $__internal_0_$__cuda_sm10x_tcgen05_guardrail_trap_col_being_dealloced_not_returned_by_alloc
        .type           $__internal_0_$__cuda_sm10x_tcgen05_guardrail_trap_col_being_dealloced_not_returned_by_alloc,@function
        .size           $__internal_0_$__cuda_sm10x_tcgen05_guardrail_trap_col_being_dealloced_not_returned_by_alloc,($__internal_1_$__cuda_sm10x_tcgen05_guardrail_trap_phase_invalid_during_alloc - $__internal_0_$__cuda_sm10x_tcgen05_guardrail_trap_col_being_dealloced_not_returned_by_alloc)
$__internal_0_$__cuda_sm10x_tcgen05_guardrail_trap_col_being_dealloced_not_returned_by_alloc:
[----:B------:R-:W-:Y:S05]  /*b030*/  BPT.TRAP 0x1 ;  /* 0x000000040000795c */ /* 0x000fea0000300000 */
[----:B------:R-:W-:-:S04]  /*b040*/  HFMA2 R3, -RZ, RZ, 0, 0 ;  /* 0x00000000ff037431 */ /* 0x000fc800000001ff */
[----:B------:R-:W-:Y:S05]  /*b050*/  RET.REL.NODEC R2 `(_ZN7cutlass13device_kernelINS_4gemm6kernel13GemmUniversalIN4cute5tupleIJiiiiEEENS1_10collective13CollectiveMmaINS1_46MainloopSm100TmaUmmaWarpSpecializedBlockScaledILi7ELi2ELi2ENS5_IJNS4_1CILi8EEENSA_ILi1EEESC_EEEEENS5_IJNSA_ILi256EEENSA_ILi128EEESG_EEENS5_IJNS_12float_e4m3_tENS_13float_ue8m0_tEEEENS5_IJNS5_IJlSC_lEEENS4_6LayoutINS5_IJNS5_IJNS5_IJNSA_ILi32EEENSA_ILi4EEEEEEiEEESQ_NS5_IJSC_iEEEEEENS5_IJNS5_IJNS5_IJNSA_ILi16EEESO_EEEiEEENS5_IJNS5_IJNSA_ILi0EEESC_EEENSA_ILi512EEEEEENS5_IJSW_iEEEEEEEEEEESK_S13_NS4_8TiledMMAINS4_8MMA_AtomIJNS4_27SM100_MMA_MXF8F6F4_2x1SM_SSISI_SI_fSJ_Li256ELi128ELNS4_4UMMA5MajorE0ELS18_0ELNS17_7ScaleInE0ELS19_0EEEEEENSM_INS5_IJSC_SC_SC_EEENS5_IJSW_SW_SW_EEEEENS5_IJNS4_10UnderscoreES1F_S1F_EEEEENS5_IJNS4_18SM100_TMA_2SM_LOADES1I_EEENS5_IJNS4_14ComposedLayoutINS4_7SwizzleILi3ELi4ELi3EEENS4_18smem_ptr_flag_bitsILi8EEENSM_INS5_IJSB_SG_EEENS5_IJSG_SC_EEEEEEENSM_INS5_IJNS5_IJNS5_IJSP_SC_EEENS5_IJSN_SC_EEEEEESC_NS5_IJSO_SC_EEEEEENS5_IJNS5_IJNS5_IJSU_SY_EEESX_EEESW_NS5_IJSC_SY_EEEEEEEEEEEvNS4_8identityENS5_IJNS4_28SM100_TMA_2SM_LOAD_MULTICASTES25_EEES23_vS24_EENS_8epilogue10collective18CollectiveEpilogueINS28_23Sm100TmaWarpSpecializedILi4ELi2ELi32ELb1ELb0EEEJNS5_IJSG_SG_SG_EEENS5_IJNSM_ISG_SC_EENSM_ISN_SC_EEEEENS_10bfloat16_tESL_S2H_SL_NS28_6fusion15FusionCallbacksIS2C_NS2I_17LinearCombinationIS2H_fS2H_fLNS_15FloatRoundStyleE2EEES2D_S2G_JEEENS4_5SM1004TMEM4LOAD26SM100_TMEM_LOAD_32dp32b32xENS4_13SM90_TMA_LOADENS1K_INS1L_ILi2ELi4ELi3EEENS1N_ILi16EEENSM_INS5_IJSB_SN_EEES1U_EEEENS4_39AutoVectorizingCopyWithAssumedAlignmentILi128EEENS4_14SM90_TMA_STOREES2X_S2Z_S2Z_EEEvvEEEEvNT_6ParamsE) ;  /* 0xffffff4c02e87950 */ /* 0x000fea0003c3ffff */
        .weak           $__internal_1_$__cuda_sm10x_tcgen05_guardrail_trap_phase_invalid_during_alloc
        .type           $__internal_1_$__cuda_sm10x_tcgen05_guardrail_trap_phase_invalid_during_alloc,@function
        .size           $__internal_1_$__cuda_sm10x_tcgen05_guardrail_trap_phase_invalid_during_alloc,($__internal_2_$__cuda_sm10x_tcgen05_guardrail_trap_unallocated_columns_being_dealloced - $__internal_1_$__cuda_sm10x_tcgen05_guardrail_trap_phase_invalid_during_alloc)
$__internal_1_$__cuda_sm10x_tcgen05_guardrail_trap_phase_invalid_during_alloc:
[----:B------:R-:W-:Y:S05]  /*b060*/  BPT.TRAP 0x1 ;  /* 0x000000040000795c */ /* 0x000fea0000300000 */
[----:B------:R-:W-:-:S04]  /*b070*/  MOV R5, 0x0 ;  /* 0x0000000000057802 */ /* 0x000fc80000000f00 */
[----:B------:R-:W-:Y:S05]  /*b080*/  RET.REL.NODEC R4 `(_ZN7cutlass13device_kernelINS_4gemm6kernel13GemmUniversalIN4cute5tupleIJiiiiEEENS1_10collective13CollectiveMmaINS1_46MainloopSm100TmaUmmaWarpSpecializedBlockScaledILi7ELi2ELi2ENS5_IJNS4_1CILi8EEENSA_ILi1EEESC_EEEEENS5_IJNSA_ILi256EEENSA_ILi128EEESG_EEENS5_IJNS_12float_e4m3_tENS_13float_ue8m0_tEEEENS5_IJNS5_IJlSC_lEEENS4_6LayoutINS5_IJNS5_IJNS5_IJNSA_ILi32EEENSA_ILi4EEEEEEiEEESQ_NS5_IJSC_iEEEEEENS5_IJNS5_IJNS5_IJNSA_ILi16EEESO_EEEiEEENS5_IJNS5_IJNSA_ILi0EEESC_EEENSA_ILi512EEEEEENS5_IJSW_iEEEEEEEEEEESK_S13_NS4_8TiledMMAINS4_8MMA_AtomIJNS4_27SM100_MMA_MXF8F6F4_2x1SM_SSISI_SI_fSJ_Li256ELi128ELNS4_4UMMA5MajorE0ELS18_0ELNS17_7ScaleInE0ELS19_0EEEEEENSM_INS5_IJSC_SC_SC_EEENS5_IJSW_SW_SW_EEEEENS5_IJNS4_10UnderscoreES1F_S1F_EEEEENS5_IJNS4_18SM100_TMA_2SM_LOADES1I_EEENS5_IJNS4_14ComposedLayoutINS4_7SwizzleILi3ELi4ELi3EEENS4_18smem_ptr_flag_bitsILi8EEENSM_INS5_IJSB_SG_EEENS5_IJSG_SC_EEEEEEENSM_INS5_IJNS5_IJNS5_IJSP_SC_EEENS5_IJSN_SC_EEEEEESC_NS5_IJSO_SC_EEEEEENS5_IJNS5_IJNS5_IJSU_SY_EEESX_EEESW_NS5_IJSC_SY_EEEEEEEEEEEvNS4_8identityENS5_IJNS4_28SM100_TMA_2SM_LOAD_MULTICASTES25_EEES23_vS24_EENS_8epilogue10collective18CollectiveEpilogueINS28_23Sm100TmaWarpSpecializedILi4ELi2ELi32ELb1ELb0EEEJNS5_IJSG_SG_SG_EEENS5_IJNSM_ISG_SC_EENSM_ISN_SC_EEEEENS_10bfloat16_tESL_S2H_SL_NS28_6fusion15FusionCallbacksIS2C_NS2I_17LinearCombinationIS2H_fS2H_fLNS_15FloatRoundStyleE2EEES2D_S2G_JEEENS4_5SM1004TMEM4LOAD26SM100_TMEM_LOAD_32dp32b32xENS4_13SM90_TMA_LOADENS1K_INS1L_ILi2ELi4ELi3EEENS1N_ILi16EEENSM_INS5_IJSB_SN_EEES1U_EEEENS4_39AutoVectorizingCopyWithAssumedAlignmentILi128EEENS4_14SM90_TMA_STOREES2X_S2Z_S2Z_EEEvvEEEEvNT_6ParamsE) ;  /* 0xffffff4c04dc7950 */ /* 0x000fea0003c3ffff */
        .weak           $__internal_2_$__cuda_sm10x_tcgen05_guardrail_trap_unallocated_columns_being_dealloced
        .type           $__internal_2_$__cuda_sm10x_tcgen05_guardrail_trap_unallocated_columns_being_dealloced,@function
        .size           $__internal_2_$__cuda_sm10x_tcgen05_guardrail_trap_unallocated_columns_being_dealloced,(.L_x_204 - $__internal_2_$__cuda_sm10x_tcgen05_guardrail_trap_unallocated_columns_being_dealloced)
$__internal_2_$__cuda_sm10x_tcgen05_guardrail_trap_unallocated_columns_being_dealloced:
[----:B------:R-:W-:Y:S05]  /*b090*/  BPT.TRAP 0x1 ;  /* 0x000000040000795c */ /* 0x000fea0000300000 */
[----:B------:R-:W-:-:S04]  /*b0a0*/  HFMA2 R3, -RZ, RZ, 0, 0 ;  /* 0x00000000ff037431 */ /* 0x000fc800000001ff */
[----:B------:R-:W-:Y:S05]  /*b0b0*/  RET.REL.NODEC R2 `(_ZN7cutlass13device_kernelINS_4gemm6kernel13GemmUniversalIN4cute5tupleIJiiiiEEENS1_10collective13CollectiveMmaINS1_46MainloopSm100TmaUmmaWarpSpecializedBlockScaledILi7ELi2ELi2ENS5_IJNS4_1CILi8EEENSA_ILi1EEESC_EEEEENS5_IJNSA_ILi256EEENSA_ILi128EEESG_EEENS5_IJNS_12float_e4m3_tENS_13float_ue8m0_tEEEENS5_IJNS5_IJlSC_lEEENS4_6LayoutINS5_IJNS5_IJNS5_IJNSA_ILi32EEENSA_ILi4EEEEEEiEEESQ_NS5_IJSC_iEEEEEENS5_IJNS5_IJNS5_IJNSA_ILi16EEESO_EEEiEEENS5_IJNS5_IJNSA_ILi0EEESC_EEENSA_ILi512EEEEEENS5_IJSW_iEEEEEEEEEEESK_S13_NS4_8TiledMMAINS4_8MMA_AtomIJNS4_27SM100_MMA_MXF8F6F4_2x1SM_SSISI_SI_fSJ_Li256ELi128ELNS4_4UMMA5MajorE0ELS18_0ELNS17_7ScaleInE0ELS19_0EEEEEENSM_INS5_IJSC_SC_SC_EEENS5_IJSW_SW_SW_EEEEENS5_IJNS4_10UnderscoreES1F_S1F_EEEEENS5_IJNS4_18SM100_TMA_2SM_LOADES1I_EEENS5_IJNS4_14ComposedLayoutINS4_7SwizzleILi3ELi4ELi3EEENS4_18smem_ptr_flag_bitsILi8EEENSM_INS5_IJSB_SG_EEENS5_IJSG_SC_EEEEEEENSM_INS5_IJNS5_IJNS5_IJSP_SC_EEENS5_IJSN_SC_EEEEEESC_NS5_IJSO_SC_EEEEEENS5_IJNS5_IJNS5_IJSU_SY_EEESX_EEESW_NS5_IJSC_SY_EEEEEEEEEEEvNS4_8identityENS5_IJNS4_28SM100_TMA_2SM_LOAD_MULTICASTES25_EEES23_vS24_EENS_8epilogue10collective18CollectiveEpilogueINS28_23Sm100TmaWarpSpecializedILi4ELi2ELi32ELb1ELb0EEEJNS5_IJSG_SG_SG_EEENS5_IJNSM_ISG_SC_EENSM_ISN_SC_EEEEENS_10bfloat16_tESL_S2H_SL_NS28_6fusion15FusionCallbacksIS2C_NS2I_17LinearCombinationIS2H_fS2H_fLNS_15FloatRoundStyleE2EEES2D_S2G_JEEENS4_5SM1004TMEM4LOAD26SM100_TMEM_LOAD_32dp32b32xENS4_13SM90_TMA_LOADENS1K_INS1L_ILi2ELi4ELi3EEENS1N_ILi16EEENSM_INS5_IJSB_SN_EEES1U_EEEENS4_39AutoVectorizingCopyWithAssumedAlignmentILi128EEENS4_14SM90_TMA_STOREES2X_S2Z_S2Z_EEEvvEEEEvNT_6ParamsE) ;  /* 0xffffff4c02d07950 */ /* 0x000fea0003c3ffff */
.L_x_203:
[----:B------:R-:W-:-:S00]  /*b0c0*/  BRA `(.L_x_203) ;  /* 0xfffffffc00fc7947 */ /* 0x000fc0000383ffff */
[----:B------:R-:W-:-:S00]  /*b0d0*/  NOP ;  /* 0x0000000000007918 */ /* 0x000fc00000000000 */
        /* <DEDUP_REMOVED lines=10> */
.L_x_204:


//--------------------- .nv.global.init           --------------------------
	.section	.nv.global.init,"aw",@progbits
.nv.global.init:
	.type		$str$27,@object
	.size		$str$27,($str$28 - $str$27)
$str$27:
        /*0000*/ 	.byte	0x28, 0x61, 0x64, 0x64, 0x72, 0x65, 0x73, 0x73, 0x20, 0x26, 0x20, 0x6d, 0x61, 0x73, 0x6b, 0x29
        /*0010*/ 	.byte	0x20, 0x3d, 0x3d, 0x20, 0x30, 0x00
	.type		$str$28,@object
	.size		$str$28,($str$26 - $str$28)
$str$28:
        /*0016*/ 	.byte	0x2f, 0x74, 0x6d, 0x70, 0x2f, 0x63, 0x75, 0x74, 0x6c, 0x61, 0x73, 0x73, 0x5f, 0x73, 0x77, 0x65
        /*0026*/ 	.byte	0x65, 0x70, 0x5f, 0x73, 0x72, 0x63, 0x2f, 0x69, 0x6e, 0x63, 0x6c, 0x75, 0x64, 0x65, 0x2f, 0x63
        /*0036*/ 	.byte	0x75, 0x74, 0x65, 0x2f, 0x70, 0x6f, 0x69, 0x6e, 0x74, 0x65, 0x72, 0x5f, 0x66, 0x6c, 0x61, 0x67
        /*0046*/ 	.byte	0x67, 0x65, 0x64, 0x2e, 0x68, 0x70, 0x70, 0x00
	.type		$str$26,@object
	.size		$str$26,($str$25 - $str$26)
$str$26:
        /*004e*/ 	.byte	0x2f, 0x74, 0x6d, 0x70, 0x2f, 0x63, 0x75, 0x74, 0x6c, 0x61, 0x73, 0x73, 0x5f, 0x73, 0x77, 0x65
        /*005e*/ 	.byte	0x65, 0x70, 0x5f, 0x73, 0x72, 0x63, 0x2f, 0x69, 0x6e, 0x63, 0x6c, 0x75, 0x64, 0x65, 0x2f, 0x63
        /*006e*/ 	.byte	0x75, 0x74, 0x65, 0x2f, 0x61, 0x74, 0x6f, 0x6d, 0x2f, 0x63, 0x6f, 0x70, 0x79, 0x5f, 0x74, 0x72
        /*007e*/ 	.byte	0x61, 0x69, 0x74, 0x73, 0x5f, 0x73, 0x6d, 0x31, 0x30, 0x30, 0x2e, 0x68, 0x70, 0x70, 0x00
	.type		$str$25,@object
	.size		$str$25,(__unnamed_1 - $str$25)
$str$25:
        /*008d*/ 	.byte	0x28, 0x28, 0x75, 0x69, 0x6e, 0x74, 0x33, 0x32, 0x5f, 0x74, 0x28, 0x74, 0x68, 0x72, 0x65, 0x61
        /*009d*/ 	.byte	0x64, 0x49, 0x64, 0x78, 0x2e, 0x78, 0x29, 0x20, 0x2f, 0x20, 0x33, 0x32, 0x29, 0x20, 0x25, 0x20
        /*00ad*/ 	.byte	0x34, 0x29, 0x20, 0x3d, 0x3d, 0x20, 0x28, 0x28, 0x28, 0x74, 0x6d, 0x65, 0x6d, 0x5f, 0x61, 0x64
        /*00bd*/ 	.byte	0x64, 0x72, 0x20, 0x3e, 0x3e, 0x20, 0x31, 0x36, 0x29, 0x20, 0x2f, 0x20, 0x33, 0x32, 0x29, 0x20
        /*00cd*/ 	.byte	0x25, 0x20, 0x34, 0x29, 0x00
	.type		__unnamed_1,@object
	.size		__unnamed_1,(__unnamed_2 - __unnamed_1)
__unnamed_1:
        /*00d2*/ 	.byte	0x61, 0x75, 0x74, 0x6f, 0x20, 0x63, 0x75, 0x74, 0x65, 0x3a, 0x3a, 0x61, 0x73, 0x5f, 0x70, 0x6f
        /* <DEDUP_REMOVED lines=24> */
        /*0262*/ 	.byte	0x34, 0x30, 0x39, 0x36, 0x3e, 0x3e, 0x3e, 0x3e, 0x5d, 0x00
	.type		__unnamed_2,@object
	.size		__unnamed_2,(.L_2 - __unnamed_2)
__unnamed_2:
        /* <DEDUP_REMOVED lines=42> */
        /*050c*/ 	.byte	0x3e, 0x3e, 0x5d, 0x00
.L_2:


//--------------------- .nv.shared._ZN7cutlass13device_kernelINS_4gemm6kernel13GemmUniversalIN4cute5tupleIJiiiiEEENS1_10collective13CollectiveMmaINS1_46MainloopSm100TmaUmmaWarpSpecializedBlockScaledILi7ELi2ELi2ENS5_IJNS4_1CILi8EEENSA_ILi1EEESC_EEEEENS5_IJNSA_ILi256EEENSA_ILi128EEESG_EEENS5_IJNS_12float_e4m3_tENS_13float_ue8m0_tEEEENS5_IJNS5_IJlSC_lEEENS4_6LayoutINS5_IJNS5_IJNS5_IJNSA_ILi32EEENSA_ILi4EEEEEEiEEESQ_NS5_IJSC_iEEEEEENS5_IJNS5_IJNS5_IJNSA_ILi16EEESO_EEEiEEENS5_IJNS5_IJNSA_ILi0EEESC_EEENSA_ILi512EEEEEENS5_IJSW_iEEEEEEEEEEESK_S13_NS4_8TiledMMAINS4_8MMA_AtomIJNS4_27SM100_MMA_MXF8F6F4_2x1SM_SSISI_SI_fSJ_Li256ELi128ELNS4_4UMMA5MajorE0ELS18_0ELNS17_7ScaleInE0ELS19_0EEEEEENSM_INS5_IJSC_SC_SC_EEENS5_IJSW_SW_SW_EEEEENS5_IJNS4_10UnderscoreES1F_S1F_EEEEENS5_IJNS4_18SM100_TMA_2SM_LOADES1I_EEENS5_IJNS4_14ComposedLayoutINS4_7SwizzleILi3ELi4ELi3EEENS4_18smem_ptr_flag_bitsILi8EEENSM_INS5_IJSB_SG_EEENS5_IJSG_SC_EEEEEEENSM_INS5_IJNS5_IJNS5_IJSP_SC_EEENS5_IJSN_SC_EEEEEESC_NS5_IJSO_SC_EEEEEENS5_IJNS5_IJNS5_IJSU_SY_EEESX_EEESW_NS5_IJSC_SY_EEEEEEEEEEEvNS4_8identityENS5_IJNS4_28SM100_TMA_2SM_LOAD_MULTICASTES25_EEES23_vS24_EENS_8epilogue10collective18CollectiveEpilogueINS28_23Sm100TmaWarpSpecializedILi4ELi2ELi32ELb1ELb0EEEJNS5_IJSG_SG_SG_EEENS5_IJNSM_ISG_SC_EENSM_ISN_SC_EEEEENS_10bfloat16_tESL_S2H_SL_NS28_6fusion15FusionCallbacksIS2C_NS2I_17LinearCombinationIS2H_fS2H_fLNS_15FloatRoundStyleE2EEES2D_S2G_JEEENS4_5SM1004TMEM4LOAD26SM100_TMEM_LOAD_32dp32b32xENS4_13SM90_TMA_LOADENS1K_INS1L_ILi2ELi4ELi3EEENS1N_ILi16EEENSM_INS5_IJSB_SN_EEES1U_EEEENS4_39AutoVectorizingCopyWithAssumedAlignmentILi128EEENS4_14SM90_TMA_STOREES2X_S2Z_S2Z_EEEvvEEEEvNT_6ParamsE --------------------------
	.section	.nv.shared._ZN7cutlass13device_kernelINS_4gemm6kernel13GemmUniversalIN4cute5tupleIJiiiiEEENS1_10collective13CollectiveMmaINS1_46MainloopSm100TmaUmmaWarpSpecializedBlockScaledILi7ELi2ELi2ENS5_IJNS4_1CILi8EEENSA_ILi1EEESC_EEEEENS5_IJNSA_ILi256EEENSA_ILi128EEESG_EEENS5_IJNS_12float_e4m3_tENS_13float_ue8m0_tEEEENS5_IJNS5_IJlSC_lEEENS4_6LayoutINS5_IJNS5_IJNS5_IJNSA_ILi32EEENSA_ILi4EEEEEEiEEESQ_NS5_IJSC_iEEEEEENS5_IJNS5_IJNS5_IJNSA_ILi16EEESO_EEEiEEENS5_IJNS5_IJNSA_ILi0EEESC_EEENSA_ILi512EEEEEENS5_IJSW_iEEEEEEEEEEESK_S13_NS4_8TiledMMAINS4_8MMA_AtomIJNS4_27SM100_MMA_MXF8F6F4_2x1SM_SSISI_SI_fSJ_Li256ELi128ELNS4_4UMMA5MajorE0ELS18_0ELNS17_7ScaleInE0ELS19_0EEEEEENSM_INS5_IJSC_SC_SC_EEENS5_IJSW_SW_SW_EEEEENS5_IJNS4_10UnderscoreES1F_S1F_EEEEENS5_IJNS4_18SM100_TMA_2SM_LOADES1I_EEENS5_IJNS4_14ComposedLayoutINS4_7SwizzleILi3ELi4ELi3EEENS4_18smem_ptr_flag_bitsILi8EEENSM_INS5_IJSB_SG_EEENS5_IJSG_SC_EEEEEEENSM_INS5_IJNS5_IJNS5_IJSP_SC_EEENS5_IJSN_SC_EEEEEESC_NS5_IJSO_SC_EEEEEENS5_IJNS5_IJNS5_IJSU_SY_EEESX_EEESW_NS5_IJSC_SY_EEEEEEEEEEEvNS4_8identityENS5_IJNS4_28SM100_TMA_2SM_LOAD_MULTICASTES25_EEES23_vS24_EENS_8epilogue10collective18CollectiveEpilogueINS28_23Sm100TmaWarpSpecializedILi4ELi2ELi32ELb1ELb0EEEJNS5_IJSG_SG_SG_EEENS5_IJNSM_ISG_SC_EENSM_ISN_SC_EEEEENS_10bfloat16_tESL_S2H_SL_NS28_6fusion15FusionCallbacksIS2C_NS2I_17LinearCombinationIS2H_fS2H_fLNS_15FloatRoundStyleE2EEES2D_S2G_JEEENS4_5SM1004TMEM4LOAD26SM100_TMEM_LOAD_32dp32b32xENS4_13SM90_TMA_LOADENS1K_INS1L_ILi2ELi4ELi3EEENS1N_ILi16EEENSM_INS5_IJSB_SN_EEES1U_EEEENS4_39AutoVectorizingCopyWithAssumedAlignmentILi128EEENS4_14SM90_TMA_STOREES2X_S2Z_S2Z_EEEvvEEEEvNT_6ParamsE,"aw",@nobits
	.sectionflags	@""
	.align	16
	.zero		1024


//--------------------- .nv.shared.reserved.0     --------------------------
	.section	.nv.shared.reserved.0,"aw",@nobits
	.weak		__nv_reservedSMEM_offset_0_alias
	.size		__nv_reservedSMEM_offset_0_alias, 0, 64
	.other		__nv_reservedSMEM_offset_0_alias,@"STO_CUDA_RESERVED_SHARED STV_DEFAULT"
__nv_reservedSMEM_offset_0_alias:
	.zero		0
.nv.shared.reserved.0:
	.zero		64
	.weak		__nv_reservedSMEM_tcgen05_partition
	.type		__nv_reservedSMEM_tcgen05_partition,@object
	.size		__nv_reservedSMEM_tcgen05_partition,(.L_0 - __nv_reservedSMEM_tcgen05_partition)
__nv_reservedSMEM_tcgen05_partition:
	.zero		32
.L_0:


//--------------------- .nv.global                --------------------------
	.section	.nv.global,"aw",@nobits
.nv.global:
	.type		_ZN40_INTERNAL_21981659_4_k_cu_d2da2ae1_372744cute1_E,@object
	.size		_ZN40_INTERNAL_21981659_4_k_cu_d2da2ae1_372744cute1_E,(_ZN40_INTERNAL_21981659_4_k_cu_d2da2ae1_372744cuda3std3__45__cpo6cbeginE - _ZN40_INTERNAL_21981659_4_k_cu_d2da2ae1_372744cute1_E)
_ZN40_INTERNAL_21981659_4_k_cu_d2da2ae1_372744cute1_E:
	.zero		1
	.type		_ZN40_INTERNAL_21981659_4_k_cu_d2da2ae1_372744cuda3std3__45__cpo6cbeginE,@object
	.size		_ZN40_INTERNAL_21981659_4_k_cu_d2da2ae1_372744cuda3std3__45__cpo6cbeginE,(_ZN40_INTERNAL_21981659_4_k_cu_d2da2ae1_372744cuda3std3__48in_placeE - _ZN40_INTERNAL_21981659_4_k_cu_d2da2ae1_372744cuda3std3__45__cpo6cbeginE)
_ZN40_INTERNAL_21981659_4_k_cu_d2da2ae1_372744cuda3std3__45__cpo6cbeginE:
	.zero		1
	.type		_ZN40_INTERNAL_21981659_4_k_cu_d2da2ae1_372744cuda3std3__48in_placeE,@object
	.size		_ZN40_INTERNAL_21981659_4_k_cu_d2da2ae1_372744cuda3std3__48in_placeE,(_ZN40_INTERNAL_21981659_4_k_cu_d2da2ae1_372744cuda3std6ranges3__45__cpo9iter_moveE - _ZN40_INTERNAL_21981659_4_k_cu_d2da2ae1_372744cuda3std3__48in_placeE)
_ZN40_INTERNAL_21981659_4_k_cu_d2da2ae1_372744cuda3std3__48in_placeE:
	.zero		1
	.type		_ZN40_INTERNAL_21981659_4_k_cu_d2da2ae1_372744cuda3std6ranges3__45__cpo9iter_moveE,@object
	.size		_ZN40_INTERNAL_21981659_4_k_cu_d2da2ae1_372744cuda3std6ranges3__45__cpo9iter_moveE,(_ZN40_INTERNAL_21981659_4_k_cu_d2da2ae1_372744cuda3std3__45__cpo5beginE - _ZN40_INTERNAL_21981659_4_k_cu_d2da2ae1_372744cuda3std6ranges3__45__cpo9iter_moveE)
_ZN40_INTERNAL_21981659_4_k_cu_d2da2ae1_372744cuda3std6ranges3__45__cpo9iter_moveE:
	.zero		1
	.type		_ZN40_INTERNAL_21981659_4_k_cu_d2da2ae1_372744cuda3std3__45__cpo5beginE,@object
	.size		_ZN40_INTERNAL_21981659_4_k_cu_d2da2ae1_372744cuda3std3__45__cpo5beginE,(_ZN40_INTERNAL_21981659_4_k_cu_d2da2ae1_372744cuda3std3__442_GLOBAL__N__21981659_4_k_cu_d2da2ae1_372746ignoreE - _ZN40_INTERNAL_21981659_4_k_cu_d2da2ae1_372744cuda3std3__45__cpo5beginE)
_ZN40_INTERNAL_21981659_4_k_cu_d2da2ae1_372744cuda3std3__45__cpo5beginE:
	.zero		1
	.type		_ZN40_INTERNAL_21981659_4_k_cu_d2da2ae1_372744cuda3std3__442_GLOBAL__N__21981659_4_k_cu_d2da2ae1_372746ignoreE,@object
	.size		_ZN40_INTERNAL_21981659_4_k_cu_d2da2ae1_372744cuda3std3__442_GLOBAL__N__21981659_4_k_cu_d2da2ae1_372746ignoreE,(_ZN40_INTERNAL_21981659_4_k_cu_d2da2ae1_372744cute7productE - _ZN40_INTERNAL_21981659_4_k_cu_d2da2ae1_372744cuda3std3__442_GLOBAL__N__21981659_4_k_cu_d2da2ae1_372746ignoreE)
_ZN40_INTERNAL_21981659_4_k_cu_d2da2ae1_372744cuda3std3__442_GLOBAL__N__21981659_4_k_cu_d2da2ae1_372746ignoreE:
	.zero		1
	.type		_ZN40_INTERNAL_21981659_4_k_cu_d2da2ae1_372744cute7productE,@object
	.size		_ZN40_INTERNAL_21981659_4_k_cu_d2da2ae1_372744cute7productE,(_ZN40_INTERNAL_21981659_4_k_cu_d2da2ae1_372744cuda3std3__45__cpo3endE - _ZN40_INTERNAL_21981659_4_k_cu_d2da2ae1_372744cute7productE)
_ZN40_INTERNAL_21981659_4_k_cu_d2da2ae1_372744cute7productE:
	.zero		1
	.type		_ZN40_INTERNAL_21981659_4_k_cu_d2da2ae1_372744cuda3std3__45__cpo3endE,@object
	.size		_ZN40_INTERNAL_21981659_4_k_cu_d2da2ae1_372744cuda3std3__45__cpo3endE,(_ZN40_INTERNAL_21981659_4_k_cu_d2da2ae1_372744cuda3std3__419piecewise_constructE - _ZN40_INTERNAL_21981659_4_k_cu_d2da2ae1_372744cuda3std3__45__cpo3endE)
_ZN40_INTERNAL_21981659_4_k_cu_d2da2ae1_372744cuda3std3__45__cpo3endE:
	.zero		1
	.type		_ZN40_INTERNAL_21981659_4_k_cu_d2da2ae1_372744cuda3std3__419piecewise_constructE,@object
	.size		_ZN40_INTERNAL_21981659_4_k_cu_d2da2ae1_372744cuda3std3__419piecewise_constructE,(_ZN40_INTERNAL_21981659_4_k_cu_d2da2ae1_372744cuda3std3__45__cpo4cendE - _ZN40_INTERNAL_21981659_4_k_cu_d2da2ae1_372744cuda3std3__419piecewise_constructE)
_ZN40_INTERNAL_21981659_4_k_cu_d2da2ae1_372744cuda3std3__419piecewise_constructE:
	.zero		1
	.type		_ZN40_INTERNAL_21981659_4_k_cu_d2da2ae1_372744cuda3std3__45__cpo4cendE,@object
	.size		_ZN40_INTERNAL_21981659_4_k_cu_d2da2ae1_372744cuda3std3__45__cpo4cendE,(_ZN40_INTERNAL_21981659_4_k_cu_d2da2ae1_372744cuda3std6ranges3__45__cpo4swapE - _ZN40_INTERNAL_21981659_4_k_cu_d2da2ae1_372744cuda3std3__45__cpo4cendE)
_ZN40_INTERNAL_21981659_4_k_cu_d2da2ae1_372744cuda3std3__45__cpo4cendE:
	.zero		1
	.type		_ZN40_INTERNAL_21981659_4_k_cu_d2da2ae1_372744cuda3std6ranges3__45__cpo4swapE,@object
	.size		_ZN40_INTERNAL_21981659_4_k_cu_d2da2ae1_372744cuda3std6ranges3__45__cpo4swapE,(.L_10 - _ZN40_INTERNAL_21981659_4_k_cu_d2da2ae1_372744cuda3std6ranges3__45__cpo4swapE)
_ZN40_INTERNAL_21981659_4_k_cu_d2da2ae1_372744cuda3std6ranges3__45__cpo4swapE:
	.zero		1
.L_10:


//--------------------- .nv.constant0._ZN7cutlass13device_kernelINS_4gemm6kernel13GemmUniversalIN4cute5tupleIJiiiiEEENS1_10collective13CollectiveMmaINS1_46MainloopSm100TmaUmmaWarpSpecializedBlockScaledILi7ELi2ELi2ENS5_IJNS4_1CILi8EEENSA_ILi1EEESC_EEEEENS5_IJNSA_ILi256EEENSA_ILi128EEESG_EEENS5_IJNS_12float_e4m3_tENS_13float_ue8m0_tEEEENS5_IJNS5_IJlSC_lEEENS4_6LayoutINS5_IJNS5_IJNS5_IJNSA_ILi32EEENSA_ILi4EEEEEEiEEESQ_NS5_IJSC_iEEEEEENS5_IJNS5_IJNS5_IJNSA_ILi16EEESO_EEEiEEENS5_IJNS5_IJNSA_ILi0EEESC_EEENSA_ILi512EEEEEENS5_IJSW_iEEEEEEEEEEESK_S13_NS4_8TiledMMAINS4_8MMA_AtomIJNS4_27SM100_MMA_MXF8F6F4_2x1SM_SSISI_SI_fSJ_Li256ELi128ELNS4_4UMMA5MajorE0ELS18_0ELNS17_7ScaleInE0ELS19_0EEEEEENSM_INS5_IJSC_SC_SC_EEENS5_IJSW_SW_SW_EEEEENS5_IJNS4_10UnderscoreES1F_S1F_EEEEENS5_IJNS4_18SM100_TMA_2SM_LOADES1I_EEENS5_IJNS4_14ComposedLayoutINS4_7SwizzleILi3ELi4ELi3EEENS4_18smem_ptr_flag_bitsILi8EEENSM_INS5_IJSB_SG_EEENS5_IJSG_SC_EEEEEEENSM_INS5_IJNS5_IJNS5_IJSP_SC_EEENS5_IJSN_SC_EEEEEESC_NS5_IJSO_SC_EEEEEENS5_IJNS5_IJNS5_IJSU_SY_EEESX_EEESW_NS5_IJSC_SY_EEEEEEEEEEEvNS4_8identityENS5_IJNS4_28SM100_TMA_2SM_LOAD_MULTICASTES25_EEES23_vS24_EENS_8epilogue10collective18CollectiveEpilogueINS28_23Sm100TmaWarpSpecializedILi4ELi2ELi32ELb1ELb0EEEJNS5_IJSG_SG_SG_EEENS5_IJNSM_ISG_SC_EENSM_ISN_SC_EEEEENS_10bfloat16_tESL_S2H_SL_NS28_6fusion15FusionCallbacksIS2C_NS2I_17LinearCombinationIS2H_fS2H_fLNS_15FloatRoundStyleE2EEES2D_S2G_JEEENS4_5SM1004TMEM4LOAD26SM100_TMEM_LOAD_32dp32b32xENS4_13SM90_TMA_LOADENS1K_INS1L_ILi2ELi4ELi3EEENS1N_ILi16EEENSM_INS5_IJSB_SN_EEES1U_EEEENS4_39AutoVectorizingCopyWithAssumedAlignmentILi128EEENS4_14SM90_TMA_STOREES2X_S2Z_S2Z_EEEvvEEEEvNT_6ParamsE --------------------------
	.section	.nv.constant0._ZN7cutlass13device_kernelINS_4gemm6kernel13GemmUniversalIN4cute5tupleIJiiiiEEENS1_10collective13CollectiveMmaINS1_46MainloopSm100TmaUmmaWarpSpecializedBlockScaledILi7ELi2ELi2ENS5_IJNS4_1CILi8EEENSA_ILi1EEESC_EEEEENS5_IJNSA_ILi256EEENSA_ILi128EEESG_EEENS5_IJNS_12float_e4m3_tENS_13float_ue8m0_tEEEENS5_IJNS5_IJlSC_lEEENS4_6LayoutINS5_IJNS5_IJNS5_IJNSA_ILi32EEENSA_ILi4EEEEEEiEEESQ_NS5_IJSC_iEEEEEENS5_IJNS5_IJNS5_IJNSA_ILi16EEESO_EEEiEEENS5_IJNS5_IJNSA_ILi0EEESC_EEENSA_ILi512EEEEEENS5_IJSW_iEEEEEEEEEEESK_S13_NS4_8TiledMMAINS4_8MMA_AtomIJNS4_27SM100_MMA_MXF8F6F4_2x1SM_SSISI_SI_fSJ_Li256ELi128ELNS4_4UMMA5MajorE0ELS18_0ELNS17_7ScaleInE0ELS19_0EEEEEENSM_INS5_IJSC_SC_SC_EEENS5_IJSW_SW_SW_EEEEENS5_IJNS4_10UnderscoreES1F_S1F_EEEEENS5_IJNS4_18SM100_TMA_2SM_LOADES1I_EEENS5_IJNS4_14ComposedLayoutINS4_7SwizzleILi3ELi4ELi3EEENS4_18smem_ptr_flag_bitsILi8EEENSM_INS5_IJSB_SG_EEENS5_IJSG_SC_EEEEEEENSM_INS5_IJNS5_IJNS5_IJSP_SC_EEENS5_IJSN_SC_EEEEEESC_NS5_IJSO_SC_EEEEEENS5_IJNS5_IJNS5_IJSU_SY_EEESX_EEESW_NS5_IJSC_SY_EEEEEEEEEEEvNS4_8identityENS5_IJNS4_28SM100_TMA_2SM_LOAD_MULTICASTES25_EEES23_vS24_EENS_8epilogue10collective18CollectiveEpilogueINS28_23Sm100TmaWarpSpecializedILi4ELi2ELi32ELb1ELb0EEEJNS5_IJSG_SG_SG_EEENS5_IJNSM_ISG_SC_EENSM_ISN_SC_EEEEENS_10bfloat16_tESL_S2H_SL_NS28_6fusion15FusionCallbacksIS2C_NS2I_17LinearCombinationIS2H_fS2H_fLNS_15FloatRoundStyleE2EEES2D_S2G_JEEENS4_5SM1004TMEM4LOAD26SM100_TMEM_LOAD_32dp32b32xENS4_13SM90_TMA_LOADENS1K_INS1L_ILi2ELi4ELi3EEENS1N_ILi16EEENSM_INS5_IJSB_SN_EEES1U_EEEENS4_39AutoVectorizingCopyWithAssumedAlignmentILi128EEENS4_14SM90_TMA_STOREES2X_S2Z_S2Z_EEEvvEEEEvNT_6ParamsE,"a",@progbits
	.sectionflags	@""
	.align	4
.nv.constant0._ZN7cutlass13device_kernelINS_4gemm6kernel13GemmUniversalIN4cute5tupleIJiiiiEEENS1_10collective13CollectiveMmaINS1_46MainloopSm100TmaUmmaWarpSpecializedBlockScaledILi7ELi2ELi2ENS5_IJNS4_1CILi8EEENSA_ILi1EEESC_EEEEENS5_IJNSA_ILi256EEENSA_ILi128EEESG_EEENS5_IJNS_12float_e4m3_tENS_13float_ue8m0_tEEEENS5_IJNS5_IJlSC_lEEENS4_6LayoutINS5_IJNS5_IJNS5_IJNSA_ILi32EEENSA_ILi4EEEEEEiEEESQ_NS5_IJSC_iEEEEEENS5_IJNS5_IJNS5_IJNSA_ILi16EEESO_EEEiEEENS5_IJNS5_IJNSA_ILi0EEESC_EEENSA_ILi512EEEEEENS5_IJSW_iEEEEEEEEEEESK_S13_NS4_8TiledMMAINS4_8MMA_AtomIJNS4_27SM100_MMA_MXF8F6F4_2x1SM_SSISI_SI_fSJ_Li256ELi128ELNS4_4UMMA5MajorE0ELS18_0ELNS17_7ScaleInE0ELS19_0EEEEEENSM_INS5_IJSC_SC_SC_EEENS5_IJSW_SW_SW_EEEEENS5_IJNS4_10UnderscoreES1F_S1F_EEEEENS5_IJNS4_18SM100_TMA_2SM_LOADES1I_EEENS5_IJNS4_14ComposedLayoutINS4_7SwizzleILi3ELi4ELi3EEENS4_18smem_ptr_flag_bitsILi8EEENSM_INS5_IJSB_SG_EEENS5_IJSG_SC_EEEEEEENSM_INS5_IJNS5_IJNS5_IJSP_SC_EEENS5_IJSN_SC_EEEEEESC_NS5_IJSO_SC_EEEEEENS5_IJNS5_IJNS5_IJSU_SY_EEESX_EEESW_NS5_IJSC_SY_EEEEEEEEEEEvNS4_8identityENS5_IJNS4_28SM100_TMA_2SM_LOAD_MULTICASTES25_EEES23_vS24_EENS_8epilogue10collective18CollectiveEpilogueINS28_23Sm100TmaWarpSpecializedILi4ELi2ELi32ELb1ELb0EEEJNS5_IJSG_SG_SG_EEENS5_IJNSM_ISG_SC_EENSM_ISN_SC_EEEEENS_10bfloat16_tESL_S2H_SL_NS28_6fusion15FusionCallbacksIS2C_NS2I_17LinearCombinationIS2H_fS2H_fLNS_15FloatRoundStyleE2EEES2D_S2G_JEEENS4_5SM1004TMEM4LOAD26SM100_TMEM_LOAD_32dp32b32xENS4_13SM90_TMA_LOADENS1K_INS1L_ILi2ELi4ELi3EEENS1N_ILi16EEENSM_INS5_IJSB_SN_EEES1U_EEEENS4_39AutoVectorizingCopyWithAssumedAlignmentILi128EEENS4_14SM90_TMA_STOREES2X_S2Z_S2Z_EEEvvEEEEvNT_6ParamsE:
	.zero		3968


//--------------------- SYMBOLS --------------------------

	.type		.nv.reservedSmem.offset0,@object
	.size		.nv.reservedSmem.offset0,0x4
	.type		.nv.reservedSmem.cap,@object
	.size		.nv.reservedSmem.cap,0x4
	.type		__assertfail,@function
